def matmul_kernel(
    a_ptr,
    b_ptr,
    c_ptr,
    M,
    N,
    K,
    stride_am,
    stride_ak,
    stride_bk,
    stride_bn,
    stride_cm,
    stride_cn,
    BLOCK_M: tl.constexpr,
    BLOCK_N: tl.constexpr,
    BLOCK_K: tl.constexpr,
    GROUP_M: tl.constexpr,
):
    pid = tl.program_id(axis=0)
    num_pid_m = tl.cdiv(M, BLOCK_M)
    num_pid_n = tl.cdiv(N, BLOCK_N)
    num_pid_in_group = GROUP_M * num_pid_n
    group_id = pid // num_pid_in_group
    first_pid_m = group_id * GROUP_M
    group_size_m = min(num_pid_m - first_pid_m, GROUP_M)
    pid_m = first_pid_m + ((pid % num_pid_in_group) % group_size_m)
    pid_n = (pid % num_pid_in_group) // group_size_m

    offs_am = (pid_m * BLOCK_M + tl.arange(0, BLOCK_M)) % M
    offs_bn = (pid_n * BLOCK_N + tl.arange(0, BLOCK_N)) % N
    offs_k = tl.arange(0, BLOCK_K)
    a_ptrs = a_ptr + offs_am[:, None] * stride_am + offs_k[None, :] * stride_ak
    b_ptrs = b_ptr + offs_k[:, None] * stride_bk + offs_bn[None, :] * stride_bn

    acc = tl.zeros((BLOCK_M, BLOCK_N), dtype=tl.float32)
    for kk in range(0, tl.cdiv(K, BLOCK_K)):
        a = tl.load(a_ptrs, mask=offs_k[None, :] < K - kk * BLOCK_K, other=0.0)
        b = tl.load(b_ptrs, mask=offs_k[:, None] < K - kk * BLOCK_K, other=0.0)
        acc = tl.dot(a, b, acc)
        a_ptrs += BLOCK_K * stride_ak
        b_ptrs += BLOCK_K * stride_bk

    c = acc.to(c_ptr.dtype.element_ty)
    offs_cm = pid_m * BLOCK_M + tl.arange(0, BLOCK_M)
    offs_cn = pid_n * BLOCK_N + tl.arange(0, BLOCK_N)
    c_ptrs = c_ptr + offs_cm[:, None] * stride_cm + offs_cn[None, :] * stride_cn
    mask = (offs_cm[:, None] < M) & (offs_cn[None, :] < N)
    tl.store(c_ptrs, c, mask=mask)

# config = {"BLOCK_K": 32, "BLOCK_M": 128, "BLOCK_N": 512, "GROUP_M": 8, "arch": "sm_90", "dtype": "bf16", "num_ctas": 1, "num_stages": 2, "num_warps": 8}
# arch = sm_90


// ===== COMPILED SASS (sm_90a) =====

	.target	sm_90a

	.elftype	@"ET_EXEC"


//--------------------- .note.nv.tkinfo           --------------------------
	.section	.note.nv.tkinfo,"",@"SHT_NOTE"
	.sectionflags	@"SHF_NOTE_NV_TKINFO"
	.tkinfo
        /*0018*/ 	.word	0x00000002
        /*0030*/ 	.string	""
        /*0030*/ 	.string	"ptxas"
        /*0030*/ 	.string	"Cuda compilation tools, release 13.0, V13.0.88"
        /*0030*/ 	.string	"Build cuda_13.0.r13.0/compiler.36424714_0"
        /*0030*/ 	.string	"-v  -suppress-debug-info  -lineinfo  -arch sm_90a "



//--------------------- .note.nv.cuinfo           --------------------------
	.section	.note.nv.cuinfo,"",@"SHT_NOTE"
	.sectionflags	@"SHF_NOTE_NV_CUINFO"
        /*0018*/ 	.short	0x0002
        /*001a*/ 	.short	0x005a
        /*001c*/ 	.short	0x0082
	.zero		2


//--------------------- .nv.info                  --------------------------
	.section	.nv.info,"",@"SHT_CUDA_INFO"
	.align	4


	//----- nvinfo : EIATTR_REGCOUNT
	.align		4
        /*0000*/ 	.byte	0x04, 0x2f
        /*0002*/ 	.short	(.L_1 - .L_0)
	.align		4
.L_0:
        /*0004*/ 	.word	index@(matmul_kernel)
        /*0008*/ 	.word	0x000000ff


	//----- nvinfo : EIATTR_FRAME_SIZE
	.align		4
.L_1:
        /*000c*/ 	.byte	0x04, 0x11
        /*000e*/ 	.short	(.L_3 - .L_2)
	.align		4
.L_2:
        /*0010*/ 	.word	index@(matmul_kernel)
        /*0014*/ 	.word	0x000005b8


	//----- nvinfo : EIATTR_MIN_STACK_SIZE
	.align		4
.L_3:
        /*0018*/ 	.byte	0x04, 0x12
        /*001a*/ 	.short	(.L_5 - .L_4)
	.align		4
.L_4:
        /*001c*/ 	.word	index@(matmul_kernel)
        /*0020*/ 	.word	0x000005b8
.L_5:


//--------------------- .nv.compat                --------------------------
	.section	.nv.compat,"",@"SHT_CUDA_COMPAT_INFO"
	.align	4
        /*0000*/ 	.byte	0x02, 0x09, 0x01, 0x00, 0x02, 0x02, 0x04, 0x00, 0x02, 0x05, 0x05, 0x00, 0x03, 0x07, 0x01, 0x01
        /*0010*/ 	.byte	0x02, 0x03, 0x00, 0x00, 0x02, 0x06, 0x01, 0x00, 0x04, 0x0b, 0x08, 0x00, 0x00, 0x00, 0x00, 0x00
        /*0020*/ 	.byte	0x00, 0x00, 0x00, 0x00


//--------------------- .nv.info.matmul_kernel    --------------------------
	.section	.nv.info.matmul_kernel,"",@"SHT_CUDA_INFO"
	.sectionflags	@""
	.align	4


	//----- nvinfo : EIATTR_CUDA_API_VERSION
	.align		4
        /*0000*/ 	.byte	0x04, 0x37
        /*0002*/ 	.short	(.L_7 - .L_6)
.L_6:
        /*0004*/ 	.word	0x00000082


	//----- nvinfo : EIATTR_KPARAM_INFO
	.align		4
.L_7:
        /*0008*/ 	.byte	0x04, 0x17
        /*000a*/ 	.short	(.L_9 - .L_8)
.L_8:
        /*000c*/ 	.word	0x00000000
        /*0010*/ 	.short	0x000d
        /*0012*/ 	.short	0x0048
        /*0014*/ 	.byte	0x00, 0xf4, 0x21, 0x00


	//----- nvinfo : EIATTR_KPARAM_INFO
	.align		4
.L_9:
        /*0018*/ 	.byte	0x04, 0x17
        /*001a*/ 	.short	(.L_11 - .L_10)
.L_10:
        /*001c*/ 	.word	0x00000000
        /*0020*/ 	.short	0x000c
        /*0022*/ 	.short	0x0040
        /*0024*/ 	.byte	0x00, 0xf4, 0x21, 0x00


	//----- nvinfo : EIATTR_KPARAM_INFO
	.align		4
.L_11:
        /*0028*/ 	.byte	0x04, 0x17
        /*002a*/ 	.short	(.L_13 - .L_12)
.L_12:
        /*002c*/ 	.word	0x00000000
        /*0030*/ 	.short	0x000b
        /*0032*/ 	.short	0x0038
        /*0034*/ 	.byte	0x00, 0xf0, 0x11, 0x00


	//----- nvinfo : EIATTR_KPARAM_INFO
	.align		4
.L_13:
        /*0038*/ 	.byte	0x04, 0x17
        /*003a*/ 	.short	(.L_15 - .L_14)
.L_14:
        /*003c*/ 	.word	0x00000000
        /*0040*/ 	.short	0x000a
        /*0042*/ 	.short	0x0034
        /*0044*/ 	.byte	0x00, 0xf0, 0x11, 0x00


	//----- nvinfo : EIATTR_KPARAM_INFO
	.align		4
.L_15:
        /*0048*/ 	.byte	0x04, 0x17
        /*004a*/ 	.short	(.L_17 - .L_16)
.L_16:
        /*004c*/ 	.word	0x00000000
        /*0050*/ 	.short	0x0009
        /*0052*/ 	.short	0x0030
        /*0054*/ 	.byte	0x00, 0xf0, 0x11, 0x00


	//----- nvinfo : EIATTR_KPARAM_INFO
	.align		4
.L_17:
        /*0058*/ 	.byte	0x04, 0x17
        /*005a*/ 	.short	(.L_19 - .L_18)
.L_18:
        /*005c*/ 	.word	0x00000000
        /*0060*/ 	.short	0x0008
        /*0062*/ 	.short	0x002c
        /*0064*/ 	.byte	0x00, 0xf0, 0x11, 0x00


	//----- nvinfo : EIATTR_KPARAM_INFO
	.align		4
.L_19:
        /*0068*/ 	.byte	0x04, 0x17
        /*006a*/ 	.short	(.L_21 - .L_20)
.L_20:
        /*006c*/ 	.word	0x00000000
        /*0070*/ 	.short	0x0007
        /*0072*/ 	.short	0x0028
        /*0074*/ 	.byte	0x00, 0xf0, 0x11, 0x00


	//----- nvinfo : EIATTR_KPARAM_INFO
	.align		4
.L_21:
        /*0078*/ 	.byte	0x04, 0x17
        /*007a*/ 	.short	(.L_23 - .L_22)
.L_22:
        /*007c*/ 	.word	0x00000000
        /*0080*/ 	.short	0x0006
        /*0082*/ 	.short	0x0024
        /*0084*/ 	.byte	0x00, 0xf0, 0x11, 0x00


	//----- nvinfo : EIATTR_KPARAM_INFO
	.align		4
.L_23:
        /*0088*/ 	.byte	0x04, 0x17
        /*008a*/ 	.short	(.L_25 - .L_24)
.L_24:
        /*008c*/ 	.word	0x00000000
        /*0090*/ 	.short	0x0005
        /*0092*/ 	.short	0x0020
        /*0094*/ 	.byte	0x00, 0xf0, 0x11, 0x00


	//----- nvinfo : EIATTR_KPARAM_INFO
	.align		4
.L_25:
        /*0098*/ 	.byte	0x04, 0x17
        /*009a*/ 	.short	(.L_27 - .L_26)
.L_26:
        /*009c*/ 	.word	0x00000000
        /*00a0*/ 	.short	0x0004
        /*00a2*/ 	.short	0x001c
        /*00a4*/ 	.byte	0x00, 0xf0, 0x11, 0x00


	//----- nvinfo : EIATTR_KPARAM_INFO
	.align		4
.L_27:
        /*00a8*/ 	.byte	0x04, 0x17
        /*00aa*/ 	.short	(.L_29 - .L_28)
.L_28:
        /*00ac*/ 	.word	0x00000000
        /*00b0*/ 	.short	0x0003
        /*00b2*/ 	.short	0x0018
        /*00b4*/ 	.byte	0x00, 0xf0, 0x11, 0x00


	//----- nvinfo : EIATTR_KPARAM_INFO
	.align		4
.L_29:
        /*00b8*/ 	.byte	0x04, 0x17
        /*00ba*/ 	.short	(.L_31 - .L_30)
.L_30:
        /*00bc*/ 	.word	0x00000000
        /*00c0*/ 	.short	0x0002
        /*00c2*/ 	.short	0x0010
        /*00c4*/ 	.byte	0x00, 0xf4, 0x21, 0x00


	//----- nvinfo : EIATTR_KPARAM_INFO
	.align		4
.L_31:
        /*00c8*/ 	.byte	0x04, 0x17
        /*00ca*/ 	.short	(.L_33 - .L_32)
.L_32:
        /*00cc*/ 	.word	0x00000000
        /*00d0*/ 	.short	0x0001
        /*00d2*/ 	.short	0x0008
        /*00d4*/ 	.byte	0x00, 0xf4, 0x21, 0x00


	//----- nvinfo : EIATTR_KPARAM_INFO
	.align		4
.L_33:
        /*00d8*/ 	.byte	0x04, 0x17
        /*00da*/ 	.short	(.L_35 - .L_34)
.L_34:
        /*00dc*/ 	.word	0x00000000
        /*00e0*/ 	.short	0x0000
        /*00e2*/ 	.short	0x0000
        /*00e4*/ 	.byte	0x00, 0xf4, 0x21, 0x00


	//----- nvinfo : EIATTR_SPARSE_MMA_MASK
	.align		4
.L_35:
        /*00e8*/ 	.byte	0x03, 0x50
        /*00ea*/ 	.short	0x0000


	//----- nvinfo : EIATTR_MAXREG_COUNT
	.align		4
        /*00ec*/ 	.byte	0x03, 0x1b
        /*00ee*/ 	.short	0x00ff


	//----- nvinfo : EIATTR_NUM_BARRIERS
	.align		4
        /*00f0*/ 	.byte	0x02, 0x4c
        /*00f2*/ 	.byte	0x01
	.zero		1


	//----- nvinfo : EIATTR_ANNOTATIONS
	.align		4
        /*00f4*/ 	.byte	0x04, 0x55
        /*00f6*/ 	.short	(.L_37 - .L_36)


	//   ....[0]....
.L_36:
        /*00f8*/ 	.word	0x00000001
        /*00fc*/ 	.byte	0x70, 0x09, 0x00, 0x00, 0x01, 0x00, 0x00, 0x00, 0xa0, 0x46, 0x00, 0x00, 0x01, 0x00, 0x00, 0x00
        /* <DEDUP_REMOVED lines=374> */
        /*186c*/ 	.byte	0x00, 0xc3, 0x00, 0x00


	//----- nvinfo : EIATTR_MERCURY_ISA_VERSION
	.align		4
.L_37:
        /*1870*/ 	.byte	0x03, 0x5f
        /*1872*/ 	.short	0x0101


	//----- nvinfo : EIATTR_EXIT_INSTR_OFFSETS
	.align		4
        /*1874*/ 	.byte	0x04, 0x1c
        /*1876*/ 	.short	(.L_39 - .L_38)


	//   ....[0]....
.L_38:
        /*1878*/ 	.word	0x00015410


	//   ....[1]....
        /*187c*/ 	.word	0x00015440


	//----- nvinfo : EIATTR_REQNTID
	.align		4
.L_39:
        /*1880*/ 	.byte	0x04, 0x10
        /*1882*/ 	.short	(.L_41 - .L_40)
.L_40:
        /*1884*/ 	.word	0x00000100
        /*1888*/ 	.word	0x00000001
        /*188c*/ 	.word	0x00000001


	//----- nvinfo : EIATTR_CBANK_PARAM_SIZE
	.align		4
.L_41:
        /*1890*/ 	.byte	0x03, 0x19
        /*1892*/ 	.short	0x0050


	//----- nvinfo : EIATTR_PARAM_CBANK
	.align		4
        /*1894*/ 	.byte	0x04, 0x0a
        /*1896*/ 	.short	(.L_43 - .L_42)
	.align		4
.L_42:
        /*1898*/ 	.word	index@(.nv.constant0.matmul_kernel)
        /*189c*/ 	.short	0x0210
        /*189e*/ 	.short	0x0050


	//----- nvinfo : EIATTR_SW_WAR
	.align		4
.L_43:
        /*18a0*/ 	.byte	0x04, 0x36
        /*18a2*/ 	.short	(.L_45 - .L_44)
.L_44:
        /*18a4*/ 	.word	0x00000008
.L_45:


//--------------------- .nv.callgraph             --------------------------
	.section	.nv.callgraph,"",@"SHT_CUDA_CALLGRAPH"
	.align	4
	.sectionentsize	8
	.align		4
        /*0000*/ 	.word	0x00000000
	.align		4
        /*0004*/ 	.word	0xffffffff
	.align		4
        /*0008*/ 	.word	0x00000000
	.align		4
        /*000c*/ 	.word	0xfffffffe
	.align		4
        /*0010*/ 	.word	0x00000000
	.align		4
        /*0014*/ 	.word	0xfffffffd
	.align		4
        /*0018*/ 	.word	0x00000000
	.align		4
        /*001c*/ 	.word	0xfffffffc


//--------------------- .text.matmul_kernel       --------------------------
	.section	.text.matmul_kernel,"ax",@progbits
	.align	128
        .global         matmul_kernel
        .type           matmul_kernel,@function
        .size           matmul_kernel,(.L_x_3 - matmul_kernel)
        .other          matmul_kernel,@"STO_CUDA_ENTRY STV_DEFAULT"
matmul_kernel:
.text.matmul_kernel:
[----:B------:R-:W0:Y:S08]  /*0000*/  LDC R1, c[0x0][0x28] ;  /* 0x00000a00ff017b82 */ /* 0x000e300000000800 */
[----:B------:R-:W1:Y:S01]  /*0010*/  LDC.64 R116, c[0x0][0x228] ;  /* 0x00008a00ff747b82 */ /* 0x000e620000000a00 */
[----:B------:R-:W2:Y:S01]  /*0020*/  S2R R5, SR_CTAID.X ;  /* 0x0000000000057919 */ /* 0x000ea20000002500 */
[----:B0-----:R-:W-:Y:S01]  /*0030*/  VIADD R1, R1, 0xfffffa48 ;  /* 0xfffffa4801017836 */ /* 0x001fe20000000000 */
[----:B------:R-:W-:Y:S01]  /*0040*/  UMOV UR6, 0x400 ;  /* 0x0000040000067882 */ /* 0x000fe20000000000 */
[----:B------:R-:W-:Y:S01]  /*0050*/  ULDC.64 UR24, c[0x0][0x208] ;  /* 0x0000820000187ab9 */ /* 0x000fe20000000a00 */
[----:B------:R-:W0:Y:S01]  /*0060*/  S2R R36, SR_TID.X ;  /* 0x0000000000247919 */ /* 0x000e220000002100 */
[----:B------:R-:W-:-:S02]  /*0070*/  CS2R R52, SRZ ;  /* 0x0000000000347805 */ /* 0x000fc4000001ff00 */
[----:B------:R-:W-:Y:S01]  /*0080*/  CS2R R54, SRZ ;  /* 0x0000000000367805 */ /* 0x000fe2000001ff00 */
[----:B------:R-:W3:Y:S01]  /*0090*/  LDC R176, c[0x0][0x230] ;  /* 0x00008c00ffb07b82 */ /* 0x000ee20000000800 */
[----:B------:R-:W-:Y:S02]  /*00a0*/  CS2R R132, SRZ ;  /* 0x0000000000847805 */ /* 0x000fe4000001ff00 */
[----:B------:R-:W-:Y:S02]  /*00b0*/  CS2R R134, SRZ ;  /* 0x0000000000867805 */ /* 0x000fe4000001ff00 */
[----:B------:R-:W-:Y:S02]  /*00c0*/  CS2R R140, SRZ ;  /* 0x00000000008c7805 */ /* 0x000fe4000001ff00 */
[----:B------:R-:W-:Y:S02]  /*00d0*/  CS2R R142, SRZ ;  /* 0x00000000008e7805 */ /* 0x000fe4000001ff00 */
[----:B------:R-:W-:-:S02]  /*00e0*/  CS2R R108, SRZ ;  /* 0x00000000006c7805 */ /* 0x000fc4000001ff00 */
[----:B------:R-:W-:Y:S02]  /*00f0*/  CS2R R110, SRZ ;  /* 0x00000000006e7805 */ /* 0x000fe4000001ff00 */
        /* <DEDUP_REMOVED lines=8> */
[----:B------:R-:W-:Y:S01]  /*0180*/  CS2R R68, SRZ ;  /* 0x0000000000447805 */ /* 0x000fe2000001ff00 */
[----:B-1----:R-:W-:Y:S01]  /*0190*/  VIADD R0, R117, 0x1ff ;  /* 0x000001ff75007836 */ /* 0x002fe20000000000 */
[----:B------:R-:W-:Y:S02]  /*01a0*/  CS2R R70, SRZ ;  /* 0x0000000000467805 */ /* 0x000fe4000001ff00 */
[----:B------:R-:W-:-:S02]  /*01b0*/  CS2R R60, SRZ ;  /* 0x00000000003c7805 */ /* 0x000fc4000001ff00 */
[----:B------:R-:W-:Y:S02]  /*01c0*/  CS2R R62, SRZ ;  /* 0x00000000003e7805 */ /* 0x000fe4000001ff00 */
[----:B------:R-:W-:Y:S02]  /*01d0*/  CS2R R28, SRZ ;  /* 0x00000000001c7805 */ /* 0x000fe4000001ff00 */
[----:B------:R-:W-:Y:S02]  /*01e0*/  SHF.R.S32.HI R3, RZ, 0x1f, R0 ;  /* 0x0000001fff037819 */ /* 0x000fe40000011400 */
[----:B------:R-:W-:Y:S02]  /*01f0*/  CS2R R30, SRZ ;  /* 0x00000000001e7805 */ /* 0x000fe4000001ff00 */
[----:B------:R-:W-:Y:S01]  /*0200*/  CS2R R16, SRZ ;  /* 0x0000000000107805 */ /* 0x000fe2000001ff00 */
[----:B---3--:R-:W-:Y:S01]  /*0210*/  VIADD R176, R176, 0x1f ;  /* 0x0000001fb0b07836 */ /* 0x008fe20000000000 */
[----:B------:R-:W-:-:S02]  /*0220*/  LEA.HI R3, R3, R0, RZ, 0x9 ;  /* 0x0000000003037211 */ /* 0x000fc400078f48ff */
[----:B------:R-:W-:Y:S02]  /*0230*/  CS2R R18, SRZ ;  /* 0x0000000000127805 */ /* 0x000fe4000001ff00 */
[----:B--2---:R-:W-:Y:S02]  /*0240*/  IABS R8, R5 ;  /* 0x0000000500087213 */ /* 0x004fe40000000000 */
[----:B------:R-:W-:Y:S02]  /*0250*/  CS2R R12, SRZ ;  /* 0x00000000000c7805 */ /* 0x000fe4000001ff00 */
[----:B------:R-:W-:Y:S02]  /*0260*/  SHF.R.S32.HI R3, RZ, 0x9, R3 ;  /* 0x00000009ff037819 */ /* 0x000fe40000011403 */
[----:B------:R-:W-:Y:S02]  /*0270*/  CS2R R14, SRZ ;  /* 0x00000000000e7805 */ /* 0x000fe4000001ff00 */
[----:B0-----:R-:W-:-:S02]  /*0280*/  SHF.R.U32.HI R174, RZ, 0x7, R36 ;  /* 0x00000007ffae7819 */ /* 0x001fc40000011624 */
[----:B------:R-:W-:Y:S02]  /*0290*/  CS2R R20, SRZ ;  /* 0x0000000000147805 */ /* 0x000fe4000001ff00 */
[----:B------:R-:W-:Y:S01]  /*02a0*/  CS2R R22, SRZ ;  /* 0x0000000000167805 */ /* 0x000fe2000001ff00 */
[----:B------:R-:W-:Y:S01]  /*02b0*/  IMAD.SHL.U32 R4, R3, 0x8, RZ ;  /* 0x0000000803047824 */ /* 0x000fe200078e00ff */
[----:B------:R-:W-:Y:S02]  /*02c0*/  CS2R R24, SRZ ;  /* 0x0000000000187805 */ /* 0x000fe4000001ff00 */
[----:B------:R-:W-:Y:S02]  /*02d0*/  CS2R R26, SRZ ;  /* 0x00000000001a7805 */ /* 0x000fe4000001ff00 */
[----:B------:R-:W-:Y:S02]  /*02e0*/  CS2R R32, SRZ ;  /* 0x0000000000207805 */ /* 0x000fe4000001ff00 */
[----:B------:R-:W-:-:S02]  /*02f0*/  CS2R R34, SRZ ;  /* 0x0000000000227805 */ /* 0x000fc4000001ff00 */
[-C--:B------:R-:W-:Y:S02]  /*0300*/  IABS R7, R4.reuse ;  /* 0x0000000400077213 */ /* 0x080fe40000000000 */
[----:B------:R-:W-:Y:S02]  /*0310*/  CS2R R40, SRZ ;  /* 0x0000000000287805 */ /* 0x000fe4000001ff00 */
[----:B------:R-:W-:Y:S02]  /*0320*/  IABS R10, R4 ;  /* 0x00000004000a7213 */ /* 0x000fe40000000000 */
[----:B------:R-:W-:Y:S01]  /*0330*/  CS2R R42, SRZ ;  /* 0x00000000002a7805 */ /* 0x000fe2000001ff00 */
[----:B------:R-:W0:Y:S01]  /*0340*/  I2F.RP R0, R7 ;  /* 0x0000000700007306 */ /* 0x000e220000209400 */
        /* <DEDUP_REMOVED lines=13> */
[----:B------:R-:W-:Y:S01]  /*0420*/  CS2R R98, SRZ ;  /* 0x0000000000627805 */ /* 0x000fe2000001ff00 */
[----:B0-----:R-:W0:Y:S01]  /*0430*/  MUFU.RCP R0, R0 ;  /* 0x0000000000007308 */ /* 0x001e220000001000 */
        /* <DEDUP_REMOVED lines=12> */
[----:B------:R-:W-:Y:S01]  /*0500*/  SGXT.U32 R174, R174, 0x1 ;  /* 0x00000001aeae781a */ /* 0x000fe20000000000 */
[----:B0-----:R-:W-:-:S02]  /*0510*/  VIADD R2, R0, 0xffffffe ;  /* 0x0ffffffe00027836 */ /* 0x001fc40000000000 */
[----:B------:R-:W-:Y:S02]  /*0520*/  IMAD.MOV R0, RZ, RZ, -R10 ;  /* 0x000000ffff007224 */ /* 0x000fe400078e0a0a */
[----:B------:R0:W1:Y:S02]  /*0530*/  F2I.FTZ.U32.TRUNC.NTZ R3, R2 ;  /* 0x0000000200037305 */ /* 0x000064000021f000 */
[----:B0-----:R-:W-:Y:S02]  /*0540*/  IMAD.MOV.U32 R2, RZ, RZ, RZ ;  /* 0x000000ffff027224 */ /* 0x001fe400078e00ff */
[----:B-1----:R-:W-:-:S04]  /*0550*/  IMAD.MOV R6, RZ, RZ, -R3 ;  /* 0x000000ffff067224 */ /* 0x002fc800078e0a03 */
[----:B------:R-:W-:Y:S02]  /*0560*/  IMAD R9, R6, R7, RZ ;  /* 0x0000000706097224 */ /* 0x000fe400078e02ff */
[----:B------:R-:W-:Y:S02]  /*0570*/  IMAD.MOV.U32 R6, RZ, RZ, R8 ;  /* 0x000000ffff067224 */ /* 0x000fe400078e0008 */
[----:B------:R-:W-:-:S06]  /*0580*/  IMAD.HI.U32 R3, R3, R9, R2 ;  /* 0x0000000903037227 */ /* 0x000fcc00078e0002 */
[----:B------:R-:W-:-:S04]  /*0590*/  IMAD.HI.U32 R3, R3, R6, RZ ;  /* 0x0000000603037227 */ /* 0x000fc800078e00ff */
[----:B------:R-:W-:-:S05]  /*05a0*/  IMAD R0, R3, R0, R6 ;  /* 0x0000000003007224 */ /* 0x000fca00078e0206 */
[----:B------:R-:W-:-:S13]  /*05b0*/  ISETP.GT.U32.AND P1, PT, R7, R0, PT ;  /* 0x000000000700720c */ /* 0x000fda0003f24070 */
[----:B------:R-:W-:Y:S02]  /*05c0*/  @!P1 IMAD.IADD R0, R0, 0x1, -R7 ;  /* 0x0000000100009824 */ /* 0x000fe400078e0a07 */
[----:B------:R-:W-:Y:S01]  /*05d0*/  @!P1 VIADD R3, R3, 0x1 ;  /* 0x0000000103039836 */ /* 0x000fe20000000000 */
[----:B------:R-:W-:Y:S02]  /*05e0*/  ISETP.NE.AND P1, PT, R4, RZ, PT ;  /* 0x000000ff0400720c */ /* 0x000fe40003f25270 */
[----:B------:R-:W-:Y:S02]  /*05f0*/  ISETP.GE.U32.AND P0, PT, R0, R7, PT ;  /* 0x000000070000720c */ /* 0x000fe40003f06070 */
[----:B------:R-:W-:-:S04]  /*0600*/  LOP3.LUT R0, R5, R4, RZ, 0x3c, !PT ;  /* 0x0000000405007212 */ /* 0x000fc800078e3cff */
[----:B------:R-:W-:Y:S01]  /*0610*/  ISETP.GE.AND P2, PT, R0, RZ, PT ;  /* 0x000000ff0000720c */ /* 0x000fe20003f46270 */
[----:B------:R-:W-:-:S06]  /*0620*/  VIADD R0, R116, 0x7f ;  /* 0x0000007f74007836 */ /* 0x000fcc0000000000 */
[----:B------:R-:W-:-:S04]  /*0630*/  @P0 VIADD R3, R3, 0x1 ;  /* 0x0000000103030836 */ /* 0x000fc80000000000 */
[----:B------:R-:W-:Y:S01]  /*0640*/  IMAD.MOV.U32 R2, RZ, RZ, R3 ;  /* 0x000000ffff027224 */ /* 0x000fe200078e0003 */
[----:B------:R-:W-:-:S03]  /*0650*/  SHF.R.S32.HI R3, RZ, 0x1f, R0 ;  /* 0x0000001fff037819 */ /* 0x000fc60000011400 */
[----:B------:R-:W-:Y:S01]  /*0660*/  @!P2 IMAD.MOV R2, RZ, RZ, -R2 ;  /* 0x000000ffff02a224 */ /* 0x000fe200078e0a02 */
[----:B------:R-:W-:Y:S02]  /*0670*/  @!P1 LOP3.LUT R2, RZ, R4, RZ, 0x33, !PT ;  /* 0x00000004ff029212 */ /* 0x000fe400078e33ff */
[----:B------:R-:W-:-:S03]  /*0680*/  LEA.HI R3, R3, R0, RZ, 0x7 ;  /* 0x0000000003037211 */ /* 0x000fc600078f38ff */
[----:B------:R-:W-:Y:S02]  /*0690*/  IMAD.SHL.U32 R6, R2, 0x8, RZ ;  /* 0x0000000802067824 */ /* 0x000fe400078e00ff */
[----:B------:R-:W-:-:S03]  /*06a0*/  IMAD.MOV R2, RZ, RZ, -R2 ;  /* 0x000000ffff027224 */ /* 0x000fc600078e0a02 */
[----:B------:R-:W-:Y:S01]  /*06b0*/  LEA.HI.SX32 R3, R3, -R6, 0x19 ;  /* 0x8000000603037211 */ /* 0x000fe200078fcaff */
[----:B------:R-:W-:-:S03]  /*06c0*/  IMAD R11, R4, R2, R5 ;  /* 0x00000002040b7224 */ /* 0x000fc600078e0205 */
[----:B------:R-:W-:-:S04]  /*06d0*/  VIMNMX R8, R3, 0x8, PT ;  /* 0x0000000803087848 */ /* 0x000fc80003fe0100 */
[-C--:B------:R-:W-:Y:S02]  /*06e0*/  IABS R7, R8.reuse ;  /* 0x0000000800077213 */ /* 0x080fe40000000000 */
[----:B------:R-:W-:Y:S02]  /*06f0*/  IABS R4, R8 ;  /* 0x0000000800047213 */ /* 0x000fe40000000000 */
[----:B------:R-:W0:Y:S01]  /*0700*/  I2F.RP R0, R7 ;  /* 0x0000000700007306 */ /* 0x000e220000209400 */
[C---:B------:R-:W-:Y:S02]  /*0710*/  R2UR UR4, R8.reuse ;  /* 0x00000000080472ca */ /* 0x040fe400000e0000 */
[----:B------:R-:W-:-:S11]  /*0720*/  R2UR UR5, R8 ;  /* 0x00000000080572ca */ /* 0x000fd600000e0000 */
[----:B------:R-:W-:Y:S01]  /*0730*/  UISETP.NE.AND UP0, UPT, UR4, URZ, UPT ;  /* 0x0000003f0400728c */ /* 0x000fe2000bf05270 */
[----:B0-----:R-:W0:Y:S02]  /*0740*/  MUFU.RCP R0, R0 ;  /* 0x0000000000007308 */ /* 0x001e240000001000 */
[----:B0-----:R-:W-:Y:S02]  /*0750*/  VIADD R3, R0, 0xffffffe ;  /* 0x0ffffffe00037836 */ /* 0x001fe40000000000 */
[----:B------:R-:W-:-:S04]  /*0760*/  IMAD.MOV R0, RZ, RZ, -R4 ;  /* 0x000000ffff007224 */ /* 0x000fc800078e0a04 */
[----:B------:R-:W0:Y:S02]  /*0770*/  F2I.FTZ.U32.TRUNC.NTZ R3, R3 ;  /* 0x0000000300037305 */ /* 0x000e24000021f000 */
[----:B0-----:R-:W-:-:S04]  /*0780*/  IMAD.MOV R9, RZ, RZ, -R3 ;  /* 0x000000ffff097224 */ /* 0x001fc800078e0a03 */
[----:B------:R-:W-:Y:S01]  /*0790*/  IMAD.MOV.U32 R2, RZ, RZ, R9 ;  /* 0x000000ffff027224 */ /* 0x000fe200078e0009 */
[----:B------:R-:W-:-:S03]  /*07a0*/  IABS R9, R11 ;  /* 0x0000000b00097213 */ /* 0x000fc60000000000 */
[----:B------:R-:W-:Y:S02]  /*07b0*/  IMAD R5, R2, R7, RZ ;  /* 0x0000000702057224 */ /* 0x000fe400078e02ff */
[----:B------:R-:W-:-:S04]  /*07c0*/  IMAD.MOV.U32 R2, RZ, RZ, RZ ;  /* 0x000000ffff027224 */ /* 0x000fc800078e00ff */
[----:B------:R-:W-:Y:S01]  /*07d0*/  IMAD.HI.U32 R2, R3, R5, R2 ;  /* 0x0000000503027227 */ /* 0x000fe200078e0002 */
[----:B------:R-:W-:Y:S02]  /*07e0*/  LOP3.LUT R3, R36, 0x7f, RZ, 0xc0, !PT ;  /* 0x0000007f24037812 */ /* 0x000fe400078ec0ff */
[----:B------:R-:W-:-:S03]  /*07f0*/  CS2R R4, SRZ ;  /* 0x0000000000047805 */ /* 0x000fc6000001ff00 */
[----:B------:R-:W-:-:S04]  /*0800*/  IMAD.HI.U32 R2, R2, R9, RZ ;  /* 0x0000000902027227 */ /* 0x000fc800078e00ff */
[----:B------:R-:W-:-:S05]  /*0810*/  IMAD R0, R2, R0, R9 ;  /* 0x0000000002007224 */ /* 0x000fca00078e0209 */
[----:B------:R-:W-:-:S13]  /*0820*/  ISETP.GT.U32.AND P1, PT, R7, R0, PT ;  /* 0x000000000700720c */ /* 0x000fda0003f24070 */
[----:B------:R-:W-:Y:S02]  /*0830*/  @!P1 IMAD.IADD R0, R0, 0x1, -R7 ;  /* 0x0000000100009824 */ /* 0x000fe400078e0a07 */
[----:B------:R-:W-:-:S03]  /*0840*/  @!P1 VIADD R2, R2, 0x1 ;  /* 0x0000000102029836 */ /* 0x000fc60000000000 */
[----:B------:R-:W-:Y:S02]  /*0850*/  ISETP.GE.U32.AND P0, PT, R0, R7, PT ;  /* 0x000000070000720c */ /* 0x000fe40003f06070 */
[----:B------:R-:W-:-:S04]  /*0860*/  LOP3.LUT R0, R11, R8, RZ, 0x3c, !PT ;  /* 0x000000080b007212 */ /* 0x000fc800078e3cff */
[----:B------:R-:W-:-:S07]  /*0870*/  ISETP.GE.AND P2, PT, R0, RZ, PT ;  /* 0x000000ff0000720c */ /* 0x000fce0003f46270 */
[----:B------:R-:W-:Y:S01]  /*0880*/  @P0 VIADD R2, R2, 0x1 ;  /* 0x0000000102020836 */ /* 0x000fe20000000000 */
[----:B------:R-:W-:-:S05]  /*0890*/  ISETP.GE.AND P0, PT, R176, 0x20, PT ;  /* 0x00000020b000780c */ /* 0x000fca0003f06270 */
[----:B------:R-:W-:-:S05]  /*08a0*/  @!P2 IMAD.MOV R2, RZ, RZ, -R2 ;  /* 0x000000ffff02a224 */ /* 0x000fca00078e0a02 */
[----:B------:R-:W-:-:S09]  /*08b0*/  R2UR UR7, R2 ;  /* 0x00000000020772ca */ /* 0x000fd200000e0000 */
[----:B------:R-:W-:-:S04]  /*08c0*/  @!UP0 ULOP3.LUT UR7, URZ, UR5, URZ, 0x33, !UPT ;  /* 0x000000053f078292 */ /* 0x000fc8000f8e333f */
[----:B------:R-:W-:Y:S02]  /*08d0*/  UIADD3 UR4, -UR7, URZ, URZ ;  /* 0x0000003f07047290 */ /* 0x000fe4000fffe13f */
[----:B------:R-:W-:-:S04]  /*08e0*/  USHF.L.U32 UR7, UR7, 0x9, URZ ;  /* 0x0000000907077899 */ /* 0x000fc8000800063f */
[----:B------:R-:W-:Y:S01]  /*08f0*/  IMAD R0, R8, UR4, R11 ;  /* 0x0000000408007c24 */ /* 0x000fe2000f8e020b */
[----:B------:R-:W-:Y:S02]  /*0900*/  CS2R R8, SRZ ;  /* 0x0000000000087805 */ /* 0x000fe4000001ff00 */
[----:B------:R-:W-:Y:S01]  /*0910*/  CS2R R10, SRZ ;  /* 0x00000000000a7805 */ /* 0x000fe2000001ff00 */
[----:B------:R-:W-:Y:S01]  /*0920*/  IMAD.IADD R0, R6, 0x1, R0 ;  /* 0x0000000106007824 */ /* 0x000fe200078e0200 */
[----:B------:R-:W0:Y:S01]  /*0930*/  S2UR UR4, SR_CgaCtaId ;  /* 0x00000000000479c3 */ /* 0x000e220000008800 */
[----:B------:R-:W-:Y:S02]  /*0940*/  CS2R R6, SRZ ;  /* 0x0000000000067805 */ /* 0x000fe4000001ff00 */
[----:B------:R-:W-:Y:S01]  /*0950*/  IMAD R38, R0, 0x80, R3 ;  /* 0x0000008000267824 */ /* 0x000fe200078e0203 */
[----:B------:R-:W-:-:S04]  /*0960*/  LOP3.LUT R0, R36, 0xff, RZ, 0xc0, !PT ;  /* 0x000000ff24007812 */ /* 0x000fc800078ec0ff */
[----:B------:R1:W-:Y:S01]  /*0970*/  STL [R1+0x2d0], R38 ;  /* 0x0002d02601007387 */ /* 0x0003e20000100800 */
[----:B0-----:R-:W-:Y:S01]  /*0980*/  ULEA UR6, UR4, UR6, 0x18 ;  /* 0x0000000604067291 */ /* 0x001fe2000f8ec03f */
[----:B-1----:R-:W-:Y:S11]  /*0990*/  @!P0 BRA `(.L_x_0) ;  /* 0x000000b800588947 */ /* 0x002ff60003800000 */
[----:B------:R-:W-:Y:S01]  /*09a0*/  IABS R2, R116 ;  /* 0x0000007400027213 */ /* 0x000fe20000000000 */
[----:B------:R-:W-:Y:S01]  /*09b0*/  IMAD.SHL.U32 R0, R0, 0x2, RZ ;  /* 0x0000000200007824 */ /* 0x000fe200078e00ff */
[----:B------:R-:W-:Y:S02]  /*09c0*/  IABS R4, R117 ;  /* 0x0000007500047213 */ /* 0x000fe40000000000 */
[----:B------:R-:W-:Y:S01]  /*09d0*/  CS2R R138, SRZ ;  /* 0x00000000008a7805 */ /* 0x000fe2000001ff00 */
[----:B------:R-:W0:Y:S01]  /*09e0*/  I2F.RP R5, R2 ;  /* 0x0000000200057306 */ /* 0x000e220000209400 */
[----:B------:R-:W-:Y:S02]  /*09f0*/  SHF.R.U32.HI R7, RZ, 0x5, R36 ;  /* 0x00000005ff077819 */ /* 0x000fe40000011624 */
[----:B------:R-:W-:Y:S02]  /*0a00*/  CS2R R140, SRZ ;  /* 0x00000000008c7805 */ /* 0x000fe4000001ff00 */
[----:B------:R-:W-:-:S02]  /*0a10*/  IABS R65, R38 ;  /* 0x0000002600417213 */ /* 0x000fc40000000000 */
[----:B------:R-:W-:Y:S02]  /*0a20*/  CS2R R142, SRZ ;  /* 0x00000000008e7805 */ /* 0x000fe4000001ff00 */
[----:B------:R-:W-:Y:S02]  /*0a30*/  R2UR UR26, R7 ;  /* 0x00000000071a72ca */ /* 0x000fe400000e0000 */
[----:B------:R-:W-:Y:S02]  /*0a40*/  CS2R R144, SRZ ;  /* 0x0000000000907805 */ /* 0x000fe4000001ff00 */
[----:B------:R-:W-:Y:S01]  /*0a50*/  ISETP.GE.AND P3, PT, R38, RZ, PT ;  /* 0x000000ff2600720c */ /* 0x000fe20003f66270 */
[----:B------:R-:W1:Y:S01]  /*0a60*/  I2F.RP R3, R4 ;  /* 0x0000000400037306 */ /* 0x000e620000209400 */
[----:B------:R-:W-:Y:S02]  /*0a70*/  SHF.R.U32.HI R137, RZ, 0x2, R36 ;  /* 0x00000002ff897819 */ /* 0x000fe40000011624 */
[----:B------:R-:W-:-:S02]  /*0a80*/  CS2R R146, SRZ ;  /* 0x0000000000927805 */ /* 0x000fc4000001ff00 */
[----:B------:R-:W-:Y:S02]  /*0a90*/  LOP3.LUT R22, R36, 0x1f, RZ, 0xc0, !PT ;  /* 0x0000001f24167812 */ /* 0x000fe400078ec0ff */
[----:B------:R-:W-:Y:S02]  /*0aa0*/  CS2R R148, SRZ ;  /* 0x0000000000947805 */ /* 0x000fe4000001ff00 */
[C---:B------:R-:W-:Y:S02]  /*0ab0*/  LOP3.LUT R20, R174.reuse, 0x1c, RZ, 0xfc, !PT ;  /* 0x0000001cae147812 */ /* 0x040fe400078efcff */
[----:B------:R-:W-:Y:S02]  /*0ac0*/  CS2R R150, SRZ ;  /* 0x0000000000967805 */ /* 0x000fe4000001ff00 */
[C---:B------:R-:W-:Y:S01]  /*0ad0*/  LOP3.LUT R18, R174.reuse, 0x18, RZ, 0xfc, !PT ;  /* 0x00000018ae127812 */ /* 0x040fe200078efcff */
[----:B0-----:R-:W0:Y:S01]  /*0ae0*/  MUFU.RCP R5, R5 ;  /* 0x0000000500057308 */ /* 0x001e220000001000 */
[----:B------:R-:W-:Y:S01]  /*0af0*/  LOP3.LUT R16, R174, 0x14, RZ, 0xfc, !PT ;  /* 0x00000014ae107812 */ /* 0x000fe200078efcff */
[----:B------:R-:W-:-:S02]  /*0b00*/  ULOP3.LUT UR5, UR7, 0x7, UR26, 0xf8, !UPT ;  /* 0x0000000707057892 */ /* 0x000fc4000f8ef81a */
[----:B------:R-:W-:Y:S02]  /*0b10*/  UIADD3 UR4, UR7, UR26, URZ ;  /* 0x0000001a07047290 */ /* 0x000fe4000fffe03f */
[----:B------:R-:W-:Y:S02]  /*0b20*/  ULOP3.LUT UR18, UR5, 0x1f0, URZ, 0xfc, !UPT ;  /* 0x000001f005127892 */ /* 0x000fe4000f8efc3f */
[----:B-1----:R-:W1:Y:S01]  /*0b30*/  MUFU.RCP R3, R3 ;  /* 0x0000000300037308 */ /* 0x002e620000001000 */
[----:B------:R-:W-:Y:S02]  /*0b40*/  ULOP3.LUT UR17, UR5, 0x1e8, URZ, 0xfc, !UPT ;  /* 0x000001e805117892 */ /* 0x000fe4000f8efc3f */
[----:B------:R-:W-:Y:S02]  /*0b50*/  ULOP3.LUT UR16, UR5, 0x1e0, URZ, 0xfc, !UPT ;  /* 0x000001e005107892 */ /* 0x000fe4000f8efc3f */
[----:B------:R-:W-:Y:S02]  /*0b60*/  ULOP3.LUT UR15, UR5, 0x1d0, URZ, 0xfc, !UPT ;  /* 0x000001d0050f7892 */ /* 0x000fe4000f8efc3f */
[----:B------:R-:W-:Y:S01]  /*0b70*/  ULOP3.LUT UR14, UR5, 0x1c8, URZ, 0xfc, !UPT ;  /* 0x000001c8050e7892 */ /* 0x000fe2000f8efc3f */
[----:B0-----:R-:W-:Y:S01]  /*0b80*/  VIADD R8, R5, 0xffffffe ;  /* 0x0ffffffe05087836 */ /* 0x001fe20000000000 */
[----:B------:R-:W-:Y:S01]  /*0b90*/  ULOP3.LUT UR13, UR5, 0x1c0, URZ, 0xfc, !UPT ;  /* 0x000001c0050d7892 */ /* 0x000fe2000f8efc3f */
[----:B------:R-:W-:Y:S01]  /*0ba0*/  IMAD.U32 R5, RZ, RZ, UR18 ;  /* 0x00000012ff057e24 */ /* 0x000fe2000f8e00ff */
[----:B------:R-:W-:Y:S01]  /*0bb0*/  ULOP3.LUT UR12, UR5, 0x1b0, URZ, 0xfc, !UPT ;  /* 0x000001b0050c7892 */ /* 0x000fe2000f8efc3f */
[----:B------:R0:W2:Y:S01]  /*0bc0*/  F2I.FTZ.U32.TRUNC.NTZ R9, R8 ;  /* 0x0000000800097305 */ /* 0x0000a2000021f000 */
[----:B------:R-:W-:-:S02]  /*0bd0*/  ULOP3.LUT UR11, UR5, 0x1a8, URZ, 0xfc, !UPT ;  /* 0x000001a8050b7892 */ /* 0x000fc4000f8efc3f */
[----:B------:R-:W-:Y:S01]  /*0be0*/  IABS R43, R5 ;  /* 0x00000005002b7213 */ /* 0x000fe20000000000 */
[----:B-1----:R-:W-:Y:S01]  /*0bf0*/  VIADD R6, R3, 0xffffffe ;  /* 0x0ffffffe03067836 */ /* 0x002fe20000000000 */
[----:B------:R-:W-:Y:S02]  /*0c00*/  ULOP3.LUT UR10, UR5, 0x1a0, URZ, 0xfc, !UPT ;  /* 0x000001a0050a7892 */ /* 0x000fe4000f8efc3f */
[----:B------:R-:W-:Y:S01]  /*0c10*/  ULOP3.LUT UR9, UR5, 0x190, URZ, 0xfc, !UPT ;  /* 0x0000019005097892 */ /* 0x000fe2000f8efc3f */
[----:B------:R1:W3:Y:S01]  /*0c20*/  F2I.FTZ.U32.TRUNC.NTZ R7, R6 ;  /* 0x0000000600077305 */ /* 0x0002e2000021f000 */
[----:B0-----:R-:W-:Y:S01]  /*0c30*/  IMAD.MOV.U32 R8, RZ, RZ, RZ ;  /* 0x000000ffff087224 */ /* 0x001fe200078e00ff */
[----:B------:R-:W-:Y:S02]  /*0c40*/  ULOP3.LUT UR8, UR5, 0x188, URZ, 0xfc, !UPT ;  /* 0x0000018805087892 */ /* 0x000fe4000f8efc3f */
[----:B------:R-:W-:Y:S02]  /*0c50*/  ULOP3.LUT UR61, UR5, 0x180, URZ, 0xfc, !UPT ;  /* 0x00000180053d7892 */ /* 0x000fe4000f8efc3f */
[----:B------:R-:W-:Y:S01]  /*0c60*/  ULOP3.LUT UR60, UR5, 0x170, URZ, 0xfc, !UPT ;  /* 0x00000170053c7892 */ /* 0x000fe2000f8efc3f */
[----:B--2---:R-:W-:Y:S01]  /*0c70*/  IMAD.MOV R13, RZ, RZ, -R9 ;  /* 0x000000ffff0d7224 */ /* 0x004fe200078e0a09 */
[----:B------:R-:W-:Y:S01]  /*0c80*/  ULOP3.LUT UR59, UR5, 0x168, URZ, 0xfc, !UPT ;  /* 0x00000168053b7892 */ /* 0x000fe2000f8efc3f */
[----:B-1----:R-:W-:Y:S01]  /*0c90*/  IMAD.MOV.U32 R6, RZ, RZ, RZ ;  /* 0x000000ffff067224 */ /* 0x002fe200078e00ff */
[----:B------:R-:W-:Y:S01]  /*0ca0*/  ULOP3.LUT UR58, UR5, 0x160, URZ, 0xfc, !UPT ;  /* 0x00000160053a7892 */ /* 0x000fe2000f8efc3f */
[----:B------:R-:W-:Y:S01]  /*0cb0*/  IMAD R3, R13, R2, RZ ;  /* 0x000000020d037224 */ /* 0x000fe200078e02ff */
[----:B------:R-:W-:-:S02]  /*0cc0*/  ULOP3.LUT UR56, UR5, 0x148, URZ, 0xfc, !UPT ;  /* 0x0000014805387892 */ /* 0x000fc4000f8efc3f */
[----:B------:R-:W-:Y:S01]  /*0cd0*/  ULOP3.LUT UR57, UR5, 0x150, URZ, 0xfc, !UPT ;  /* 0x0000015005397892 */ /* 0x000fe2000f8efc3f */
[----:B---3--:R-:W-:Y:S01]  /*0ce0*/  IMAD.MOV R11, RZ, RZ, -R7 ;  /* 0x000000ffff0b7224 */ /* 0x008fe200078e0a07 */
[----:B------:R-:W-:Y:S01]  /*0cf0*/  ULOP3.LUT UR55, UR5, 0x140, URZ, 0xfc, !UPT ;  /* 0x0000014005377892 */ /* 0x000fe2000f8efc3f */
[----:B------:R-:W-:Y:S01]  /*0d00*/  IMAD.HI.U32 R8, R9, R3, R8 ;  /* 0x0000000309087227 */ /* 0x000fe200078e0008 */
[----:B------:R-:W-:Y:S02]  /*0d10*/  ULOP3.LUT UR54, UR5, 0x130, URZ, 0xfc, !UPT ;  /* 0x0000013005367892 */ /* 0x000fe4000f8efc3f */
[----:B------:R-:W-:Y:S01]  /*0d20*/  ULOP3.LUT UR53, UR5, 0x128, URZ, 0xfc, !UPT ;  /* 0x0000012805357892 */ /* 0x000fe2000f8efc3f */
[----:B------:R-:W-:Y:S01]  /*0d30*/  IMAD R3, R11, R4, RZ ;  /* 0x000000040b037224 */ /* 0x000fe200078e02ff */
[----:B------:R-:W-:Y:S01]  /*0d40*/  ULOP3.LUT UR52, UR5, 0x120, URZ, 0xfc, !UPT ;  /* 0x0000012005347892 */ /* 0x000fe2000f8efc3f */
[----:B------:R-:W-:Y:S01]  /*0d50*/  IMAD.U32 R9, RZ, RZ, UR17 ;  /* 0x00000011ff097e24 */ /* 0x000fe2000f8e00ff */
[----:B------:R-:W-:Y:S01]  /*0d60*/  ULOP3.LUT UR50, UR5, 0x108, URZ, 0xfc, !UPT ;  /* 0x0000010805327892 */ /* 0x000fe2000f8efc3f */
[----:B------:R-:W-:Y:S01]  /*0d70*/  IMAD.HI.U32 R3, R7, R3, R6 ;  /* 0x0000000307037227 */ /* 0x000fe200078e0006 */
[----:B------:R-:W-:-:S02]  /*0d80*/  ULOP3.LUT UR51, UR5, 0x110, URZ, 0xfc, !UPT ;  /* 0x0000011005337892 */ /* 0x000fc4000f8efc3f */
[----:B------:R-:W-:Y:S01]  /*0d90*/  IABS R41, R9 ;  /* 0x0000000900297213 */ /* 0x000fe20000000000 */
[----:B------:R-:W-:Y:S01]  /*0da0*/  IMAD.U32 R6, RZ, RZ, UR16 ;  /* 0x00000010ff067e24 */ /* 0x000fe2000f8e00ff */
[----:B------:R-:W-:Y:S01]  /*0db0*/  ULOP3.LUT UR49, UR5, 0x100, URZ, 0xfc, !UPT ;  /* 0x0000010005317892 */ /* 0x000fe2000f8efc3f */
[C---:B------:R-:W-:Y:S01]  /*0dc0*/  IMAD.HI.U32 R5, R3.reuse, R43, RZ ;  /* 0x0000002b03057227 */ /* 0x040fe200078e00ff */
[----:B------:R-:W-:Y:S02]  /*0dd0*/  ULOP3.LUT UR48, UR5, 0xf0, URZ, 0xfc, !UPT ;  /* 0x000000f005307892 */ /* 0x000fe4000f8efc3f */
[----:B------:R-:W-:Y:S01]  /*0de0*/  IABS R27, R6 ;  /* 0x00000006001b7213 */ /* 0x000fe20000000000 */
[----:B------:R-:W-:Y:S01]  /*0df0*/  IMAD.U32 R7, RZ, RZ, UR15 ;  /* 0x0000000fff077e24 */ /* 0x000fe2000f8e00ff */
[----:B------:R-:W-:Y:S01]  /*0e00*/  ULOP3.LUT UR47, UR5, 0xe8, URZ, 0xfc, !UPT ;  /* 0x000000e8052f7892 */ /* 0x000fe2000f8efc3f */
[----:B------:R-:W-:Y:S01]  /*0e10*/  IMAD.MOV R6, RZ, RZ, -R5 ;  /* 0x000000ffff067224 */ /* 0x000fe200078e0a05 */
[----:B------:R-:W-:Y:S01]  /*0e20*/  ULOP3.LUT UR46, UR5, 0xe0, URZ, 0xfc, !UPT ;  /* 0x000000e0052e7892 */ /* 0x000fe2000f8efc3f */
[----:B------:R-:W-:Y:S01]  /*0e30*/  IMAD.HI.U32 R5, R3, R41, RZ ;  /* 0x0000002903057227 */ /* 0x000fe200078e00ff */
[----:B------:R-:W-:Y:S01]  /*0e40*/  IABS R29, R7 ;  /* 0x00000007001d7213 */ /* 0x000fe20000000000 */
[----:B------:R-:W-:-:S02]  /*0e50*/  ULOP3.LUT UR45, UR5, 0xd0, URZ, 0xfc, !UPT ;  /* 0x000000d0052d7892 */ /* 0x000fc4000f8efc3f */
[C---:B------:R-:W-:Y:S01]  /*0e60*/  IMAD R43, R4.reuse, R6, R43 ;  /* 0x00000006042b7224 */ /* 0x040fe200078e022b */
[----:B------:R-:W-:Y:S01]  /*0e70*/  ULOP3.LUT UR44, UR5, 0xc8, URZ, 0xfc, !UPT ;  /* 0x000000c8052c7892 */ /* 0x000fe2000f8efc3f */
[----:B------:R-:W-:Y:S01]  /*0e80*/  IMAD.MOV R6, RZ, RZ, -R5 ;  /* 0x000000ffff067224 */ /* 0x000fe200078e0a05 */
[----:B------:R-:W-:Y:S01]  /*0e90*/  ULOP3.LUT UR43, UR5, 0xc0, URZ, 0xfc, !UPT ;  /* 0x000000c0052b7892 */ /* 0x000fe2000f8efc3f */
[----:B------:R-:W-:Y:S01]  /*0ea0*/  IMAD.U32 R7, RZ, RZ, UR14 ;  /* 0x0000000eff077e24 */ /* 0x000fe2000f8e00ff */
[C---:B------:R-:W-:Y:S01]  /*0eb0*/  ISETP.GT.U32.AND P2, PT, R4.reuse, R43, PT ;  /* 0x0000002b0400720c */ /* 0x040fe20003f44070 */
[C---:B------:R-:W-:Y:S01]  /*0ec0*/  IMAD.HI.U32 R5, R3.reuse, R27, RZ ;  /* 0x0000001b03057227 */ /* 0x040fe200078e00ff */
[----:B------:R-:W-:Y:S02]  /*0ed0*/  ULOP3.LUT UR42, UR5, 0xb0, URZ, 0xfc, !UPT ;  /* 0x000000b0052a7892 */ /* 0x000fe4000f8efc3f */
[----:B------:R-:W-:Y:S01]  /*0ee0*/  IABS R25, R7 ;  /* 0x0000000700197213 */ /* 0x000fe20000000000 */
[----:B------:R-:W-:Y:S01]  /*0ef0*/  IMAD R41, R4, R6, R41 ;  /* 0x0000000604297224 */ /* 0x000fe200078e0229 */
[----:B------:R-:W-:Y:S01]  /*0f00*/  ULOP3.LUT UR41, UR5, 0xa8, URZ, 0xfc, !UPT ;  /* 0x000000a805297892 */ /* 0x000fe2000f8efc3f */
[----:B------:R-:W-:Y:S01]  /*0f10*/  IMAD.HI.U32 R6, R3, R29, RZ ;  /* 0x0000001d03067227 */ /* 0x000fe200078e00ff */
[----:B------:R-:W-:-:S02]  /*0f20*/  ULOP3.LUT UR40, UR5, 0xa0, URZ, 0xfc, !UPT ;  /* 0x000000a005287892 */ /* 0x000fc4000f8efc3f */
[----:B------:R-:W-:Y:S01]  /*0f30*/  ISETP.GT.U32.AND P1, PT, R4, R41, PT ;  /* 0x000000290400720c */ /* 0x000fe20003f24070 */
[----:B------:R-:W-:Y:S01]  /*0f40*/  IMAD.MOV R5, RZ, RZ, -R5 ;  /* 0x000000ffff057224 */ /* 0x000fe200078e0a05 */
[----:B------:R-:W-:Y:S01]  /*0f50*/  ULOP3.LUT UR39, UR5, 0x90, URZ, 0xfc, !UPT ;  /* 0x0000009005277892 */ /* 0x000fe2000f8efc3f */
[----:B------:R-:W-:Y:S01]  /*0f60*/  IMAD.HI.U32 R8, R8, R65, RZ ;  /* 0x0000004108087227 */ /* 0x000fe200078e00ff */
[----:B------:R-:W-:Y:S02]  /*0f70*/  ULOP3.LUT UR38, UR5, 0x88, URZ, 0xfc, !UPT ;  /* 0x0000008805267892 */ /* 0x000fe4000f8efc3f */
[----:B------:R-:W-:Y:S01]  /*0f80*/  ULOP3.LUT UR37, UR5, 0x80, URZ, 0xfc, !UPT ;  /* 0x0000008005257892 */ /* 0x000fe2000f8efc3f */
[----:B------:R-:W-:Y:S01]  /*0f90*/  IMAD.MOV R6, RZ, RZ, -R6 ;  /* 0x000000ffff067224 */ /* 0x000fe200078e0a06 */
[----:B------:R-:W-:Y:S01]  /*0fa0*/  ULOP3.LUT UR36, UR5, 0x70, URZ, 0xfc, !UPT ;  /* 0x0000007005247892 */ /* 0x000fe2000f8efc3f */
[C---:B------:R-:W-:Y:S01]  /*0fb0*/  IMAD R27, R4.reuse, R5, R27 ;  /* 0x00000005041b7224 */ /* 0x040fe200078e021b */
[----:B------:R-:W-:Y:S01]  /*0fc0*/  ULOP3.LUT UR35, UR5, 0x68, URZ, 0xfc, !UPT ;  /* 0x0000006805237892 */ /* 0x000fe2000f8efc3f */
[----:B------:R-:W-:Y:S01]  /*0fd0*/  IMAD.MOV R8, RZ, RZ, -R8 ;  /* 0x000000ffff087224 */ /* 0x000fe200078e0a08 */
[----:B------:R-:W-:Y:S01]  /*0fe0*/  ULOP3.LUT UR34, UR5, 0x60, URZ, 0xfc, !UPT ;  /* 0x0000006005227892 */ /* 0x000fe2000f8efc3f */
[----:B------:R-:W-:Y:S01]  /*0ff0*/  IMAD.U32 R7, RZ, RZ, UR13 ;  /* 0x0000000dff077e24 */ /* 0x000fe2000f8e00ff */
[----:B------:R-:W-:Y:S01]  /*1000*/  ISETP.GT.U32.AND P5, PT, R4, R27, PT ;  /* 0x0000001b0400720c */ /* 0x000fe20003fa4070 */
[----:B------:R-:W-:Y:S01]  /*1010*/  IMAD.HI.U32 R5, R3, R25, RZ ;  /* 0x0000001903057227 */ /* 0x000fe200078e00ff */
[----:B------:R-:W-:-:S02]  /*1020*/  ULOP3.LUT UR33, UR5, 0x50, URZ, 0xfc, !UPT ;  /* 0x0000005005217892 */ /* 0x000fc4000f8efc3f */
[----:B------:R-:W-:Y:S01]  /*1030*/  IABS R7, R7 ;  /* 0x0000000700077213 */ /* 0x000fe20000000000 */
[----:B------:R-:W-:Y:S01]  /*1040*/  IMAD R29, R4, R6, R29 ;  /* 0x00000006041d7224 */ /* 0x000fe200078e021d */
[----:B------:R-:W-:Y:S01]  /*1050*/  ULOP3.LUT UR32, UR5, 0x48, URZ, 0xfc, !UPT ;  /* 0x0000004805207892 */ /* 0x000fe2000f8efc3f */
[----:B------:R-:W-:Y:S01]  /*1060*/  IMAD R65, R2, R8, R65 ;  /* 0x0000000802417224 */ /* 0x000fe200078e0241 */
[----:B------:R-:W-:Y:S01]  /*1070*/  ULOP3.LUT UR31, UR5, 0x40, URZ, 0xfc, !UPT ;  /* 0x00000040051f7892 */ /* 0x000fe2000f8efc3f */
[----:B------:R-:W-:Y:S01]  /*1080*/  IMAD.MOV R6, RZ, RZ, -R5 ;  /* 0x000000ffff067224 */ /* 0x000fe200078e0a05 */
[----:B------:R-:W-:Y:S01]  /*1090*/  ISETP.GT.U32.AND P6, PT, R4, R29, PT ;  /* 0x0000001d0400720c */ /* 0x000fe20003fc4070 */
[----:B------:R-:W-:Y:S01]  /*10a0*/  IMAD.U32 R8, RZ, RZ, UR12 ;  /* 0x0000000cff087e24 */ /* 0x000fe2000f8e00ff */
[----:B------:R-:W-:Y:S01]  /*10b0*/  ISETP.GT.U32.AND P0, PT, R2, R65, PT ;  /* 0x000000410200720c */ /* 0x000fe20003f04070 */
[----:B------:R-:W-:Y:S01]  /*10c0*/  IMAD.U32 R9, RZ, RZ, UR11 ;  /* 0x0000000bff097e24 */ /* 0x000fe2000f8e00ff */
[----:B------:R-:W-:Y:S01]  /*10d0*/  ULOP3.LUT UR30, UR5, 0x30, URZ, 0xfc, !UPT ;  /* 0x00000030051e7892 */ /* 0x000fe2000f8efc3f */
[----:B------:R-:W-:Y:S01]  /*10e0*/  IMAD R25, R4, R6, R25 ;  /* 0x0000000604197224 */ /* 0x000fe200078e0219 */
[----:B------:R-:W-:Y:S01]  /*10f0*/  IABS R8, R8 ;  /* 0x0000000800087213 */ /* 0x000fe20000000000 */
[----:B------:R-:W-:Y:S01]  /*1100*/  IMAD.U32 R6, RZ, RZ, UR10 ;  /* 0x0000000aff067e24 */ /* 0x000fe2000f8e00ff */
[----:B------:R-:W-:Y:S01]  /*1110*/  IABS R10, R9 ;  /* 0x00000009000a7213 */ /* 0x000fe20000000000 */
[----:B------:R-:W-:Y:S01]  /*1120*/  IMAD.HI.U32 R5, R3, R7, RZ ;  /* 0x0000000703057227 */ /* 0x000fe200078e00ff */
[----:B------:R-:W-:-:S02]  /*1130*/  ULOP3.LUT UR28, UR5, 0x20, URZ, 0xfc, !UPT ;  /* 0x00000020051c7892 */ /* 0x000fc4000f8efc3f */
[----:B------:R-:W-:Y:S01]  /*1140*/  IABS R12, R6 ;  /* 0x00000006000c7213 */ /* 0x000fe20000000000 */
[----:B------:R-:W-:Y:S01]  /*1150*/  IMAD.U32 R9, RZ, RZ, UR9 ;  /* 0x00000009ff097e24 */ /* 0x000fe2000f8e00ff */
[----:B------:R-:W-:Y:S01]  /*1160*/  ULOP3.LUT UR29, UR5, 0x28, URZ, 0xfc, !UPT ;  /* 0x00000028051d7892 */ /* 0x000fe2000f8efc3f */
[----:B------:R-:W-:Y:S01]  /*1170*/  IMAD.MOV R5, RZ, RZ, -R5 ;  /* 0x000000ffff057224 */ /* 0x000fe200078e0a05 */
[----:B------:R-:W-:Y:S01]  /*1180*/  ULOP3.LUT UR27, UR5, 0x10, URZ, 0xfc, !UPT ;  /* 0x00000010051b7892 */ /* 0x000fe2000f8efc3f */
[C---:B------:R-:W-:Y:S01]  /*1190*/  IMAD.HI.U32 R6, R3.reuse, R8, RZ ;  /* 0x0000000803067227 */ /* 0x040fe200078e00ff */
[----:B------:R-:W-:Y:S01]  /*11a0*/  IABS R14, R9 ;  /* 0x00000009000e7213 */ /* 0x000fe20000000000 */
[----:B------:R-:W-:Y:S02]  /*11b0*/  ULOP3.LUT UR23, UR5, 0x8, URZ, 0xfc, !UPT ;  /* 0x0000000805177892 */ /* 0x000fe4000f8efc3f */
[----:B------:R-:W-:Y:S01]  /*11c0*/  IMAD R5, R4, R5, R7 ;  /* 0x0000000504057224 */ /* 0x000fe200078e0207 */
[----:B------:R-:W-:Y:S01]  /*11d0*/  UIADD3 UR22, UR4, 0x1f8, URZ ;  /* 0x000001f804167890 */ /* 0x000fe2000fffe03f */
[----:B------:R-:W-:Y:S01]  /*11e0*/  IMAD.HI.U32 R7, R3, R10, RZ ;  /* 0x0000000a03077227 */ /* 0x000fe200078e00ff */
[----:B------:R-:W-:-:S02]  /*11f0*/  UIADD3 UR21, UR4, 0x1d8, URZ ;  /* 0x000001d804157890 */ /* 0x000fc4000fffe03f */
[----:B------:R-:W-:Y:S01]  /*1200*/  UIADD3 UR20, UR4, 0x1b8, URZ ;  /* 0x000001b804147890 */ /* 0x000fe2000fffe03f */
[----:B------:R-:W-:Y:S01]  /*1210*/  IMAD.MOV R9, RZ, RZ, -R6 ;  /* 0x000000ffff097224 */ /* 0x000fe200078e0a06 */
[----:B------:R-:W-:Y:S01]  /*1220*/  UIADD3 UR19, UR4, 0x198, URZ ;  /* 0x0000019804137890 */ /* 0x000fe2000fffe03f */
[----:B------:R-:W-:-:S04]  /*1230*/  IMAD.HI.U32 R6, R3, R12, RZ ;  /* 0x0000000c03067227 */ /* 0x000fc800078e00ff */
[----:B------:R-:W-:Y:S02]  /*1240*/  IMAD.MOV R11, RZ, RZ, -R7 ;  /* 0x000000ffff0b7224 */ /* 0x000fe400078e0a07 */
[----:B------:R-:W-:Y:S02]  /*1250*/  @!P0 IMAD.IADD R65, R65, 0x1, -R2 ;  /* 0x0000000141418824 */ /* 0x000fe400078e0a02 */
[----:B------:R-:W-:Y:S02]  /*1260*/  IMAD R7, R4, R9, R8 ;  /* 0x0000000904077224 */ /* 0x000fe400078e0208 */
[----:B------:R-:W-:Y:S01]  /*1270*/  IMAD.MOV R13, RZ, RZ, -R6 ;  /* 0x000000ffff0d7224 */ /* 0x000fe200078e0a06 */
[----:B------:R-:W-:Y:S01]  /*1280*/  ISETP.GT.U32.AND P0, PT, R2, R65, PT ;  /* 0x000000410200720c */ /* 0x000fe20003f04070 */
[----:B------:R-:W-:-:S04]  /*1290*/  IMAD.HI.U32 R8, R3, R14, RZ ;  /* 0x0000000e03087227 */ /* 0x000fc800078e00ff */
[----:B------:R-:W-:Y:S02]  /*12a0*/  IMAD.U32 R6, RZ, RZ, UR8 ;  /* 0x00000008ff067e24 */ /* 0x000fe4000f8e00ff */
[----:B------:R-:W-:Y:S02]  /*12b0*/  IMAD.MOV R15, RZ, RZ, -R8 ;  /* 0x000000ffff0f7224 */ /* 0x000fe400078e0a08 */
[C---:B------:R-:W-:Y:S01]  /*12c0*/  IMAD R9, R4.reuse, R11, R10 ;  /* 0x0000000b04097224 */ /* 0x040fe200078e020a */
[----:B------:R-:W-:Y:S01]  /*12d0*/  IABS R8, R6 ;  /* 0x0000000600087213 */ /* 0x000fe20000000000 */
[C---:B------:R-:W-:Y:S02]  /*12e0*/  IMAD R11, R4.reuse, R13, R12 ;  /* 0x0000000d040b7224 */ /* 0x040fe400078e020c */
[----:B------:R-:W-:Y:S02]  /*12f0*/  IMAD.U32 R6, RZ, RZ, UR61 ;  /* 0x0000003dff067e24 */ /* 0x000fe4000f8e00ff */
[----:B------:R-:W-:-:S02]  /*1300*/  IMAD R13, R4, R15, R14 ;  /* 0x0000000f040d7224 */ /* 0x000fc400078e020e */
[----:B------:R-:W-:Y:S01]  /*1310*/  IMAD.MOV.U32 R15, RZ, RZ, R8 ;  /* 0x000000ffff0f7224 */ /* 0x000fe200078e0008 */
[----:B------:R-:W-:Y:S01]  /*1320*/  IABS R17, R6 ;  /* 0x0000000600117213 */ /* 0x000fe20000000000 */
[----:B------:R-:W-:Y:S02]  /*1330*/  IMAD.U32 R8, RZ, RZ, UR60 ;  /* 0x0000003cff087e24 */ /* 0x000fe4000f8e00ff */
[----:B------:R-:W-:-:S03]  /*1340*/  IMAD.HI.U32 R6, R3, R15, RZ ;  /* 0x0000000f03067227 */ /* 0x000fc600078e00ff */
[----:B------:R-:W-:Y:S01]  /*1350*/  IABS R19, R8 ;  /* 0x0000000800137213 */ /* 0x000fe20000000000 */
[----:B------:R-:W-:Y:S01]  /*1360*/  @!P0 IMAD.IADD R65, R65, 0x1, -R2 ;  /* 0x0000000141418824 */ /* 0x000fe200078e0a02 */
[----:B------:R-:W-:Y:S01]  /*1370*/  ISETP.NE.AND P0, PT, R116, RZ, PT ;  /* 0x000000ff7400720c */ /* 0x000fe20003f05270 */
[----:B------:R-:W-:Y:S02]  /*1380*/  IMAD.MOV R8, RZ, RZ, -R6 ;  /* 0x000000ffff087224 */ /* 0x000fe400078e0a06 */
[----:B------:R-:W-:Y:S02]  /*1390*/  IMAD.U32 R10, RZ, RZ, UR59 ;  /* 0x0000003bff0a7e24 */ /* 0x000fe4000f8e00ff */
[----:B------:R-:W-:Y:S02]  /*13a0*/  IMAD R15, R4, R8, R15 ;  /* 0x00000008040f7224 */ /* 0x000fe400078e020f */
[----:B------:R-:W-:Y:S01]  /*13b0*/  IMAD.HI.U32 R8, R3, R19, RZ ;  /* 0x0000001303087227 */ /* 0x000fe200078e00ff */
[----:B------:R-:W-:-:S03]  /*13c0*/  IABS R21, R10 ;  /* 0x0000000a00157213 */ /* 0x000fc60000000000 */
[----:B------:R-:W-:-:S04]  /*13d0*/  IMAD.HI.U32 R6, R3, R17, RZ ;  /* 0x0000001103067227 */ /* 0x000fc800078e00ff */
[----:B------:R-:W-:Y:S02]  /*13e0*/  IMAD.MOV.U32 R2, RZ, RZ, R65 ;  /* 0x000000ffff027224 */ /* 0x000fe400078e0041 */
[----:B------:R-:W-:Y:S02]  /*13f0*/  IMAD.U32 R12, RZ, RZ, UR58 ;  /* 0x0000003aff0c7e24 */ /* 0x000fe4000f8e00ff */
[----:B------:R-:W-:Y:S02]  /*1400*/  IMAD.MOV R8, RZ, RZ, -R8 ;  /* 0x000000ffff087224 */ /* 0x000fe400078e0a08 */
[----:B------:R-:W-:Y:S01]  /*1410*/  IMAD.MOV R6, RZ, RZ, -R6 ;  /* 0x000000ffff067224 */ /* 0x000fe200078e0a06 */
[----:B------:R-:W-:Y:S01]  /*1420*/  IABS R23, R12 ;  /* 0x0000000c00177213 */ /* 0x000fe20000000000 */
[----:B------:R-:W-:Y:S01]  /*1430*/  @!P3 IMAD.MOV R2, RZ, RZ, -R2 ;  /* 0x000000ffff02b224 */ /* 0x000fe200078e0a02 */
[----:B------:R-:W-:Y:S01]  /*1440*/  @!P0 LOP3.LUT R2, RZ, R116, RZ, 0x33, !PT ;  /* 0x00000074ff028212 */ /* 0x000fe200078e33ff */
[C---:B------:R-:W-:Y:S01]  /*1450*/  IMAD R19, R4.reuse, R8, R19 ;  /* 0x0000000804137224 */ /* 0x040fe200078e0213 */
[C---:B------:R-:W-:Y:S01]  /*1460*/  ISETP.GT.U32.AND P0, PT, R4.reuse, R5, PT ;  /* 0x000000050400720c */ /* 0x040fe20003f04070 */
[----:B------:R-:W-:Y:S01]  /*1470*/  IMAD.HI.U32 R10, R3, R21, RZ ;  /* 0x00000015030a7227 */ /* 0x000fe200078e00ff */
[----:B------:R-:W-:-:S03]  /*1480*/  ISETP.GT.U32.AND P3, PT, R4, R7, PT ;  /* 0x000000070400720c */ /* 0x000fc60003f64070 */
[C---:B------:R-:W-:Y:S02]  /*1490*/  IMAD R17, R4.reuse, R6, R17 ;  /* 0x0000000604117224 */ /* 0x040fe400078e0211 */
[----:B------:R-:W-:Y:S02]  /*14a0*/  IMAD.U32 R8, RZ, RZ, UR56 ;  /* 0x00000038ff087e24 */ /* 0x000fe4000f8e00ff */
[----:B------:R-:W-:Y:S02]  /*14b0*/  IMAD.U32 R6, RZ, RZ, UR57 ;  /* 0x00000039ff067e24 */ /* 0x000fe4000f8e00ff */
[----:B------:R-:W-:Y:S01]  /*14c0*/  @!P2 IMAD.IADD R43, R43, 0x1, -R4 ;  /* 0x000000012b2ba824 */ /* 0x000fe200078e0a04 */
[C---:B------:R-:W-:Y:S01]  /*14d0*/  ISETP.GT.U32.AND P2, PT, R4.reuse, R25, PT ;  /* 0x000000190400720c */ /* 0x040fe20003f44070 */
[----:B------:R-:W-:Y:S01]  /*14e0*/  IMAD.HI.U32 R12, R3, R23, RZ ;  /* 0x00000017030c7227 */ /* 0x000fe200078e00ff */
[----:B------:R-:W-:Y:S02]  /*14f0*/  IABS R33, R8 ;  /* 0x0000000800217213 */ /* 0x000fe40000000000 */
[----:B------:R-:W-:Y:S01]  /*1500*/  IABS R31, R6 ;  /* 0x00000006001f7213 */ /* 0x000fe20000000000 */
[----:B------:R-:W-:Y:S01]  /*1510*/  IMAD.MOV R10, RZ, RZ, -R10 ;  /* 0x000000ffff0a7224 */ /* 0x000fe200078e0a0a */
[----:B------:R-:W-:Y:S01]  /*1520*/  ISETP.GT.U32.AND P4, PT, R4, R43, PT ;  /* 0x0000002b0400720c */ /* 0x000fe20003f84070 */
[----:B------:R-:W-:-:S02]  /*1530*/  @!P5 IMAD.IADD R27, R27, 0x1, -R4 ;  /* 0x000000011b1bd824 */ /* 0x000fc400078e0a04 */
[----:B------:R-:W-:Y:S02]  /*1540*/  IMAD.U32 R6, RZ, RZ, UR55 ;  /* 0x00000037ff067e24 */ /* 0x000fe4000f8e00ff */
[----:B------:R-:W-:Y:S01]  /*1550*/  IMAD.MOV R12, RZ, RZ, -R12 ;  /* 0x000000ffff0c7224 */ /* 0x000fe200078e0a0c */
[C---:B------:R-:W-:Y:S01]  /*1560*/  ISETP.GT.U32.AND P5, PT, R4.reuse, R27, PT ;  /* 0x0000001b0400720c */ /* 0x040fe20003fa4070 */
[----:B------:R-:W-:Y:S01]  /*1570*/  IMAD R21, R4, R10, R21 ;  /* 0x0000000a04157224 */ /* 0x000fe200078e0215 */
[----:B------:R-:W-:Y:S01]  /*1580*/  IABS R35, R6 ;  /* 0x0000000600237213 */ /* 0x000fe20000000000 */
[----:B------:R-:W-:Y:S02]  /*1590*/  IMAD.U32 R10, RZ, RZ, UR54 ;  /* 0x00000036ff0a7e24 */ /* 0x000fe4000f8e00ff */
[----:B------:R-:W-:-:S03]  /*15a0*/  IMAD.HI.U32 R8, R3, R33, RZ ;  /* 0x0000002103087227 */ /* 0x000fc600078e00ff */
[----:B------:R-:W-:Y:S01]  /*15b0*/  IABS R37, R10 ;  /* 0x0000000a00257213 */ /* 0x000fe20000000000 */
[C---:B------:R-:W-:Y:S02]  /*15c0*/  IMAD R23, R4.reuse, R12, R23 ;  /* 0x0000000c04177224 */ /* 0x040fe400078e0217 */
[--C-:B------:R-:W-:Y:S01]  /*15d0*/  @!P1 IMAD.IADD R41, R41, 0x1, -R4.reuse ;  /* 0x0000000129299824 */ /* 0x100fe200078e0a04 */
[C---:B------:R-:W-:Y:S01]  /*15e0*/  ISETP.GT.U32.AND P1, PT, R4.reuse, R9, PT ;  /* 0x000000090400720c */ /* 0x040fe20003f24070 */
[--C-:B------:R-:W-:Y:S02]  /*15f0*/  @!P6 IMAD.IADD R29, R29, 0x1, -R4.reuse ;  /* 0x000000011d1de824 */ /* 0x100fe400078e0a04 */
[----:B------:R-:W-:Y:S01]  /*1600*/  @!P0 IMAD.IADD R5, R5, 0x1, -R4 ;  /* 0x0000000105058824 */ /* 0x000fe200078e0a04 */
[C---:B------:R-:W-:Y:S01]  /*1610*/  ISETP.GT.U32.AND P0, PT, R4.reuse, R11, PT ;  /* 0x0000000b0400720c */ /* 0x040fe20003f04070 */
[----:B------:R-:W-:Y:S01]  /*1620*/  IMAD.HI.U32 R6, R3, R31, RZ ;  /* 0x0000001f03067227 */ /* 0x000fe200078e00ff */
[----:B------:R-:W-:-:S03]  /*1630*/  ISETP.GT.U32.AND P6, PT, R4, R41, PT ;  /* 0x000000290400720c */ /* 0x000fc60003fc4070 */
[----:B------:R-:W-:Y:S02]  /*1640*/  IMAD.U32 R12, RZ, RZ, UR53 ;  /* 0x00000035ff0c7e24 */ /* 0x000fe4000f8e00ff */
[----:B------:R-:W-:Y:S02]  /*1650*/  IMAD.MOV R8, RZ, RZ, -R8 ;  /* 0x000000ffff087224 */ /* 0x000fe400078e0a08 */
[--C-:B------:R-:W-:Y:S01]  /*1660*/  @!P2 IMAD.IADD R25, R25, 0x1, -R4.reuse ;  /* 0x000000011919a824 */ /* 0x100fe200078e0a04 */
[C---:B------:R-:W-:Y:S01]  /*1670*/  ISETP.GT.U32.AND P2, PT, R4.reuse, R29, PT ;  /* 0x0000001d0400720c */ /* 0x040fe20003f44070 */
[----:B------:R-:W-:Y:S01]  /*1680*/  @!P3 IMAD.IADD R7, R7, 0x1, -R4 ;  /* 0x000000010707b824 */ /* 0x000fe200078e0a04 */
[----:B------:R-:W-:Y:S01]  /*1690*/  ISETP.GT.U32.AND P3, PT, R4, R5, PT ;  /* 0x000000050400720c */ /* 0x000fe20003f64070 */
[----:B------:R-:W-:Y:S01]  /*16a0*/  IMAD.MOV R10, RZ, RZ, -R6 ;  /* 0x000000ffff0a7224 */ /* 0x000fe200078e0a06 */
[----:B------:R-:W-:Y:S01]  /*16b0*/  IABS R39, R12 ;  /* 0x0000000c00277213 */ /* 0x000fe20000000000 */
[----:B------:R-:W-:-:S04]  /*16c0*/  IMAD.HI.U32 R6, R3, R35, RZ ;  /* 0x0000002303067227 */ /* 0x000fc800078e00ff */
[----:B------:R-:W-:Y:S02]  /*16d0*/  IMAD R33, R4, R8, R33 ;  /* 0x0000000804217224 */ /* 0x000fe400078e0221 */
[----:B------:R-:W-:-:S04]  /*16e0*/  IMAD.HI.U32 R8, R3, R37, RZ ;  /* 0x0000002503087227 */ /* 0x000fc800078e00ff */
[----:B------:R-:W-:Y:S01]  /*16f0*/  @!P4 IMAD.IADD R43, R43, 0x1, -R4 ;  /* 0x000000012b2bc824 */ /* 0x000fe200078e0a04 */
[C---:B------:R-:W-:Y:S01]  /*1700*/  ISETP.GT.U32.AND P4, PT, R4.reuse, R25, PT ;  /* 0x000000190400720c */ /* 0x040fe20003f84070 */
[----:B------:R-:W-:Y:S02]  /*1710*/  IMAD R31, R4, R10, R31 ;  /* 0x0000000a041f7224 */ /* 0x000fe400078e021f */
[----:B------:R-:W-:Y:S02]  /*1720*/  IMAD.MOV R10, RZ, RZ, -R6 ;  /* 0x000000ffff0a7224 */ /* 0x000fe400078e0a06 */
[----:B------:R-:W-:Y:S02]  /*1730*/  IMAD.U32 R12, RZ, RZ, UR52 ;  /* 0x00000034ff0c7e24 */ /* 0x000fe4000f8e00ff */
[----:B------:R-:W-:-:S03]  /*1740*/  IMAD.HI.U32 R6, R3, R39, RZ ;  /* 0x0000002703067227 */ /* 0x000fc600078e00ff */
[----:B------:R-:W-:Y:S01]  /*1750*/  IABS R45, R12 ;  /* 0x0000000c002d7213 */ /* 0x000fe20000000000 */
[----:B------:R-:W-:Y:S02]  /*1760*/  IMAD.MOV R8, RZ, RZ, -R8 ;  /* 0x000000ffff087224 */ /* 0x000fe400078e0a08 */
[--C-:B------:R-:W-:Y:S01]  /*1770*/  @!P5 IMAD.IADD R27, R27, 0x1, -R4.reuse ;  /* 0x000000011b1bd824 */ /* 0x100fe200078e0a04 */
[C---:B------:R-:W-:Y:S01]  /*1780*/  ISETP.GT.U32.AND P5, PT, R4.reuse, R13, PT ;  /* 0x0000000d0400720c */ /* 0x040fe20003fa4070 */
[C---:B------:R-:W-:Y:S02]  /*1790*/  IMAD R35, R4.reuse, R10, R35 ;  /* 0x0000000a04237224 */ /* 0x040fe400078e0223 */
[--C-:B------:R-:W-:Y:S01]  /*17a0*/  @!P1 IMAD.IADD R9, R9, 0x1, -R4.reuse ;  /* 0x0000000109099824 */ /* 0x100fe200078e0a04 */
[C---:B------:R-:W-:Y:S01]  /*17b0*/  ISETP.GT.U32.AND P1, PT, R4.reuse, R7, PT ;  /* 0x000000070400720c */ /* 0x040fe20003f24070 */
[----:B------:R-:W-:Y:S01]  /*17c0*/  @!P0 IMAD.IADD R11, R11, 0x1, -R4 ;  /* 0x000000010b0b8824 */ /* 0x000fe200078e0a04 */
[----:B------:R-:W-:Y:S01]  /*17d0*/  ISETP.GT.U32.AND P0, PT, R4, R17, PT ;  /* 0x000000110400720c */ /* 0x000fe20003f04070 */
[----:B------:R-:W-:-:S02]  /*17e0*/  IMAD.MOV R6, RZ, RZ, -R6 ;  /* 0x000000ffff067224 */ /* 0x000fc400078e0a06 */
[C---:B------:R-:W-:Y:S02]  /*17f0*/  IMAD R37, R4.reuse, R8, R37 ;  /* 0x0000000804257224 */ /* 0x040fe400078e0225 */
[----:B------:R-:W-:Y:S02]  /*1800*/  IMAD.U32 R10, RZ, RZ, UR50 ;  /* 0x00000032ff0a7e24 */ /* 0x000fe4000f8e00ff */
[----:B------:R-:W-:Y:S02]  /*1810*/  IMAD.U32 R8, RZ, RZ, UR51 ;  /* 0x00000033ff087e24 */ /* 0x000fe4000f8e00ff */
[--C-:B------:R-:W-:Y:S01]  /*1820*/  @!P6 IMAD.IADD R41, R41, 0x1, -R4.reuse ;  /* 0x000000012929e824 */ /* 0x100fe200078e0a04 */
[C---:B------:R-:W-:Y:S01]  /*1830*/  ISETP.GT.U32.AND P6, PT, R4.reuse, R9, PT ;  /* 0x000000090400720c */ /* 0x040fe20003fc4070 */
[--C-:B------:R-:W-:Y:S01]  /*1840*/  @!P2 IMAD.IADD R29, R29, 0x1, -R4.reuse ;  /* 0x000000011d1da824 */ /* 0x100fe200078e0a04 */
[C---:B------:R-:W-:Y:S01]  /*1850*/  ISETP.GT.U32.AND P2, PT, R4.reuse, R15, PT ;  /* 0x0000000f0400720c */ /* 0x040fe20003f44070 */
[----:B------:R-:W-:Y:S01]  /*1860*/  @!P3 IMAD.IADD R5, R5, 0x1, -R4 ;  /* 0x000000010505b824 */ /* 0x000fe200078e0a04 */
[C---:B------:R-:W-:Y:S01]  /*1870*/  ISETP.GT.U32.AND P3, PT, R4.reuse, R19, PT ;  /* 0x000000130400720c */ /* 0x040fe20003f64070 */
[----:B------:R-:W-:Y:S01]  /*1880*/  IMAD R39, R4, R6, R39 ;  /* 0x0000000604277224 */ /* 0x000fe200078e0227 */
[----:B------:R-:W-:Y:S01]  /*1890*/  IABS R49, R10 ;  /* 0x0000000a00317213 */ /* 0x000fe20000000000 */
[----:B------:R-:W-:Y:S01]  /*18a0*/  IMAD.HI.U32 R6, R3, R45, RZ ;  /* 0x0000002d03067227 */ /* 0x000fe200078e00ff */
[----:B------:R-:W-:-:S03]  /*18b0*/  IABS R47, R8 ;  /* 0x00000008002f7213 */ /* 0x000fc60000000000 */
[----:B------:R-:W-:Y:S02]  /*18c0*/  IMAD.U32 R10, RZ, RZ, UR49 ;  /* 0x00000031ff0a7e24 */ /* 0x000fe4000f8e00ff */
[----:B------:R-:W-:Y:S01]  /*18d0*/  @!P4 IMAD.IADD R25, R25, 0x1, -R4 ;  /* 0x000000011919c824 */ /* 0x000fe200078e0a04 */
[----:B------:R-:W-:Y:S01]  /*18e0*/  ISETP.GT.U32.AND P4, PT, R4, R11, PT ;  /* 0x0000000b0400720c */ /* 0x000fe20003f84070 */
[----:B------:R-:W-:Y:S01]  /*18f0*/  IMAD.MOV R8, RZ, RZ, -R6 ;  /* 0x000000ffff087224 */ /* 0x000fe200078e0a06 */
[----:B------:R-:W-:Y:S01]  /*1900*/  IABS R51, R10 ;  /* 0x0000000a00337213 */ /* 0x000fe20000000000 */
[----:B------:R-:W-:-:S04]  /*1910*/  IMAD.HI.U32 R6, R3, R47, RZ ;  /* 0x0000002f03067227 */ /* 0x000fc800078e00ff */
[--C-:B------:R-:W-:Y:S01]  /*1920*/  @!P5 IMAD.IADD R13, R13, 0x1, -R4.reuse ;  /* 0x000000010d0dd824 */ /* 0x100fe200078e0a04 */
[C---:B------:R-:W-:Y:S01]  /*1930*/  ISETP.GT.U32.AND P5, PT, R4.reuse, R23, PT ;  /* 0x000000170400720c */ /* 0x040fe20003fa4070 */
[----:B------:R-:W-:Y:S02]  /*1940*/  IMAD.U32 R12, RZ, RZ, UR48 ;  /* 0x00000030ff0c7e24 */ /* 0x000fe4000f8e00ff */
[C---:B------:R-:W-:Y:S02]  /*1950*/  IMAD R45, R4.reuse, R8, R45 ;  /* 0x00000008042d7224 */ /* 0x040fe400078e022d */
[--C-:B------:R-:W-:Y:S01]  /*1960*/  @!P1 IMAD.IADD R7, R7, 0x1, -R4.reuse ;  /* 0x0000000107079824 */ /* 0x100fe200078e0a04 */
[C---:B------:R-:W-:Y:S01]  /*1970*/  ISETP.GT.U32.AND P1, PT, R4.reuse, R21, PT ;  /* 0x000000150400720c */ /* 0x040fe20003f24070 */
[----:B------:R-:W-:Y:S01]  /*1980*/  @!P0 IMAD.IADD R17, R17, 0x1, -R4 ;  /* 0x0000000111118824 */ /* 0x000fe200078e0a04 */
[----:B------:R-:W-:Y:S01]  /*1990*/  IABS R53, R12 ;  /* 0x0000000c00357213 */ /* 0x000fe20000000000 */
[----:B------:R-:W-:Y:S01]  /*19a0*/  IMAD.HI.U32 R8, R3, R49, RZ ;  /* 0x0000003103087227 */ /* 0x000fe200078e00ff */
[----:B------:R-:W-:-:S03]  /*19b0*/  ISETP.GT.U32.AND P0, PT, R4, R33, PT ;  /* 0x000000210400720c */ /* 0x000fc60003f04070 */
[----:B------:R-:W-:Y:S02]  /*19c0*/  IMAD.MOV R10, RZ, RZ, -R6 ;  /* 0x000000ffff0a7224 */ /* 0x000fe400078e0a06 */
[----:B------:R-:W-:-:S04]  /*19d0*/  IMAD.HI.U32 R6, R3, R51, RZ ;  /* 0x0000003303067227 */ /* 0x000fc800078e00ff */
[--C-:B------:R-:W-:Y:S01]  /*19e0*/  @!P2 IMAD.IADD R15, R15, 0x1, -R4.reuse ;  /* 0x000000010f0fa824 */ /* 0x100fe200078e0a04 */
[C---:B------:R-:W-:Y:S01]  /*19f0*/  ISETP.GT.U32.AND P2, PT, R4.reuse, R31, PT ;  /* 0x0000001f0400720c */ /* 0x040fe20003f44070 */
[--C-:B------:R-:W-:Y:S01]  /*1a00*/  @!P6 IMAD.IADD R9, R9, 0x1, -R4.reuse ;  /* 0x000000010909e824 */ /* 0x100fe200078e0a04 */
[C---:B------:R-:W-:Y:S01]  /*1a10*/  ISETP.GT.U32.AND P6, PT, R4.reuse, R13, PT ;  /* 0x0000000d0400720c */ /* 0x040fe20003fc4070 */
[----:B------:R-:W-:Y:S01]  /*1a20*/  @!P3 IMAD.IADD R19, R19, 0x1, -R4 ;  /* 0x000000011313b824 */ /* 0x000fe200078e0a04 */
[C---:B------:R-:W-:Y:S01]  /*1a30*/  ISETP.GT.U32.AND P3, PT, R4.reuse, R17, PT ;  /* 0x000000110400720c */ /* 0x040fe20003f64070 */
[----:B------:R-:W-:Y:S02]  /*1a40*/  IMAD.MOV R8, RZ, RZ, -R8 ;  /* 0x000000ffff087224 */ /* 0x000fe400078e0a08 */
[----:B------:R-:W-:Y:S02]  /*1a50*/  IMAD R47, R4, R10, R47 ;  /* 0x0000000a042f7224 */ /* 0x000fe400078e022f */
[----:B------:R-:W-:-:S02]  /*1a60*/  IMAD.MOV R6, RZ, RZ, -R6 ;  /* 0x000000ffff067224 */ /* 0x000fc400078e0a06 */
[----:B------:R-:W-:Y:S02]  /*1a70*/  IMAD.U32 R10, RZ, RZ, UR47 ;  /* 0x0000002fff0a7e24 */ /* 0x000fe4000f8e00ff */
[----:B------:R-:W-:Y:S01]  /*1a80*/  @!P4 IMAD.IADD R11, R11, 0x1, -R4 ;  /* 0x000000010b0bc824 */ /* 0x000fe200078e0a04 */
[C---:B------:R-:W-:Y:S01]  /*1a90*/  ISETP.GT.U32.AND P4, PT, R4.reuse, R15, PT ;  /* 0x0000000f0400720c */ /* 0x040fe20003f84070 */
[----:B------:R-:W-:Y:S01]  /*1aa0*/  IMAD R49, R4, R8, R49 ;  /* 0x0000000804317224 */ /* 0x000fe200078e0231 */
[----:B------:R-:W-:Y:S01]  /*1ab0*/  IABS R55, R10 ;  /* 0x0000000a00377213 */ /* 0x000fe20000000000 */
[----:B------:R-:W-:Y:S02]  /*1ac0*/  IMAD.U32 R12, RZ, RZ, UR46 ;  /* 0x0000002eff0c7e24 */ /* 0x000fe4000f8e00ff */
[----:B------:R-:W-:-:S03]  /*1ad0*/  IMAD.HI.U32 R8, R3, R53, RZ ;  /* 0x0000003503087227 */ /* 0x000fc600078e00ff */
[----:B------:R-:W-:Y:S01]  /*1ae0*/  IABS R57, R12 ;  /* 0x0000000c00397213 */ /* 0x000fe20000000000 */
[C---:B------:R-:W-:Y:S02]  /*1af0*/  IMAD R51, R4.reuse, R6, R51 ;  /* 0x0000000604337224 */ /* 0x040fe400078e0233 */
[----:B------:R-:W-:Y:S02]  /*1b00*/  IMAD.U32 R6, RZ, RZ, UR45 ;  /* 0x0000002dff067e24 */ /* 0x000fe4000f8e00ff */
[----:B------:R-:W-:Y:S01]  /*1b10*/  @!P5 IMAD.IADD R23, R23, 0x1, -R4 ;  /* 0x000000011717d824 */ /* 0x000fe200078e0a04 */
[C---:B------:R-:W-:Y:S01]  /*1b20*/  ISETP.GT.U32.AND P5, PT, R4.reuse, R35, PT ;  /* 0x000000230400720c */ /* 0x040fe20003fa4070 */
[----:B------:R-:W-:Y:S01]  /*1b30*/  IMAD.MOV R8, RZ, RZ, -R8 ;  /* 0x000000ffff087224 */ /* 0x000fe200078e0a08 */
[----:B------:R-:W-:Y:S01]  /*1b40*/  IABS R59, R6 ;  /* 0x00000006003b7213 */ /* 0x000fe20000000000 */
[----:B------:R-:W-:Y:S01]  /*1b50*/  @!P1 IMAD.IADD R21, R21, 0x1, -R4 ;  /* 0x0000000115159824 */ /* 0x000fe200078e0a04 */
[----:B------:R-:W-:Y:S01]  /*1b60*/  ISETP.GT.U32.AND P1, PT, R4, R19, PT ;  /* 0x000000130400720c */ /* 0x000fe20003f24070 */
[----:B------:R-:W-:-:S02]  /*1b70*/  IMAD.U32 R10, RZ, RZ, UR44 ;  /* 0x0000002cff0a7e24 */ /* 0x000fc4000f8e00ff */
[----:B------:R-:W-:Y:S02]  /*1b80*/  IMAD R53, R4, R8, R53 ;  /* 0x0000000804357224 */ /* 0x000fe400078e0235 */
[----:B------:R-:W-:Y:S01]  /*1b90*/  IMAD.HI.U32 R6, R3, R55, RZ ;  /* 0x0000003703067227 */ /* 0x000fe200078e00ff */
[----:B------:R-:W-:-:S03]  /*1ba0*/  IABS R61, R10 ;  /* 0x0000000a003d7213 */ /* 0x000fc60000000000 */
[--C-:B------:R-:W-:Y:S01]  /*1bb0*/  @!P6 IMAD.IADD R13, R13, 0x1, -R4.reuse ;  /* 0x000000010d0de824 */ /* 0x100fe200078e0a04 */
[C---:B------:R-:W-:Y:S01]  /*1bc0*/  ISETP.GT.U32.AND P6, PT, R4.reuse, R21, PT ;  /* 0x000000150400720c */ /* 0x040fe20003fc4070 */
[--C-:B------:R-:W-:Y:S01]  /*1bd0*/  @!P2 IMAD.IADD R31, R31, 0x1, -R4.reuse ;  /* 0x000000011f1fa824 */ /* 0x100fe200078e0a04 */
[C---:B------:R-:W-:Y:S01]  /*1be0*/  ISETP.GT.U32.AND P2, PT, R4.reuse, R23, PT ;  /* 0x000000170400720c */ /* 0x040fe20003f44070 */
[--C-:B------:R-:W-:Y:S02]  /*1bf0*/  @!P0 IMAD.IADD R33, R33, 0x1, -R4.reuse ;  /* 0x0000000121218824 */ /* 0x100fe400078e0a04 */
[----:B------:R-:W-:Y:S01]  /*1c00*/  @!P3 IMAD.IADD R17, R17, 0x1, -R4 ;  /* 0x000000011111b824 */ /* 0x000fe200078e0a04 */
[C---:B------:R-:W-:Y:S01]  /*1c10*/  ISETP.GT.U32.AND P3, PT, R4.reuse, R37, PT ;  /* 0x000000250400720c */ /* 0x040fe20003f64070 */
[----:B------:R-:W-:Y:S01]  /*1c20*/  IMAD.HI.U32 R8, R3, R57, RZ ;  /* 0x0000003903087227 */ /* 0x000fe200078e00ff */
[----:B------:R-:W-:-:S03]  /*1c30*/  ISETP.GT.U32.AND P0, PT, R4, R31, PT ;  /* 0x0000001f0400720c */ /* 0x000fc60003f04070 */
[----:B------:R-:W-:Y:S02]  /*1c40*/  IMAD.MOV R10, RZ, RZ, -R6 ;  /* 0x000000ffff0a7224 */ /* 0x000fe400078e0a06 */
[----:B------:R-:W-:Y:S01]  /*1c50*/  @!P4 IMAD.IADD R15, R15, 0x1, -R4 ;  /* 0x000000010f0fc824 */ /* 0x000fe200078e0a04 */
[----:B------:R-:W-:Y:S01]  /*1c60*/  ISETP.GT.U32.AND P4, PT, R4, R33, PT ;  /* 0x000000210400720c */ /* 0x000fe20003f84070 */
[----:B------:R-:W-:Y:S02]  /*1c70*/  IMAD.MOV R8, RZ, RZ, -R8 ;  /* 0x000000ffff087224 */ /* 0x000fe400078e0a08 */
[----:B------:R-:W-:Y:S02]  /*1c80*/  IMAD.U32 R12, RZ, RZ, UR43 ;  /* 0x0000002bff0c7e24 */ /* 0x000fe4000f8e00ff */
[----:B------:R-:W-:-:S03]  /*1c90*/  IMAD.HI.U32 R6, R3, R59, RZ ;  /* 0x0000003b03067227 */ /* 0x000fc600078e00ff */
[----:B------:R-:W-:Y:S01]  /*1ca0*/  IABS R63, R12 ;  /* 0x0000000c003f7213 */ /* 0x000fe20000000000 */
[C---:B------:R-:W-:Y:S02]  /*1cb0*/  IMAD R55, R4.reuse, R10, R55 ;  /* 0x0000000a04377224 */ /* 0x040fe400078e0237 */
[----:B------:R-:W-:Y:S01]  /*1cc0*/  @!P5 IMAD.IADD R35, R35, 0x1, -R4 ;  /* 0x000000012323d824 */ /* 0x000fe200078e0a04 */
[C---:B------:R-:W-:Y:S01]  /*1cd0*/  ISETP.GT.U32.AND P5, PT, R4.reuse, R45, PT ;  /* 0x0000002d0400720c */ /* 0x040fe20003fa4070 */
[----:B------:R-:W-:Y:S02]  /*1ce0*/  IMAD R57, R4, R8, R57 ;  /* 0x0000000804397224 */ /* 0x000fe400078e0239 */
[----:B------:R-:W-:Y:S02]  /*1cf0*/  IMAD.U32 R10, RZ, RZ, UR42 ;  /* 0x0000002aff0a7e24 */ /* 0x000fe4000f8e00ff */
[----:B------:R-:W-:-:S03]  /*1d00*/  IMAD.HI.U32 R8, R3, R61, RZ ;  /* 0x0000003d03087227 */ /* 0x000fc600078e00ff */
[----:B------:R-:W-:Y:S01]  /*1d10*/  IABS R67, R10 ;  /* 0x0000000a00437213 */ /* 0x000fe20000000000 */
[----:B------:R-:W-:Y:S02]  /*1d20*/  IMAD.MOV R6, RZ, RZ, -R6 ;  /* 0x000000ffff067224 */ /* 0x000fe400078e0a06 */
[----:B------:R-:W-:Y:S02]  /*1d30*/  IMAD.MOV R8, RZ, RZ, -R8 ;  /* 0x000000ffff087224 */ /* 0x000fe400078e0a08 */
[C---:B------:R-:W-:Y:S02]  /*1d40*/  IMAD R59, R4.reuse, R6, R59 ;  /* 0x00000006043b7224 */ /* 0x040fe400078e023b */
[--C-:B------:R-:W-:Y:S01]  /*1d50*/  @!P6 IMAD.IADD R21, R21, 0x1, -R4.reuse ;  /* 0x000000011515e824 */ /* 0x100fe200078e0a04 */
[C---:B------:R-:W-:Y:S01]  /*1d60*/  ISETP.GT.U32.AND P6, PT, R4.reuse, R35, PT ;  /* 0x000000230400720c */ /* 0x040fe20003fc4070 */
[--C-:B------:R-:W-:Y:S01]  /*1d70*/  @!P2 IMAD.IADD R23, R23, 0x1, -R4.reuse ;  /* 0x000000011717a824 */ /* 0x100fe200078e0a04 */
[C---:B------:R-:W-:Y:S01]  /*1d80*/  ISETP.GT.U32.AND P2, PT, R4.reuse, R47, PT ;  /* 0x0000002f0400720c */ /* 0x040fe20003f44070 */
[----:B------:R-:W-:Y:S01]  /*1d90*/  @!P3 IMAD.IADD R37, R37, 0x1, -R4 ;  /* 0x000000012525b824 */ /* 0x000fe200078e0a04 */
[----:B------:R-:W-:Y:S01]  /*1da0*/  ISETP.GT.U32.AND P3, PT, R4, R51, PT ;  /* 0x000000330400720c */ /* 0x000fe20003f64070 */
[----:B------:R-:W-:-:S04]  /*1db0*/  IMAD.HI.U32 R6, R3, R63, RZ ;  /* 0x0000003f03067227 */ /* 0x000fc800078e00ff */
[----:B------:R-:W-:Y:S02]  /*1dc0*/  IMAD.U32 R10, RZ, RZ, UR41 ;  /* 0x00000029ff0a7e24 */ /* 0x000fe4000f8e00ff */
[C---:B------:R-:W-:Y:S02]  /*1dd0*/  IMAD R61, R4.reuse, R8, R61 ;  /* 0x00000008043d7224 */ /* 0x040fe400078e023d */
[--C-:B------:R-:W-:Y:S01]  /*1de0*/  @!P0 IMAD.IADD R31, R31, 0x1, -R4.reuse ;  /* 0x000000011f1f8824 */ /* 0x100fe200078e0a04 */
[C---:B------:R-:W-:Y:S01]  /*1df0*/  ISETP.GT.U32.AND P0, PT, R4.reuse, R49, PT ;  /* 0x000000310400720c */ /* 0x040fe20003f04070 */
[----:B------:R-:W-:Y:S01]  /*1e00*/  @!P4 IMAD.IADD R33, R33, 0x1, -R4 ;  /* 0x000000012121c824 */ /* 0x000fe200078e0a04 */
[----:B------:R-:W-:Y:S01]  /*1e10*/  ISETP.GT.U32.AND P4, PT, R4, R37, PT ;  /* 0x000000250400720c */ /* 0x000fe20003f84070 */
[----:B------:R-:W-:Y:S01]  /*1e20*/  IMAD.MOV R8, RZ, RZ, -R6 ;  /* 0x000000ffff087224 */ /* 0x000fe200078e0a06 */
[----:B------:R-:W-:Y:S01]  /*1e30*/  IABS R69, R10 ;  /* 0x0000000a00457213 */ /* 0x000fe20000000000 */
[----:B------:R-:W-:-:S02]  /*1e40*/  IMAD.U32 R12, RZ, RZ, UR40 ;  /* 0x00000028ff0c7e24 */ /* 0x000fc4000f8e00ff */
[----:B------:R-:W-:-:S03]  /*1e50*/  IMAD.HI.U32 R6, R3, R67, RZ ;  /* 0x0000004303067227 */ /* 0x000fc600078e00ff */
[----:B------:R-:W-:Y:S01]  /*1e60*/  IABS R71, R12 ;  /* 0x0000000c00477213 */ /* 0x000fe20000000000 */
[----:B------:R-:W-:Y:S01]  /*1e70*/  @!P5 IMAD.IADD R45, R45, 0x1, -R4 ;  /* 0x000000012d2dd824 */ /* 0x000fe200078e0a04 */
[C---:B------:R-:W-:Y:S01]  /*1e80*/  ISETP.GT.U32.AND P5, PT, R4.reuse, R53, PT ;  /* 0x000000350400720c */ /* 0x040fe20003fa4070 */
[----:B------:R-:W-:Y:S02]  /*1e90*/  IMAD R63, R4, R8, R63 ;  /* 0x00000008043f7224 */ /* 0x000fe400078e023f */
[----:B------:R-:W-:Y:S02]  /*1ea0*/  IMAD.MOV R8, RZ, RZ, -R6 ;  /* 0x000000ffff087224 */ /* 0x000fe400078e0a06 */
[----:B------:R-:W-:-:S04]  /*1eb0*/  IMAD.HI.U32 R6, R3, R69, RZ ;  /* 0x0000004503067227 */ /* 0x000fc800078e00ff */
[----:B------:R-:W-:Y:S02]  /*1ec0*/  IMAD.U32 R10, RZ, RZ, UR39 ;  /* 0x00000027ff0a7e24 */ /* 0x000fe4000f8e00ff */
[C---:B------:R-:W-:Y:S02]  /*1ed0*/  IMAD R67, R4.reuse, R8, R67 ;  /* 0x0000000804437224 */ /* 0x040fe400078e0243 */
[--C-:B------:R-:W-:Y:S01]  /*1ee0*/  @!P2 IMAD.IADD R47, R47, 0x1, -R4.reuse ;  /* 0x000000012f2fa824 */ /* 0x100fe200078e0a04 */
[C---:B------:R-:W-:Y:S01]  /*1ef0*/  ISETP.GT.U32.AND P2, PT, R4.reuse, R55, PT ;  /* 0x000000370400720c */ /* 0x040fe20003f44070 */
[----:B------:R-:W-:Y:S01]  /*1f00*/  @!P6 IMAD.IADD R35, R35, 0x1, -R4 ;  /* 0x000000012323e824 */ /* 0x000fe200078e0a04 */
[----:B------:R-:W-:Y:S01]  /*1f10*/  ISETP.GT.U32.AND P6, PT, R4, R45, PT ;  /* 0x0000002d0400720c */ /* 0x000fe20003fc4070 */
[----:B------:R-:W-:Y:S01]  /*1f20*/  IMAD.U32 R12, RZ, RZ, UR38 ;  /* 0x00000026ff0c7e24 */ /* 0x000fe2000f8e00ff */
[----:B------:R-:W-:Y:S01]  /*1f30*/  IABS R73, R10 ;  /* 0x0000000a00497213 */ /* 0x000fe20000000000 */
[----:B------:R-:W-:-:S02]  /*1f40*/  IMAD.MOV R8, RZ, RZ, -R6 ;  /* 0x000000ffff087224 */ /* 0x000fc400078e0a06 */
[----:B------:R-:W-:Y:S01]  /*1f50*/  IMAD.HI.U32 R6, R3, R71, RZ ;  /* 0x0000004703067227 */ /* 0x000fe200078e00ff */
[----:B------:R-:W-:-:S03]  /*1f60*/  IABS R75, R12 ;  /* 0x0000000c004b7213 */ /* 0x000fc60000000000 */
[--C-:B------:R-:W-:Y:S01]  /*1f70*/  @!P0 IMAD.IADD R49, R49, 0x1, -R4.reuse ;  /* 0x0000000131318824 */ /* 0x100fe200078e0a04 */
[C---:B------:R-:W-:Y:S01]  /*1f80*/  ISETP.GT.U32.AND P0, PT, R4.reuse, R47, PT ;  /* 0x0000002f0400720c */ /* 0x040fe20003f04070 */
[--C-:B------:R-:W-:Y:S02]  /*1f90*/  @!P3 IMAD.IADD R51, R51, 0x1, -R4.reuse ;  /* 0x000000013333b824 */ /* 0x100fe400078e0a04 */
[----:B------:R-:W-:Y:S01]  /*1fa0*/  @!P4 IMAD.IADD R37, R37, 0x1, -R4 ;  /* 0x000000012525c824 */ /* 0x000fe200078e0a04 */
[C---:B------:R-:W-:Y:S01]  /*1fb0*/  ISETP.GT.U32.AND P4, PT, R4.reuse, R57, PT ;  /* 0x000000390400720c */ /* 0x040fe20003f84070 */
[C---:B------:R-:W-:Y:S01]  /*1fc0*/  IMAD R69, R4.reuse, R8, R69 ;  /* 0x0000000804457224 */ /* 0x040fe200078e0245 */
[----:B------:R-:W-:Y:S01]  /*1fd0*/  ISETP.GT.U32.AND P3, PT, R4, R49, PT ;  /* 0x000000310400720c */ /* 0x000fe20003f64070 */
[----:B------:R-:W-:Y:S02]  /*1fe0*/  IMAD.U32 R10, RZ, RZ, UR37 ;  /* 0x00000025ff0a7e24 */ /* 0x000fe4000f8e00ff */
[----:B------:R-:W-:-:S02]  /*1ff0*/  IMAD.MOV R8, RZ, RZ, -R6 ;  /* 0x000000ffff087224 */ /* 0x000fc400078e0a06 */
[----:B------:R-:W-:Y:S01]  /*2000*/  @!P5 IMAD.IADD R53, R53, 0x1, -R4 ;  /* 0x000000013535d824 */ /* 0x000fe200078e0a04 */
[C---:B------:R-:W-:Y:S01]  /*2010*/  ISETP.GT.U32.AND P5, PT, R4.reuse, R51, PT ;  /* 0x000000330400720c */ /* 0x040fe20003fa4070 */
[----:B------:R-:W-:Y:S01]  /*2020*/  IMAD R71, R4, R8, R71 ;  /* 0x0000000804477224 */ /* 0x000fe200078e0247 */
[----:B------:R-:W-:Y:S01]  /*2030*/  IABS R77, R10 ;  /* 0x0000000a004d7213 */ /* 0x000fe20000000000 */
[----:B------:R-:W-:-:S04]  /*2040*/  IMAD.HI.U32 R6, R3, R73, RZ ;  /* 0x0000004903067227 */ /* 0x000fc800078e00ff */
[----:B------:R-:W-:-:S04]  /*2050*/  IMAD.HI.U32 R8, R3, R75, RZ ;  /* 0x0000004b03087227 */ /* 0x000fc800078e00ff */
[--C-:B------:R-:W-:Y:S01]  /*2060*/  @!P2 IMAD.IADD R55, R55, 0x1, -R4.reuse ;  /* 0x000000013737a824 */ /* 0x100fe200078e0a04 */
[C---:B------:R-:W-:Y:S01]  /*2070*/  ISETP.GT.U32.AND P2, PT, R4.reuse, R61, PT ;  /* 0x0000003d0400720c */ /* 0x040fe20003f44070 */
[----:B------:R-:W-:Y:S01]  /*2080*/  @!P6 IMAD.IADD R45, R45, 0x1, -R4 ;  /* 0x000000012d2de824 */ /* 0x000fe200078e0a04 */
[----:B------:R-:W-:Y:S01]  /*2090*/  ISETP.GT.U32.AND P6, PT, R4, R53, PT ;  /* 0x000000350400720c */ /* 0x000fe20003fc4070 */
[----:B------:R-:W-:Y:S02]  /*20a0*/  IMAD.MOV R10, RZ, RZ, -R6 ;  /* 0x000000ffff0a7224 */ /* 0x000fe400078e0a06 */
[----:B------:R-:W-:Y:S02]  /*20b0*/  IMAD.U32 R12, RZ, RZ, UR36 ;  /* 0x00000024ff0c7e24 */ /* 0x000fe4000f8e00ff */
[----:B------:R-:W-:Y:S02]  /*20c0*/  IMAD.MOV R8, RZ, RZ, -R8 ;  /* 0x000000ffff087224 */ /* 0x000fe400078e0a08 */
[----:B------:R-:W-:Y:S01]  /*20d0*/  IMAD.HI.U32 R6, R3, R77, RZ ;  /* 0x0000004d03067227 */ /* 0x000fe200078e00ff */
[----:B------:R-:W-:-:S03]  /*20e0*/  IABS R79, R12 ;  /* 0x0000000c004f7213 */ /* 0x000fc60000000000 */
[--C-:B------:R-:W-:Y:S01]  /*20f0*/  @!P0 IMAD.IADD R47, R47, 0x1, -R4.reuse ;  /* 0x000000012f2f8824 */ /* 0x100fe200078e0a04 */
[C---:B------:R-:W-:Y:S01]  /*2100*/  ISETP.GT.U32.AND P0, PT, R4.reuse, R55, PT ;  /* 0x000000370400720c */ /* 0x040fe20003f04070 */
[----:B------:R-:W-:Y:S01]  /*2110*/  @!P4 IMAD.IADD R57, R57, 0x1, -R4 ;  /* 0x000000013939c824 */ /* 0x000fe200078e0a04 */
[C---:B------:R-:W-:Y:S01]  /*2120*/  ISETP.GT.U32.AND P4, PT, R4.reuse, R67, PT ;  /* 0x000000430400720c */ /* 0x040fe20003f84070 */
[C---:B------:R-:W-:Y:S02]  /*2130*/  IMAD R75, R4.reuse, R8, R75 ;  /* 0x00000008044b7224 */ /* 0x040fe400078e024b */
[----:B------:R-:W-:Y:S02]  /*2140*/  IMAD.MOV R6, RZ, RZ, -R6 ;  /* 0x000000ffff067224 */ /* 0x000fe400078e0a06 */
[----:B------:R-:W-:Y:S02]  /*2150*/  IMAD.U32 R8, RZ, RZ, UR35 ;  /* 0x00000023ff087e24 */ /* 0x000fe4000f8e00ff */
[----:B------:R-:W-:-:S02]  /*2160*/  IMAD R73, R4, R10, R73 ;  /* 0x0000000a04497224 */ /* 0x000fc400078e0249 */
[----:B------:R-:W-:Y:S01]  /*2170*/  IMAD.U32 R10, RZ, RZ, UR34 ;  /* 0x00000022ff0a7e24 */ /* 0x000fe2000f8e00ff */
[----:B------:R-:W-:Y:S01]  /*2180*/  IABS R105, R8 ;  /* 0x0000000800697213 */ /* 0x000fe20000000000 */
[--C-:B------:R-:W-:Y:S01]  /*2190*/  @!P3 IMAD.IADD R49, R49, 0x1, -R4.reuse ;  /* 0x000000013131b824 */ /* 0x100fe200078e0a04 */
[C---:B------:R-:W-:Y:S01]  /*21a0*/  ISETP.GT.U32.AND P3, PT, R4.reuse, R63, PT ;  /* 0x0000003f0400720c */ /* 0x040fe20003f64070 */
[----:B------:R-:W-:Y:S01]  /*21b0*/  @!P5 IMAD.IADD R51, R51, 0x1, -R4 ;  /* 0x000000013333d824 */ /* 0x000fe200078e0a04 */
[C---:B------:R-:W-:Y:S01]  /*21c0*/  ISETP.GT.U32.AND P5, PT, R4.reuse, R57, PT ;  /* 0x000000390400720c */ /* 0x040fe20003fa4070 */
[----:B------:R-:W-:Y:S01]  /*21d0*/  IMAD R77, R4, R6, R77 ;  /* 0x00000006044d7224 */ /* 0x000fe200078e024d */
[----:B------:R-:W-:Y:S01]  /*21e0*/  IABS R107, R10 ;  /* 0x0000000a006b7213 */ /* 0x000fe20000000000 */
[----:B------:R-:W-:-:S04]  /*21f0*/  IMAD.HI.U32 R6, R3, R79, RZ ;  /* 0x0000004f03067227 */ /* 0x000fc800078e00ff */
[----:B------:R-:W-:Y:S02]  /*2200*/  IMAD.U32 R12, RZ, RZ, UR33 ;  /* 0x00000021ff0c7e24 */ /* 0x000fe4000f8e00ff */
[----:B------:R-:W-:Y:S02]  /*2210*/  IMAD.U32 R10, RZ, RZ, UR32 ;  /* 0x00000020ff0a7e24 */ /* 0x000fe4000f8e00ff */
[----:B------:R-:W-:Y:S01]  /*2220*/  @!P6 IMAD.IADD R53, R53, 0x1, -R4 ;  /* 0x000000013535e824 */ /* 0x000fe200078e0a04 */
[----:B------:R-:W-:Y:S01]  /*2230*/  ISETP.GT.U32.AND P6, PT, R4, R69, PT ;  /* 0x000000450400720c */ /* 0x000fe20003fc4070 */
[----:B------:R-:W-:Y:S01]  /*2240*/  IMAD.MOV R8, RZ, RZ, -R6 ;  /* 0x000000ffff087224 */ /* 0x000fe200078e0a06 */
[----:B------:R-:W-:Y:S01]  /*2250*/  IABS R111, R12 ;  /* 0x0000000c006f7213 */ /* 0x000fe20000000000 */
[----:B------:R-:W-:Y:S01]  /*2260*/  IMAD.HI.U32 R6, R3, R105, RZ ;  /* 0x0000006903067227 */ /* 0x000fe200078e00ff */
[----:B------:R-:W-:-:S03]  /*2270*/  IABS R113, R10 ;  /* 0x0000000a00717213 */ /* 0x000fc60000000000 */
[--C-:B------:R-:W-:Y:S01]  /*2280*/  @!P1 IMAD.IADD R19, R19, 0x1, -R4.reuse ;  /* 0x0000000113139824 */ /* 0x100fe200078e0a04 */
[C---:B------:R-:W-:Y:S01]  /*2290*/  ISETP.GT.U32.AND P1, PT, R4.reuse, R39, PT ;  /* 0x000000270400720c */ /* 0x040fe20003f24070 */
[--C-:B------:R-:W-:Y:S01]  /*22a0*/  @!P0 IMAD.IADD R55, R55, 0x1, -R4.reuse ;  /* 0x0000000137378824 */ /* 0x100fe200078e0a04 */
[C---:B------:R-:W-:Y:S01]  /*22b0*/  ISETP.GT.U32.AND P0, PT, R4.reuse, R71, PT ;  /* 0x000000470400720c */ /* 0x040fe20003f04070 */
[----:B------:R-:W-:Y:S01]  /*22c0*/  @!P2 IMAD.IADD R61, R61, 0x1, -R4 ;  /* 0x000000013d3da824 */ /* 0x000fe200078e0a04 */
[C---:B------:R-:W-:Y:S01]  /*22d0*/  ISETP.GT.U32.AND P2, PT, R4.reuse, R73, PT ;  /* 0x000000490400720c */ /* 0x040fe20003f44070 */
[----:B------:R-:W-:Y:S02]  /*22e0*/  IMAD R79, R4, R8, R79 ;  /* 0x00000008044f7224 */ /* 0x000fe400078e024f */
[----:B------:R-:W-:Y:S02]  /*22f0*/  IMAD.MOV R10, RZ, RZ, -R6 ;  /* 0x000000ffff0a7224 */ /* 0x000fe400078e0a06 */
[----:B------:R-:W-:-:S02]  /*2300*/  IMAD.U32 R14, RZ, RZ, UR31 ;  /* 0x0000001fff0e7e24 */ /* 0x000fc4000f8e00ff */
[----:B------:R-:W-:-:S03]  /*2310*/  IMAD.HI.U32 R8, R3, R107, RZ ;  /* 0x0000006b03087227 */ /* 0x000fc600078e00ff */
[----:B------:R-:W-:Y:S01]  /*2320*/  IABS R115, R14 ;  /* 0x0000000e00737213 */ /* 0x000fe20000000000 */
[----:B------:R-:W-:Y:S01]  /*2330*/  IMAD.HI.U32 R6, R3, R111, RZ ;  /* 0x0000006f03067227 */ /* 0x000fe200078e00ff */
[----:B------:R-:W-:-:S03]  /*2340*/  LOP3.LUT R14, R174, 0x10, RZ, 0xfc, !PT ;  /* 0x00000010ae0e7812 */ /* 0x000fc600078efcff */
[--C-:B------:R-:W-:Y:S01]  /*2350*/  @!P3 IMAD.IADD R63, R63, 0x1, -R4.reuse ;  /* 0x000000013f3fb824 */ /* 0x100fe200078e0a04 */
[C---:B------:R-:W-:Y:S01]  /*2360*/  ISETP.GT.U32.AND P3, PT, R4.reuse, R75, PT ;  /* 0x0000004b0400720c */ /* 0x040fe20003f64070 */
[--C-:B------:R-:W-:Y:S01]  /*2370*/  @!P4 IMAD.IADD R67, R67, 0x1, -R4.reuse ;  /* 0x000000014343c824 */ /* 0x100fe200078e0a04 */
[C---:B------:R-:W-:Y:S01]  /*2380*/  ISETP.GT.U32.AND P4, PT, R4.reuse, R61, PT ;  /* 0x0000003d0400720c */ /* 0x040fe20003f84070 */
[----:B------:R-:W-:Y:S01]  /*2390*/  @!P5 IMAD.IADD R57, R57, 0x1, -R4 ;  /* 0x000000013939d824 */ /* 0x000fe200078e0a04 */
[----:B------:R-:W-:Y:S01]  /*23a0*/  ISETP.GT.U32.AND P5, PT, R4, R77, PT ;  /* 0x0000004d0400720c */ /* 0x000fe20003fa4070 */
[----:B------:R-:W-:Y:S02]  /*23b0*/  IMAD.MOV R12, RZ, RZ, -R8 ;  /* 0x000000ffff0c7224 */ /* 0x000fe400078e0a08 */
[----:B------:R-:W-:Y:S02]  /*23c0*/  IMAD.MOV R6, RZ, RZ, -R6 ;  /* 0x000000ffff067224 */ /* 0x000fe400078e0a06 */
[----:B------:R-:W-:-:S04]  /*23d0*/  IMAD.HI.U32 R8, R3, R113, RZ ;  /* 0x0000007103087227 */ /* 0x000fc800078e00ff */
[----:B------:R-:W-:Y:S01]  /*23e0*/  @!P6 IMAD.IADD R69, R69, 0x1, -R4 ;  /* 0x000000014545e824 */ /* 0x000fe200078e0a04 */
[C---:B------:R-:W-:Y:S01]  /*23f0*/  ISETP.GT.U32.AND P6, PT, R4.reuse, R67, PT ;  /* 0x000000430400720c */ /* 0x040fe20003fc4070 */
[----:B------:R-:W-:Y:S02]  /*2400*/  IMAD R111, R4, R6, R111 ;  /* 0x00000006046f7224 */ /* 0x000fe400078e026f */
[----:B------:R-:W-:Y:S02]  /*2410*/  IMAD.MOV R8, RZ, RZ, -R8 ;  /* 0x000000ffff087224 */ /* 0x000fe400078e0a08 */
[----:B------:R-:W-:-:S04]  /*2420*/  IMAD.HI.U32 R6, R3, R115, RZ ;  /* 0x0000007303067227 */ /* 0x000fc800078e00ff */
[--C-:B------:R-:W-:Y:S02]  /*2430*/  @!P1 IMAD.IADD R39, R39, 0x1, -R4.reuse ;  /* 0x0000000127279824 */ /* 0x100fe400078e0a04 */
[--C-:B------:R-:W-:Y:S01]  /*2440*/  @!P0 IMAD.IADD R71, R71, 0x1, -R4.reuse ;  /* 0x0000000147478824 */ /* 0x100fe200078e0a04 */
[----:B------:R-:W-:Y:S01]  /*2450*/  ISETP.LE.AND P0, PT, RZ, UR18, PT ;  /* 0x00000012ff007c0c */ /* 0x000fe2000bf03270 */
[----:B------:R-:W-:Y:S01]  /*2460*/  @!P2 IMAD.IADD R73, R73, 0x1, -R4 ;  /* 0x000000014949a824 */ /* 0x000fe200078e0a04 */
[C---:B------:R-:W-:Y:S01]  /*2470*/  ISETP.GT.U32.AND P2, PT, R4.reuse, R69, PT ;  /* 0x000000450400720c */ /* 0x040fe20003f44070 */
[C---:B------:R-:W-:Y:S01]  /*2480*/  IMAD R113, R4.reuse, R8, R113 ;  /* 0x0000000804717224 */ /* 0x040fe200078e0271 */
[----:B------:R-:W-:Y:S01]  /*2490*/  ISETP.GT.U32.AND P1, PT, R4, R39, PT ;  /* 0x000000270400720c */ /* 0x000fe20003f24070 */
[----:B------:R-:W-:Y:S01]  /*24a0*/  IMAD.MOV R6, RZ, RZ, -R6 ;  /* 0x000000ffff067224 */ /* 0x000fe200078e0a06 */
[----:B------:R-:W-:Y:S01]  /*24b0*/  UIADD3 UR18, UR4, 0x178, URZ ;  /* 0x0000017804127890 */ /* 0x000fe2000fffe03f */
[----:B------:R-:W-:-:S02]  /*24c0*/  IMAD.U32 R8, RZ, RZ, UR30 ;  /* 0x0000001eff087e24 */ /* 0x000fc4000f8e00ff */
[--C-:B------:R-:W-:Y:S01]  /*24d0*/  @!P3 IMAD.IADD R75, R75, 0x1, -R4.reuse ;  /* 0x000000014b4bb824 */ /* 0x100fe200078e0a04 */
[C---:B------:R-:W-:Y:S01]  /*24e0*/  ISETP.GT.U32.AND P3, PT, R4.reuse, R71, PT ;  /* 0x000000470400720c */ /* 0x040fe20003f64070 */
[--C-:B------:R-:W-:Y:S01]  /*24f0*/  @!P4 IMAD.IADD R61, R61, 0x1, -R4.reuse ;  /* 0x000000013d3dc824 */ /* 0x100fe200078e0a04 */
[C---:B------:R-:W-:Y:S01]  /*2500*/  ISETP.GT.U32.AND P4, PT, R4.reuse, R79, PT ;  /* 0x0000004f0400720c */ /* 0x040fe20003f84070 */
[----:B------:R-:W-:Y:S01]  /*2510*/  @!P5 IMAD.IADD R77, R77, 0x1, -R4 ;  /* 0x000000014d4dd824 */ /* 0x000fe200078e0a04 */
[----:B------:R-:W-:Y:S01]  /*2520*/  IABS R121, R8 ;  /* 0x0000000800797213 */ /* 0x000fe20000000000 */
[C---:B------:R-:W-:Y:S02]  /*2530*/  IMAD R115, R4.reuse, R6, R115 ;  /* 0x0000000604737224 */ /* 0x040fe400078e0273 */
[----:B------:R-:W-:Y:S01]  /*2540*/  IMAD.U32 R6, RZ, RZ, UR28 ;  /* 0x0000001cff067e24 */ /* 0x000fe2000f8e00ff */
[C---:B------:R-:W-:Y:S01]  /*2550*/  ISETP.GT.U32.AND P5, PT, R4.reuse, R77, PT ;  /* 0x0000004d0400720c */ /* 0x040fe20003fa4070 */
[----:B------:R-:W-:-:S02]  /*2560*/  IMAD R105, R4, R10, R105 ;  /* 0x0000000a04697224 */ /* 0x000fc400078e0269 */
[----:B------:R-:W-:Y:S01]  /*2570*/  IMAD.U32 R10, RZ, RZ, UR29 ;  /* 0x0000001dff0a7e24 */ /* 0x000fe2000f8e00ff */
[----:B------:R-:W-:Y:S01]  /*2580*/  IABS R125, R6 ;  /* 0x00000006007d7213 */ /* 0x000fe20000000000 */
[----:B------:R-:W-:Y:S02]  /*2590*/  IMAD.U32 R8, RZ, RZ, UR27 ;  /* 0x0000001bff087e24 */ /* 0x000fe4000f8e00ff */
[----:B------:R-:W-:Y:S01]  /*25a0*/  IMAD.HI.U32 R6, R3, R121, RZ ;  /* 0x0000007903067227 */ /* 0x000fe200078e00ff */
[----:B------:R-:W-:Y:S02]  /*25b0*/  IABS R123, R10 ;  /* 0x0000000a007b7213 */ /* 0x000fe40000000000 */
[----:B------:R-:W-:Y:S01]  /*25c0*/  IABS R129, R8 ;  /* 0x0000000800817213 */ /* 0x000fe20000000000 */
[C---:B------:R-:W-:Y:S02]  /*25d0*/  IMAD R107, R4.reuse, R12, R107 ;  /* 0x0000000c046b7224 */ /* 0x040fe400078e026b */
[--C-:B------:R-:W-:Y:S01]  /*25e0*/  @!P2 IMAD.IADD R69, R69, 0x1, -R4.reuse ;  /* 0x000000014545a824 */ /* 0x100fe200078e0a04 */
[C---:B------:R-:W-:Y:S01]  /*25f0*/  ISETP.GT.U32.AND P2, PT, R4.reuse, R105, PT ;  /* 0x000000690400720c */ /* 0x040fe20003f44070 */
[----:B------:R-:W-:Y:S01]  /*2600*/  @!P1 IMAD.IADD R39, R39, 0x1, -R4 ;  /* 0x0000000127279824 */ /* 0x000fe200078e0a04 */
[----:B------:R-:W-:Y:S01]  /*2610*/  ISETP.GT.U32.AND P1, PT, R4, R59, PT ;  /* 0x0000003b0400720c */ /* 0x000fe20003f24070 */
[----:B------:R-:W-:-:S02]  /*2620*/  IMAD.MOV R10, RZ, RZ, -R6 ;  /* 0x000000ffff0a7224 */ /* 0x000fc400078e0a06 */
[----:B------:R-:W-:-:S04]  /*2630*/  IMAD.HI.U32 R6, R3, R125, RZ ;  /* 0x0000007d03067227 */ /* 0x000fc800078e00ff */
[--C-:B------:R-:W-:Y:S01]  /*2640*/  @!P3 IMAD.IADD R71, R71, 0x1, -R4.reuse ;  /* 0x000000014747b824 */ /* 0x100fe200078e0a04 */
[C---:B------:R-:W-:Y:S01]  /*2650*/  ISETP.GT.U32.AND P3, PT, R4.reuse, R107, PT ;  /* 0x0000006b0400720c */ /* 0x040fe20003f64070 */
[----:B------:R-:W-:Y:S01]  /*2660*/  @!P4 IMAD.IADD R79, R79, 0x1, -R4 ;  /* 0x000000014f4fc824 */ /* 0x000fe200078e0a04 */
[C---:B------:R-:W-:Y:S01]  /*2670*/  ISETP.GT.U32.AND P4, PT, R4.reuse, R111, PT ;  /* 0x0000006f0400720c */ /* 0x040fe20003f84070 */
[C---:B------:R-:W-:Y:S02]  /*2680*/  IMAD R121, R4.reuse, R10, R121 ;  /* 0x0000000a04797224 */ /* 0x040fe400078e0279 */
[----:B------:R-:W-:Y:S02]  /*2690*/  IMAD.MOV R10, RZ, RZ, -R6 ;  /* 0x000000ffff0a7224 */ /* 0x000fe400078e0a06 */
[----:B------:R-:W-:Y:S01]  /*26a0*/  @!P5 IMAD.IADD R77, R77, 0x1, -R4 ;  /* 0x000000014d4dd824 */ /* 0x000fe200078e0a04 */
[----:B------:R-:W-:Y:S01]  /*26b0*/  ISETP.GT.U32.AND P5, PT, R4, R113, PT ;  /* 0x000000710400720c */ /* 0x000fe20003fa4070 */
[----:B------:R-:W-:-:S02]  /*26c0*/  IMAD.U32 R12, RZ, RZ, UR23 ;  /* 0x00000017ff0c7e24 */ /* 0x000fc4000f8e00ff */
[----:B------:R-:W-:-:S03]  /*26d0*/  IMAD.HI.U32 R6, R3, R129, RZ ;  /* 0x0000008103067227 */ /* 0x000fc600078e00ff */
[----:B------:R-:W-:Y:S01]  /*26e0*/  IABS R131, R12 ;  /* 0x0000000c00837213 */ /* 0x000fe20000000000 */
[----:B------:R-:W-:-:S04]  /*26f0*/  IMAD.HI.U32 R8, R3, R123, RZ ;  /* 0x0000007b03087227 */ /* 0x000fc800078e00ff */
[----:B------:R-:W-:Y:S01]  /*2700*/  @!P6 IMAD.IADD R67, R67, 0x1, -R4 ;  /* 0x000000014343e824 */ /* 0x000fe200078e0a04 */
[C---:B------:R-:W-:Y:S01]  /*2710*/  ISETP.GT.U32.AND P6, PT, R4.reuse, R75, PT ;  /* 0x0000004b0400720c */ /* 0x040fe20003fc4070 */
[----:B------:R-:W-:Y:S02]  /*2720*/  IMAD.MOV R6, RZ, RZ, -R6 ;  /* 0x000000ffff067224 */ /* 0x000fe400078e0a06 */
[----:B------:R-:W-:Y:S02]  /*2730*/  IMAD.MOV R8, RZ, RZ, -R8 ;  /* 0x000000ffff087224 */ /* 0x000fe400078e0a08 */
[--C-:B------:R-:W-:Y:S01]  /*2740*/  @!P2 IMAD.IADD R105, R105, 0x1, -R4.reuse ;  /* 0x000000016969a824 */ /* 0x100fe200078e0a04 */
[C---:B------:R-:W-:Y:S01]  /*2750*/  ISETP.GT.U32.AND P2, PT, R4.reuse, R115, PT ;  /* 0x000000730400720c */ /* 0x040fe20003f44070 */
[----:B------:R-:W-:Y:S02]  /*2760*/  @!P1 IMAD.IADD R59, R59, 0x1, -R4 ;  /* 0x000000013b3b9824 */ /* 0x000fe400078e0a04 */
[----:B------:R-:W-:-:S02]  /*2770*/  IMAD R129, R4, R6, R129 ;  /* 0x0000000604817224 */ /* 0x000fc400078e0281 */
[C---:B------:R-:W-:Y:S01]  /*2780*/  IMAD R123, R4.reuse, R8, R123 ;  /* 0x00000008047b7224 */ /* 0x040fe200078e027b */
[C---:B------:R-:W-:Y:S01]  /*2790*/  ISETP.GT.U32.AND P1, PT, R4.reuse, R59, PT ;  /* 0x0000003b0400720c */ /* 0x040fe20003f24070 */
[----:B------:R-:W-:Y:S02]  /*27a0*/  IMAD.U32 R6, RZ, RZ, UR22 ;  /* 0x00000016ff067e24 */ /* 0x000fe4000f8e00ff */
[--C-:B------:R-:W-:Y:S01]  /*27b0*/  @!P3 IMAD.IADD R107, R107, 0x1, -R4.reuse ;  /* 0x000000016b6bb824 */ /* 0x100fe200078e0a04 */
[C---:B------:R-:W-:Y:S01]  /*27c0*/  ISETP.GT.U32.AND P3, PT, R4.reuse, R105, PT ;  /* 0x000000690400720c */ /* 0x040fe20003f64070 */
[----:B------:R-:W-:Y:S01]  /*27d0*/  @!P4 IMAD.IADD R111, R111, 0x1, -R4 ;  /* 0x000000016f6fc824 */ /* 0x000fe200078e0a04 */
[----:B------:R-:W-:Y:S01]  /*27e0*/  IABS R65, R6 ;  /* 0x0000000600417213 */ /* 0x000fe20000000000 */
[----:B------:R-:W-:Y:S01]  /*27f0*/  IMAD.HI.U32 R8, R3, R131, RZ ;  /* 0x0000008303087227 */ /* 0x000fe200078e00ff */
[----:B------:R-:W-:-:S03]  /*2800*/  ISETP.GT.U32.AND P4, PT, R4, R121, PT ;  /* 0x000000790400720c */ /* 0x000fc60003f84070 */
[----:B------:R-:W-:Y:S01]  /*2810*/  @!P5 IMAD.IADD R113, R113, 0x1, -R4 ;  /* 0x000000017171d824 */ /* 0x000fe200078e0a04 */
[C---:B------:R-:W-:Y:S01]  /*2820*/  ISETP.GT.U32.AND P5, PT, R4.reuse, R111, PT ;  /* 0x0000006f0400720c */ /* 0x040fe20003fa4070 */
[----:B------:R-:W-:Y:S02]  /*2830*/  IMAD.MOV R8, RZ, RZ, -R8 ;  /* 0x000000ffff087224 */ /* 0x000fe400078e0a08 */
[----:B------:R-:W-:Y:S01]  /*2840*/  @!P6 IMAD.IADD R75, R75, 0x1, -R4 ;  /* 0x000000014b4be824 */ /* 0x000fe200078e0a04 */
[C---:B------:R-:W-:Y:S01]  /*2850*/  ISETP.GT.U32.AND P6, PT, R4.reuse, R79, PT ;  /* 0x0000004f0400720c */ /* 0x040fe20003fc4070 */
[----:B------:R-:W-:Y:S02]  /*2860*/  IMAD R131, R4, R8, R131 ;  /* 0x0000000804837224 */ /* 0x000fe400078e0283 */
[----:B------:R-:W-:Y:S02]  /*2870*/  IMAD.U32 R8, RZ, RZ, UR21 ;  /* 0x00000015ff087e24 */ /* 0x000fe4000f8e00ff */
[----:B------:R-:W-:-:S03]  /*2880*/  IMAD.HI.U32 R6, R3, R65, RZ ;  /* 0x0000004103067227 */ /* 0x000fc600078e00ff */
[----:B------:R-:W-:Y:S01]  /*2890*/  IABS R81, R8 ;  /* 0x0000000800517213 */ /* 0x000fe20000000000 */
[----:B------:R-:W-:Y:S01]  /*28a0*/  @!P2 IMAD.IADD R115, R115, 0x1, -R4 ;  /* 0x000000017373a824 */ /* 0x000fe200078e0a04 */
[C---:B------:R-:W-:Y:S01]  /*28b0*/  ISETP.GT.U32.AND P2, PT, R4.reuse, R113, PT ;  /* 0x000000710400720c */ /* 0x040fe20003f44070 */
[C---:B------:R-:W-:Y:S02]  /*28c0*/  IMAD R125, R4.reuse, R10, R125 ;  /* 0x0000000a047d7224 */ /* 0x040fe400078e027d */
[----:B------:R-:W-:Y:S02]  /*28d0*/  IMAD.MOV R6, RZ, RZ, -R6 ;  /* 0x000000ffff067224 */ /* 0x000fe400078e0a06 */
[--C-:B------:R-:W-:Y:S01]  /*28e0*/  @!P3 IMAD.IADD R105, R105, 0x1, -R4.reuse ;  /* 0x000000016969b824 */ /* 0x100fe200078e0a04 */
[C---:B------:R-:W-:Y:S01]  /*28f0*/  ISETP.GT.U32.AND P3, PT, R4.reuse, R115, PT ;  /* 0x000000730400720c */ /* 0x040fe20003f64070 */
[----:B------:R-:W-:Y:S01]  /*2900*/  @!P1 IMAD.IADD R59, R59, 0x1, -R4 ;  /* 0x000000013b3b9824 */ /* 0x000fe200078e0a04 */
[C---:B------:R-:W-:Y:S01]  /*2910*/  ISETP.GT.U32.AND P1, PT, R4.reuse, R63, PT ;  /* 0x0000003f0400720c */ /* 0x040fe20003f24070 */
[----:B------:R-:W-:-:S02]  /*2920*/  IMAD R65, R4, R6, R65 ;  /* 0x0000000604417224 */ /* 0x000fc400078e0241 */
[----:B------:R-:W-:Y:S01]  /*2930*/  @!P5 IMAD.IADD R111, R111, 0x1, -R4 ;  /* 0x000000016f6fd824 */ /* 0x000fe200078e0a04 */
[----:B------:R-:W-:Y:S01]  /*2940*/  ISETP.GT.U32.AND P5, PT, R4, R125, PT ;  /* 0x0000007d0400720c */ /* 0x000fe20003fa4070 */
[----:B------:R-:W-:Y:S02]  /*2950*/  IMAD.U32 R6, RZ, RZ, UR20 ;  /* 0x00000014ff067e24 */ /* 0x000fe4000f8e00ff */
[----:B------:R-:W-:-:S03]  /*2960*/  IMAD.HI.U32 R8, R3, R81, RZ ;  /* 0x0000005103087227 */ /* 0x000fc600078e00ff */
[----:B------:R-:W-:Y:S01]  /*2970*/  IABS R83, R6 ;  /* 0x0000000600537213 */ /* 0x000fe20000000000 */
[----:B------:R-:W-:Y:S01]  /*2980*/  @!P6 IMAD.IADD R79, R79, 0x1, -R4 ;  /* 0x000000014f4fe824 */ /* 0x000fe200078e0a04 */
[C---:B------:R-:W-:Y:S01]  /*2990*/  ISETP.GT.U32.AND P6, PT, R4.reuse, R107, PT ;  /* 0x0000006b0400720c */ /* 0x040fe20003fc4070 */
[----:B------:R-:W-:Y:S02]  /*29a0*/  IMAD.MOV R8, RZ, RZ, -R8 ;  /* 0x000000ffff087224 */ /* 0x000fe400078e0a08 */
[----:B------:R-:W-:Y:S01]  /*29b0*/  @!P3 IMAD.IADD R115, R115, 0x1, -R4 ;  /* 0x000000017373b824 */ /* 0x000fe200078e0a04 */
[C---:B------:R-:W-:Y:S01]  /*29c0*/  ISETP.GT.U32.AND P3, PT, R4.reuse, R131, PT ;  /* 0x000000830400720c */ /* 0x040fe20003f64070 */
[----:B------:R-:W-:Y:S02]  /*29d0*/  IMAD R81, R4, R8, R81 ;  /* 0x0000000804517224 */ /* 0x000fe400078e0251 */
        /* <DEDUP_REMOVED lines=8> */
[----:B------:R-:W-:Y:S01]  /*2a60*/  @!P6 IMAD.IADD R107, R107, 0x1, -R4 ;  /* 0x000000016b6be824 */ /* 0x000fe200078e0a04 */
[C---:B------:R-:W-:Y:S01]  /*2a70*/  ISETP.GT.U32.AND P6, PT, R4.reuse, R121, PT ;  /* 0x000000790400720c */ /* 0x040fe20003fc4070 */
[----:B------:R-:W-:-:S02]  /*2a80*/  IMAD R83, R4, R6, R83 ;  /* 0x0000000604537224 */ /* 0x000fc400078e0253 */
[----:B------:R-:W-:Y:S02]  /*2a90*/  IMAD.U32 R6, RZ, RZ, UR19 ;  /* 0x00000013ff067e24 */ /* 0x000fe4000f8e00ff */
[--C-:B------:R-:W-:Y:S01]  /*2aa0*/  @!P2 IMAD.IADD R113, R113, 0x1, -R4.reuse ;  /* 0x000000017171a824 */ /* 0x100fe200078e0a04 */
[C---:B------:R-:W-:Y:S01]  /*2ab0*/  ISETP.GT.U32.AND P2, PT, R4.reuse, R129, PT ;  /* 0x000000810400720c */ /* 0x040fe20003f44070 */
[--C-:B------:R-:W-:Y:S01]  /*2ac0*/  @!P3 IMAD.IADD R131, R131, 0x1, -R4.reuse ;  /* 0x000000018383b824 */ /* 0x100fe200078e0a04 */
[----:B------:R-:W-:Y:S01]  /*2ad0*/  IABS R85, R6 ;  /* 0x0000000600557213 */ /* 0x000fe20000000000 */
[--C-:B------:R-:W-:Y:S01]  /*2ae0*/  @!P1 IMAD.IADD R73, R73, 0x1, -R4.reuse ;  /* 0x0000000149499824 */ /* 0x100fe200078e0a04 */
[----:B------:R-:W-:Y:S01]  /*2af0*/  ISETP.LE.AND P1, PT, RZ, UR17, PT ;  /* 0x00000011ff007c0c */ /* 0x000fe2000bf23270 */
[--C-:B------:R-:W-:Y:S01]  /*2b00*/  @!P4 IMAD.IADD R123, R123, 0x1, -R4.reuse ;  /* 0x000000017b7bc824 */ /* 0x100fe200078e0a04 */
[C---:B------:R-:W-:Y:S01]  /*2b10*/  ISETP.GT.U32.AND P4, PT, R4.reuse, R65, PT ;  /* 0x000000410400720c */ /* 0x040fe20003f84070 */
[----:B------:R-:W-:Y:S01]  /*2b20*/  UIADD3 UR17, UR4, 0x158, URZ ;  /* 0x0000015804117890 */ /* 0x000fe2000fffe03f */
[----:B------:R-:W-:Y:S01]  /*2b30*/  @!P5 IMAD.IADD R81, R81, 0x1, -R4 ;  /* 0x000000015151d824 */ /* 0x000fe200078e0a04 */
[C---:B------:R-:W-:Y:S01]  /*2b40*/  ISETP.GT.U32.AND P5, PT, R4.reuse, R131, PT ;  /* 0x000000830400720c */ /* 0x040fe20003fa4070 */
[----:B------:R-:W-:Y:S01]  /*2b50*/  IMAD.HI.U32 R6, R3, R85, RZ ;  /* 0x0000005503067227 */ /* 0x000fe200078e00ff */
[----:B------:R-:W-:-:S03]  /*2b60*/  ISETP.GT.U32.AND P3, PT, R4, R83, PT ;  /* 0x000000530400720c */ /* 0x000fc60003f64070 */
[----:B------:R-:W-:Y:S01]  /*2b70*/  @!P6 IMAD.IADD R121, R121, 0x1, -R4 ;  /* 0x000000017979e824 */ /* 0x000fe200078e0a04 */
[C---:B------:R-:W-:Y:S01]  /*2b80*/  ISETP.GT.U32.AND P6, PT, R4.reuse, R123, PT ;  /* 0x0000007b0400720c */ /* 0x040fe20003fc4070 */
[----:B------:R-:W-:Y:S02]  /*2b90*/  IMAD.U32 R10, RZ, RZ, UR17 ;  /* 0x00000011ff0a7e24 */ /* 0x000fe4000f8e00ff */
[----:B------:R-:W-:Y:S02]  /*2ba0*/  IMAD.MOV R6, RZ, RZ, -R6 ;  /* 0x000000ffff067224 */ /* 0x000fe400078e0a06 */
[--C-:B------:R-:W-:Y:S01]  /*2bb0*/  @!P2 IMAD.IADD R129, R129, 0x1, -R4.reuse ;  /* 0x000000018181a824 */ /* 0x100fe200078e0a04 */
[----:B------:R-:W-:Y:S01]  /*2bc0*/  IABS R89, R10 ;  /* 0x0000000a00597213 */ /* 0x000fe20000000000 */
[C---:B------:R-:W-:Y:S01]  /*2bd0*/  IMAD R85, R4.reuse, R6, R85 ;  /* 0x0000000604557224 */ /* 0x040fe200078e0255 */
[C---:B------:R-:W-:Y:S01]  /*2be0*/  ISETP.GT.U32.AND P2, PT, R4.reuse, R125, PT ;  /* 0x0000007d0400720c */ /* 0x040fe20003f44070 */
[--C-:B------:R-:W-:Y:S01]  /*2bf0*/  @!P4 IMAD.IADD R65, R65, 0x1, -R4.reuse ;  /* 0x000000014141c824 */ /* 0x100fe200078e0a04 */
[C---:B------:R-:W-:Y:S01]  /*2c00*/  ISETP.GT.U32.AND P4, PT, R4.reuse, R129, PT ;  /* 0x000000810400720c */ /* 0x040fe20003f84070 */
[----:B------:R-:W-:Y:S01]  /*2c10*/  @!P5 IMAD.IADD R131, R131, 0x1, -R4 ;  /* 0x000000018383d824 */ /* 0x000fe200078e0a04 */
[----:B------:R-:W-:Y:S01]  /*2c20*/  ISETP.GT.U32.AND P5, PT, R4, R85, PT ;  /* 0x000000550400720c */ /* 0x000fe20003fa4070 */
[----:B------:R-:W-:-:S04]  /*2c30*/  IMAD.HI.U32 R10, R3, R89, RZ ;  /* 0x00000059030a7227 */ /* 0x000fc800078e00ff */
[----:B------:R-:W-:Y:S01]  /*2c40*/  @!P6 IMAD.IADD R123, R123, 0x1, -R4 ;  /* 0x000000017b7be824 */ /* 0x000fe200078e0a04 */
[C---:B------:R-:W-:Y:S01]  /*2c50*/  ISETP.GT.U32.AND P6, PT, R4.reuse, R65, PT ;  /* 0x000000410400720c */ /* 0x040fe20003fc4070 */
[----:B------:R-:W-:Y:S02]  /*2c60*/  IMAD.U32 R8, RZ, RZ, UR18 ;  /* 0x00000012ff087e24 */ /* 0x000fe4000f8e00ff */
[----:B------:R-:W-:Y:S02]  /*2c70*/  IMAD.MOV R10, RZ, RZ, -R10 ;  /* 0x000000ffff0a7224 */ /* 0x000fe400078e0a0a */
[--C-:B------:R-:W-:Y:S01]  /*2c80*/  @!P2 IMAD.IADD R125, R125, 0x1, -R4.reuse ;  /* 0x000000017d7da824 */ /* 0x100fe200078e0a04 */
[----:B------:R-:W-:Y:S01]  /*2c90*/  IABS R87, R8 ;  /* 0x0000000800577213 */ /* 0x000fe20000000000 */
[----:B------:R-:W-:Y:S01]  /*2ca0*/  IMAD R89, R4, R10, R89 ;  /* 0x0000000a04597224 */ /* 0x000fe200078e0259 */
[----:B------:R-:W-:Y:S01]  /*2cb0*/  ISETP.LE.AND P2, PT, RZ, UR16, PT ;  /* 0x00000010ff007c0c */ /* 0x000fe2000bf43270 */
[----:B------:R-:W-:Y:S01]  /*2cc0*/  UIADD3 UR16, UR4, 0x138, URZ ;  /* 0x0000013804107890 */ /* 0x000fe2000fffe03f */
[----:B------:R-:W-:-:S02]  /*2cd0*/  @!P5 IMAD.IADD R85, R85, 0x1, -R4 ;  /* 0x000000015555d824 */ /* 0x000fc400078e0a04 */
[----:B------:R-:W-:Y:S01]  /*2ce0*/  IMAD.HI.U32 R8, R3, R87, RZ ;  /* 0x0000005703087227 */ /* 0x000fe200078e00ff */
[----:B------:R-:W-:-:S03]  /*2cf0*/  ISETP.GT.U32.AND P5, PT, R4, R89, PT ;  /* 0x000000590400720c */ /* 0x000fc60003fa4070 */
[--C-:B------:R-:W-:Y:S01]  /*2d00*/  @!P4 IMAD.IADD R129, R129, 0x1, -R4.reuse ;  /* 0x000000018181c824 */ /* 0x100fe200078e0a04 */
[----:B------:R-:W-:Y:S01]  /*2d10*/  ISETP.LE.AND P4, PT, RZ, UR15, PT ;  /* 0x0000000fff007c0c */ /* 0x000fe2000bf83270 */
[----:B------:R-:W-:Y:S01]  /*2d20*/  @!P6 IMAD.IADD R65, R65, 0x1, -R4 ;  /* 0x000000014141e824 */ /* 0x000fe200078e0a04 */
[----:B------:R-:W-:Y:S01]  /*2d30*/  ISETP.LE.AND P6, PT, RZ, UR14, PT ;  /* 0x0000000eff007c0c */ /* 0x000fe2000bfc3270 */
[----:B------:R-:W-:Y:S01]  /*2d40*/  UIADD3 UR15, UR4, 0x118, URZ ;  /* 0x00000118040f7890 */ /* 0x000fe2000fffe03f */
[----:B------:R-:W-:Y:S01]  /*2d50*/  IMAD.U32 R6, RZ, RZ, UR16 ;  /* 0x00000010ff067e24 */ /* 0x000fe2000f8e00ff */
[----:B------:R-:W-:Y:S01]  /*2d60*/  UIADD3 UR14, UR4, 0xf8, URZ ;  /* 0x000000f8040e7890 */ /* 0x000fe2000fffe03f */
[----:B------:R-:W-:Y:S02]  /*2d70*/  IMAD.MOV R8, RZ, RZ, -R8 ;  /* 0x000000ffff087224 */ /* 0x000fe400078e0a08 */
[----:B------:R-:W-:Y:S01]  /*2d80*/  @!P0 IMAD.MOV R43, RZ, RZ, -R43 ;  /* 0x000000ffff2b8224 */ /* 0x000fe200078e0a2b */
[C---:B------:R-:W-:Y:S01]  /*2d90*/  ISETP.GT.U32.AND P0, PT, R4.reuse, R81, PT ;  /* 0x000000510400720c */ /* 0x040fe20003f04070 */
[----:B------:R-:W-:Y:S01]  /*2da0*/  IMAD R87, R4, R8, R87 ;  /* 0x0000000804577224 */ /* 0x000fe200078e0257 */
[----:B------:R-:W-:Y:S01]  /*2db0*/  IABS R91, R6 ;  /* 0x00000006005b7213 */ /* 0x000fe20000000000 */
[----:B------:R-:W-:-:S02]  /*2dc0*/  IMAD.U32 R8, RZ, RZ, UR15 ;  /* 0x0000000fff087e24 */ /* 0x000fc4000f8e00ff */
[----:B------:R-:W-:Y:S02]  /*2dd0*/  IMAD.U32 R6, RZ, RZ, UR14 ;  /* 0x0000000eff067e24 */ /* 0x000fe4000f8e00ff */
[--C-:B------:R-:W-:Y:S01]  /*2de0*/  @!P3 IMAD.IADD R83, R83, 0x1, -R4.reuse ;  /* 0x000000015353b824 */ /* 0x100fe200078e0a04 */
[----:B------:R-:W-:Y:S01]  /*2df0*/  IABS R93, R8 ;  /* 0x00000008005d7213 */ /* 0x000fe20000000000 */
[----:B------:R-:W-:Y:S01]  /*2e00*/  @!P1 IMAD.MOV R41, RZ, RZ, -R41 ;  /* 0x000000ffff299224 */ /* 0x000fe200078e0a29 */
[----:B------:R-:W-:Y:S01]  /*2e10*/  IABS R95, R6 ;  /* 0x00000006005f7213 */ /* 0x000fe20000000000 */
[----:B------:R-:W-:Y:S01]  /*2e20*/  @!P5 IMAD.IADD R89, R89, 0x1, -R4 ;  /* 0x000000015959d824 */ /* 0x000fe200078e0a04 */
[C---:B------:R-:W-:Y:S01]  /*2e30*/  ISETP.GT.U32.AND P1, PT, R4.reuse, R85, PT ;  /* 0x000000550400720c */ /* 0x040fe20003f24070 */
[C---:B------:R-:W-:Y:S01]  /*2e40*/  IMAD.HI.U32 R6, R3.reuse, R91, RZ ;  /* 0x0000005b03067227 */ /* 0x040fe200078e00ff */
[C---:B------:R-:W-:Y:S02]  /*2e50*/  ISETP.GT.U32.AND P3, PT, R4.reuse, R83, PT ;  /* 0x000000530400720c */ /* 0x040fe40003f64070 */
[----:B------:R-:W-:Y:S01]  /*2e60*/  ISETP.GT.U32.AND P5, PT, R4, R89, PT ;  /* 0x000000590400720c */ /* 0x000fe20003fa4070 */
[----:B------:R-:W-:-:S04]  /*2e70*/  IMAD.HI.U32 R8, R3, R93, RZ ;  /* 0x0000005d03087227 */ /* 0x000fc800078e00ff */
[----:B------:R-:W-:Y:S02]  /*2e80*/  IMAD.MOV R6, RZ, RZ, -R6 ;  /* 0x000000ffff067224 */ /* 0x000fe400078e0a06 */
[----:B------:R-:W-:Y:S01]  /*2e90*/  @!P0 IMAD.IADD R81, R81, 0x1, -R4 ;  /* 0x0000000151518824 */ /* 0x000fe200078e0a04 */
[C---:B------:R-:W-:Y:S01]  /*2ea0*/  ISETP.GT.U32.AND P0, PT, R4.reuse, R87, PT ;  /* 0x000000570400720c */ /* 0x040fe20003f04070 */
[----:B------:R-:W-:Y:S02]  /*2eb0*/  IMAD.MOV R8, RZ, RZ, -R8 ;  /* 0x000000ffff087224 */ /* 0x000fe400078e0a08 */
[C---:B------:R-:W-:Y:S02]  /*2ec0*/  IMAD R91, R4.reuse, R6, R91 ;  /* 0x00000006045b7224 */ /* 0x040fe400078e025b */
[C---:B------:R-:W-:Y:S02]  /*2ed0*/  IMAD R93, R4.reuse, R8, R93 ;  /* 0x00000008045d7224 */ /* 0x040fe400078e025d */
[--C-:B------:R-:W-:Y:S01]  /*2ee0*/  @!P1 IMAD.IADD R85, R85, 0x1, -R4.reuse ;  /* 0x0000000155559824 */ /* 0x100fe200078e0a04 */
[C---:B------:R-:W-:Y:S01]  /*2ef0*/  ISETP.GT.U32.AND P1, PT, R4.reuse, R91, PT ;  /* 0x0000005b0400720c */ /* 0x040fe20003f24070 */
[--C-:B------:R-:W-:Y:S01]  /*2f00*/  @!P3 IMAD.IADD R83, R83, 0x1, -R4.reuse ;  /* 0x000000015353b824 */ /* 0x100fe200078e0a04 */
[----:B------:R-:W-:Y:S01]  /*2f10*/  ISETP.LE.AND P3, PT, RZ, UR13, PT ;  /* 0x0000000dff007c0c */ /* 0x000fe2000bf63270 */
[----:B------:R-:W-:Y:S01]  /*2f20*/  UIADD3 UR13, UR4, 0xd8, URZ ;  /* 0x000000d8040d7890 */ /* 0x000fe2000fffe03f */
[--C-:B------:R-:W-:Y:S01]  /*2f30*/  @!P5 IMAD.IADD R89, R89, 0x1, -R4.reuse ;  /* 0x000000015959d824 */ /* 0x100fe200078e0a04 */
[----:B------:R-:W-:Y:S01]  /*2f40*/  ISETP.GT.U32.AND P5, PT, R4, R93, PT ;  /* 0x0000005d0400720c */ /* 0x000fe20003fa4070 */
[----:B------:R-:W-:-:S02]  /*2f50*/  @!P0 IMAD.IADD R87, R87, 0x1, -R4 ;  /* 0x0000000157578824 */ /* 0x000fc400078e0a04 */
[----:B------:R-:W-:-:S03]  /*2f60*/  IMAD.HI.U32 R6, R3, R95, RZ ;  /* 0x0000005f03067227 */ /* 0x000fc600078e00ff */
[C---:B------:R-:W-:Y:S01]  /*2f70*/  ISETP.GT.U32.AND P0, PT, R4.reuse, R87, PT ;  /* 0x000000570400720c */ /* 0x040fe20003f04070 */
[----:B------:R-:W-:Y:S02]  /*2f80*/  IMAD.U32 R10, RZ, RZ, UR13 ;  /* 0x0000000dff0a7e24 */ /* 0x000fe4000f8e00ff */
[----:B------:R-:W-:Y:S02]  /*2f90*/  IMAD.MOV R6, RZ, RZ, -R6 ;  /* 0x000000ffff067224 */ /* 0x000fe400078e0a06 */
[--C-:B------:R-:W-:Y:S01]  /*2fa0*/  @!P1 IMAD.IADD R91, R91, 0x1, -R4.reuse ;  /* 0x000000015b5b9824 */ /* 0x100fe200078e0a04 */
[----:B------:R-:W-:Y:S01]  /*2fb0*/  IABS R97, R10 ;  /* 0x0000000a00617213 */ /* 0x000fe20000000000 */
[C---:B------:R-:W-:Y:S02]  /*2fc0*/  IMAD R95, R4.reuse, R6, R95 ;  /* 0x00000006045f7224 */ /* 0x040fe400078e025f */
[----:B------:R-:W-:Y:S01]  /*2fd0*/  @!P5 IMAD.IADD R93, R93, 0x1, -R4 ;  /* 0x000000015d5dd824 */ /* 0x000fe200078e0a04 */
[C---:B------:R-:W-:Y:S01]  /*2fe0*/  ISETP.GT.U32.AND P5, PT, R4.reuse, R91, PT ;  /* 0x0000005b0400720c */ /* 0x040fe20003fa4070 */
[----:B------:R-:W-:Y:S01]  /*2ff0*/  IMAD.HI.U32 R6, R3, R97, RZ ;  /* 0x0000006103067227 */ /* 0x000fe200078e00ff */
[----:B------:R-:W-:-:S03]  /*3000*/  ISETP.GT.U32.AND P1, PT, R4, R95, PT ;  /* 0x0000005f0400720c */ /* 0x000fc60003f24070 */
[----:B------:R-:W-:Y:S02]  /*3010*/  IMAD.MOV R6, RZ, RZ, -R6 ;  /* 0x000000ffff067224 */ /* 0x000fe400078e0a06 */
[--C-:B------:R-:W-:Y:S01]  /*3020*/  @!P0 IMAD.IADD R87, R87, 0x1, -R4.reuse ;  /* 0x0000000157578824 */ /* 0x100fe200078e0a04 */
[----:B------:R-:W-:Y:S01]  /*3030*/  ISETP.LE.AND P0, PT, RZ, UR12, PT ;  /* 0x0000000cff007c0c */ /* 0x000fe2000bf03270 */
[----:B------:R-:W-:Y:S01]  /*3040*/  UIADD3 UR12, UR4, 0xb8, URZ ;  /* 0x000000b8040c7890 */ /* 0x000fe2000fffe03f */
[C---:B------:R-:W-:Y:S02]  /*3050*/  IMAD R97, R4.reuse, R6, R97 ;  /* 0x0000000604617224 */ /* 0x040fe400078e0261 */
[----:B------:R-:W-:Y:S01]  /*3060*/  @!P2 IMAD.MOV R27, RZ, RZ, -R27 ;  /* 0x000000ffff1ba224 */ /* 0x000fe200078e0a1b */
[----:B------:R-:W-:Y:S01]  /*3070*/  ISETP.LE.AND P2, PT, RZ, UR11, PT ;  /* 0x0000000bff007c0c */ /* 0x000fe2000bf43270 */
[--C-:B------:R-:W-:Y:S01]  /*3080*/  @!P5 IMAD.IADD R91, R91, 0x1, -R4.reuse ;  /* 0x000000015b5bd824 */ /* 0x100fe200078e0a04 */
[C---:B------:R-:W-:Y:S01]  /*3090*/  ISETP.GT.U32.AND P5, PT, R4.reuse, R97, PT ;  /* 0x000000610400720c */ /* 0x040fe20003fa4070 */
[----:B------:R-:W-:Y:S01]  /*30a0*/  IMAD.U32 R8, RZ, RZ, UR12 ;  /* 0x0000000cff087e24 */ /* 0x000fe2000f8e00ff */
[----:B------:R-:W-:Y:S01]  /*30b0*/  UIADD3 UR11, UR4, 0x98, URZ ;  /* 0x00000098040b7890 */ /* 0x000fe2000fffe03f */
[----:B------:R-:W-:Y:S01]  /*30c0*/  @!P1 IMAD.IADD R95, R95, 0x1, -R4 ;  /* 0x000000015f5f9824 */ /* 0x000fe200078e0a04 */
[C---:B------:R-:W-:Y:S01]  /*30d0*/  ISETP.GT.U32.AND P1, PT, R4.reuse, R93, PT ;  /* 0x0000005d0400720c */ /* 0x040fe20003f24070 */
[----:B------:R-:W-:Y:S01]  /*30e0*/  @!P4 IMAD.MOV R29, RZ, RZ, -R29 ;  /* 0x000000ffff1dc224 */ /* 0x000fe200078e0a1d */
[----:B------:R-:W-:Y:S01]  /*30f0*/  IABS R99, R8 ;  /* 0x0000000800637213 */ /* 0x000fe20000000000 */
[----:B------:R-:W-:Y:S01]  /*3100*/  @!P6 IMAD.MOV R25, RZ, RZ, -R25 ;  /* 0x000000ffff19e224 */ /* 0x000fe200078e0a19 */
[----:B------:R-:W-:Y:S01]  /*3110*/  ISETP.GT.U32.AND P4, PT, R4, R95, PT ;  /* 0x0000005f0400720c */ /* 0x000fe20003f84070 */
[----:B------:R-:W-:-:S02]  /*3120*/  IMAD.U32 R8, RZ, RZ, UR11 ;  /* 0x0000000bff087e24 */ /* 0x000fc4000f8e00ff */
[----:B------:R-:W-:-:S03]  /*3130*/  IMAD.HI.U32 R6, R3, R99, RZ ;  /* 0x0000006303067227 */ /* 0x000fc600078e00ff */
[----:B------:R-:W-:Y:S01]  /*3140*/  IABS R101, R8 ;  /* 0x0000000800657213 */ /* 0x000fe20000000000 */
[----:B------:R-:W-:Y:S02]  /*3150*/  @!P5 IMAD.IADD R97, R97, 0x1, -R4 ;  /* 0x000000016161d824 */ /* 0x000fe400078e0a04 */
[----:B------:R-:W-:Y:S02]  /*3160*/  IMAD.MOV R6, RZ, RZ, -R6 ;  /* 0x000000ffff067224 */ /* 0x000fe400078e0a06 */
[----:B------:R-:W-:Y:S01]  /*3170*/  @!P1 IMAD.IADD R93, R93, 0x1, -R4 ;  /* 0x000000015d5d9824 */ /* 0x000fe200078e0a04 */
[----:B------:R-:W-:Y:S01]  /*3180*/  ISETP.LE.AND P1, PT, RZ, UR10, PT ;  /* 0x0000000aff007c0c */ /* 0x000fe2000bf23270 */
[----:B------:R-:W-:Y:S01]  /*3190*/  UIADD3 UR10, UR4, 0x78, URZ ;  /* 0x00000078040a7890 */ /* 0x000fe2000fffe03f */
[C---:B------:R-:W-:Y:S01]  /*31a0*/  IMAD R99, R4.reuse, R6, R99 ;  /* 0x0000000604637224 */ /* 0x040fe200078e0263 */
[----:B------:R-:W-:Y:S01]  /*31b0*/  ISETP.GT.U32.AND P5, PT, R4, R97, PT ;  /* 0x000000610400720c */ /* 0x000fe20003fa4070 */
[----:B------:R-:W-:-:S04]  /*31c0*/  IMAD.HI.U32 R6, R3, R101, RZ ;  /* 0x0000006503067227 */ /* 0x000fc800078e00ff */
[----:B------:R-:W-:Y:S01]  /*31d0*/  @!P4 IMAD.IADD R95, R95, 0x1, -R4 ;  /* 0x000000015f5fc824 */ /* 0x000fe200078e0a04 */
[C---:B------:R-:W-:Y:S01]  /*31e0*/  ISETP.GT.U32.AND P4, PT, R4.reuse, R99, PT ;  /* 0x000000630400720c */ /* 0x040fe20003f84070 */
[----:B------:R-:W-:Y:S02]  /*31f0*/  IMAD.U32 R8, RZ, RZ, UR10 ;  /* 0x0000000aff087e24 */ /* 0x000fe4000f8e00ff */
[----:B------:R-:W-:Y:S02]  /*3200*/  IMAD.MOV R6, RZ, RZ, -R6 ;  /* 0x000000ffff067224 */ /* 0x000fe400078e0a06 */
[----:B------:R-:W-:Y:S01]  /*3210*/  @!P0 IMAD.MOV R7, RZ, RZ, -R7 ;  /* 0x000000ffff078224 */ /* 0x000fe200078e0a07 */
[----:B------:R-:W-:Y:S01]  /*3220*/  IABS R103, R8 ;  /* 0x0000000800677213 */ /* 0x000fe20000000000 */
[C---:B------:R-:W-:Y:S01]  /*3230*/  IMAD R101, R4.reuse, R6, R101 ;  /* 0x0000000604657224 */ /* 0x040fe200078e0265 */
[----:B------:R-:W-:Y:S01]  /*3240*/  ISETP.LE.AND P0, PT, RZ, UR61, PT ;  /* 0x0000003dff007c0c */ /* 0x000fe2000bf03270 */
[----:B------:R-:W-:Y:S01]  /*3250*/  @!P5 IMAD.IADD R97, R97, 0x1, -R4 ;  /* 0x000000016161d824 */ /* 0x000fe200078e0a04 */
[----:B------:R-:W0:Y:S01]  /*3260*/  LDC R8, c[0x0][0x240] ;  /* 0x00009000ff087b82 */ /* 0x000e220000000800 */
[----:B------:R-:W-:Y:S01]  /*3270*/  IMAD.HI.U32 R6, R3, R103, RZ ;  /* 0x0000006703067227 */ /* 0x000fe200078e00ff */
[----:B------:R-:W-:-:S03]  /*3280*/  ISETP.GT.U32.AND P5, PT, R4, R101, PT ;  /* 0x000000650400720c */ /* 0x000fc60003fa4070 */
[----:B------:R-:W-:Y:S02]  /*3290*/  @!P4 IMAD.IADD R99, R99, 0x1, -R4 ;  /* 0x000000016363c824 */ /* 0x000fe400078e0a04 */
[----:B------:R-:W-:Y:S02]  /*32a0*/  IMAD.MOV R6, RZ, RZ, -R6 ;  /* 0x000000ffff067224 */ /* 0x000fe400078e0a06 */
[----:B------:R-:W-:Y:S01]  /*32b0*/  @!P2 IMAD.MOV R9, RZ, RZ, -R9 ;  /* 0x000000ffff09a224 */ /* 0x000fe200078e0a09 */
[C---:B------:R-:W-:Y:S01]  /*32c0*/  ISETP.GT.U32.AND P4, PT, R4.reuse, R99, PT ;  /* 0x000000630400720c */ /* 0x040fe20003f84070 */
[C---:B------:R-:W-:Y:S01]  /*32d0*/  IMAD R103, R4.reuse, R6, R103 ;  /* 0x0000000604677224 */ /* 0x040fe200078e0267 */
[----:B------:R-:W-:Y:S01]  /*32e0*/  ISETP.LE.AND P2, PT, RZ, UR60, PT ;  /* 0x0000003cff007c0c */ /* 0x000fe2000bf43270 */
[----:B------:R-:W-:Y:S01]  /*32f0*/  @!P1 IMAD.MOV R11, RZ, RZ, -R11 ;  /* 0x000000ffff0b9224 */ /* 0x000fe200078e0a0b */
[----:B------:R-:W-:Y:S01]  /*3300*/  ISETP.LE.AND P1, PT, RZ, UR59, PT ;  /* 0x0000003bff007c0c */ /* 0x000fe2000bf23270 */
[----:B------:R-:W-:Y:S01]  /*3310*/  @!P5 IMAD.IADD R101, R101, 0x1, -R4 ;  /* 0x000000016565d824 */ /* 0x000fe200078e0a04 */
[----:B------:R-:W-:Y:S01]  /*3320*/  ISETP.GT.U32.AND P5, PT, R4, R103, PT ;  /* 0x000000670400720c */ /* 0x000fe20003fa4070 */
[----:B------:R-:W-:Y:S01]  /*3330*/  @!P0 IMAD.MOV R17, RZ, RZ, -R17 ;  /* 0x000000ffff118224 */ /* 0x000fe200078e0a11 */
[----:B------:R-:W-:Y:S01]  /*3340*/  ISETP.LE.AND P0, PT, RZ, UR56, PT ;  /* 0x00000038ff007c0c */ /* 0x000fe2000bf03270 */
[----:B------:R-:W-:Y:S01]  /*3350*/  @!P3 IMAD.MOV R5, RZ, RZ, -R5 ;  /* 0x000000ffff05b224 */ /* 0x000fe200078e0a05 */
[----:B------:R-:W-:Y:S01]  /*3360*/  ISETP.NE.AND P3, PT, R117, RZ, PT ;  /* 0x000000ff7500720c */ /* 0x000fe20003f65270 */
[----:B------:R-:W-:-:S02]  /*3370*/  IMAD.SHL.U32 R10, R36, 0x40, RZ ;  /* 0x00000040240a7824 */ /* 0x000fc400078e00ff */
[--C-:B------:R-:W-:Y:S01]  /*3380*/  @!P4 IMAD.IADD R99, R99, 0x1, -R4.reuse ;  /* 0x000000016363c824 */ /* 0x100fe200078e0a04 */
[----:B------:R-:W-:Y:S01]  /*3390*/  ISETP.LE.AND P4, PT, RZ, UR9, PT ;  /* 0x00000009ff007c0c */ /* 0x000fe2000bf83270 */
[----:B------:R-:W-:Y:S01]  /*33a0*/  UIADD3 UR9, UR4, 0x58, URZ ;  /* 0x0000005804097890 */ /* 0x000fe2000fffe03f */
[----:B------:R-:W-:Y:S01]  /*33b0*/  @!P2 IMAD.MOV R19, RZ, RZ, -R19 ;  /* 0x000000ffff13a224 */ /* 0x000fe200078e0a13 */
[----:B------:R-:W-:Y:S01]  /*33c0*/  ISETP.LE.AND P2, PT, RZ, UR55, PT ;  /* 0x00000037ff007c0c */ /* 0x000fe2000bf43270 */
[----:B------:R-:W-:Y:S01]  /*33d0*/  @!P1 IMAD.MOV R21, RZ, RZ, -R21 ;  /* 0x000000ffff159224 */ /* 0x000fe200078e0a15 */
[----:B------:R-:W-:Y:S01]  /*33e0*/  ISETP.LE.AND P1, PT, RZ, UR54, PT ;  /* 0x00000036ff007c0c */ /* 0x000fe2000bf23270 */
[----:B------:R-:W-:Y:S01]  /*33f0*/  @!P5 IMAD.IADD R103, R103, 0x1, -R4 ;  /* 0x000000016767d824 */ /* 0x000fe200078e0a04 */
[C---:B------:R-:W-:Y:S01]  /*3400*/  ISETP.GT.U32.AND P5, PT, R4.reuse, R101, PT ;  /* 0x000000650400720c */ /* 0x040fe20003fa4070 */
[----:B------:R-:W-:Y:S02]  /*3410*/  IMAD.U32 R6, RZ, RZ, UR9 ;  /* 0x00000009ff067e24 */ /* 0x000fe4000f8e00ff */
[----:B------:R-:W-:Y:S01]  /*3420*/  @!P0 IMAD.MOV R33, RZ, RZ, -R33 ;  /* 0x000000ffff218224 */ /* 0x000fe200078e0a21 */
[----:B------:R-:W-:-:S02]  /*3430*/  ISETP.GT.U32.AND P6, PT, R4, R103, PT ;  /* 0x000000670400720c */ /* 0x000fc40003fc4070 */
[----:B------:R-:W-:Y:S01]  /*3440*/  IABS R109, R6 ;  /* 0x00000006006d7213 */ /* 0x000fe20000000000 */
[----:B------:R-:W-:Y:S01]  /*3450*/  @!P4 IMAD.MOV R13, RZ, RZ, -R13 ;  /* 0x000000ffff0dc224 */ /* 0x000fe200078e0a0d */
[----:B------:R-:W-:Y:S01]  /*3460*/  ISETP.LE.AND P4, PT, RZ, UR58, PT ;  /* 0x0000003aff007c0c */ /* 0x000fe2000bf83270 */
[----:B------:R-:W-:Y:S01]  /*3470*/  @!P2 IMAD.MOV R35, RZ, RZ, -R35 ;  /* 0x000000ffff23a224 */ /* 0x000fe200078e0a23 */
[----:B------:R-:W-:Y:S01]  /*3480*/  ISETP.LE.AND P0, PT, RZ, UR51, PT ;  /* 0x00000033ff007c0c */ /* 0x000fe2000bf03270 */
[----:B------:R-:W-:Y:S01]  /*3490*/  IMAD.HI.U32 R6, R3, R109, RZ ;  /* 0x0000006d03067227 */ /* 0x000fe200078e00ff */
[----:B------:R-:W-:-:S03]  /*34a0*/  ISETP.LE.AND P2, PT, RZ, UR50, PT ;  /* 0x00000032ff007c0c */ /* 0x000fc6000bf43270 */
[----:B------:R-:W-:Y:S01]  /*34b0*/  @!P5 IMAD.IADD R101, R101, 0x1, -R4 ;  /* 0x000000016565d824 */ /* 0x000fe200078e0a04 */
[----:B------:R-:W-:Y:S01]  /*34c0*/  ISETP.LE.AND P5, PT, RZ, UR8, PT ;  /* 0x00000008ff007c0c */ /* 0x000fe2000bfa3270 */
[----:B------:R-:W-:Y:S01]  /*34d0*/  IMAD.MOV R6, RZ, RZ, -R6 ;  /* 0x000000ffff067224 */ /* 0x000fe200078e0a06 */
[----:B------:R-:W-:Y:S01]  /*34e0*/  UIADD3 UR8, UR4, 0x38, URZ ;  /* 0x0000003804087890 */ /* 0x000fe2000fffe03f */
[----:B------:R-:W-:Y:S01]  /*34f0*/  @!P6 IMAD.IADD R103, R103, 0x1, -R4 ;  /* 0x000000016767e824 */ /* 0x000fe200078e0a04 */
[----:B------:R-:W-:Y:S01]  /*3500*/  UIADD3 UR4, UR4, 0x18, URZ ;  /* 0x0000001804047890 */ /* 0x000fe2000fffe03f */
[C---:B------:R-:W-:Y:S02]  /*3510*/  IMAD R109, R4.reuse, R6, R109 ;  /* 0x00000006046d7224 */ /* 0x040fe400078e026d */
[----:B------:R-:W-:Y:S01]  /*3520*/  @!P4 IMAD.MOV R23, RZ, RZ, -R23 ;  /* 0x000000ffff17c224 */ /* 0x000fe200078e0a17 */
[----:B------:R-:W-:Y:S01]  /*3530*/  ISETP.LE.AND P4, PT, RZ, UR53, PT ;  /* 0x00000035ff007c0c */ /* 0x000fe2000bf83270 */
[----:B------:R-:W-:Y:S01]  /*3540*/  IMAD.U32 R6, RZ, RZ, UR8 ;  /* 0x00000008ff067e24 */ /* 0x000fe2000f8e00ff */
[----:B------:R-:W-:Y:S01]  /*3550*/  ISETP.GT.U32.AND P6, PT, R4, R109, PT ;  /* 0x0000006d0400720c */ /* 0x000fe20003fc4070 */
[----:B------:R-:W-:Y:S01]  /*3560*/  @!P1 IMAD.MOV R37, RZ, RZ, -R37 ;  /* 0x000000ffff259224 */ /* 0x000fe200078e0a25 */
[----:B------:R-:W-:Y:S01]  /*3570*/  ISETP.LE.AND P1, PT, RZ, UR49, PT ;  /* 0x00000031ff007c0c */ /* 0x000fe2000bf23270 */
[----:B------:R-:W-:Y:S01]  /*3580*/  @!P5 IMAD.MOV R15, RZ, RZ, -R15 ;  /* 0x000000ffff0fd224 */ /* 0x000fe200078e0a0f */
[----:B------:R-:W-:Y:S01]  /*3590*/  ISETP.LE.AND P5, PT, RZ, UR57, PT ;  /* 0x00000039ff007c0c */ /* 0x000fe2000bfa3270 */
[----:B------:R-:W-:Y:S01]  /*35a0*/  @!P0 IMAD.MOV R47, RZ, RZ, -R47 ;  /* 0x000000ffff2f8224 */ /* 0x000fe200078e0a2f */
[----:B------:R-:W-:Y:S01]  /*35b0*/  IABS R119, R6 ;  /* 0x0000000600777213 */ /* 0x000fe20000000000 */
[----:B------:R-:W-:Y:S01]  /*35c0*/  @!P2 IMAD.MOV R49, RZ, RZ, -R49 ;  /* 0x000000ffff31a224 */ /* 0x000fe200078e0a31 */
[----:B------:R-:W-:-:S02]  /*35d0*/  ISETP.LE.AND P0, PT, RZ, UR46, PT ;  /* 0x0000002eff007c0c */ /* 0x000fc4000bf03270 */
[----:B------:R-:W-:Y:S01]  /*35e0*/  ISETP.LE.AND P2, PT, RZ, UR45, PT ;  /* 0x0000002dff007c0c */ /* 0x000fe2000bf43270 */
[----:B------:R-:W-:-:S04]  /*35f0*/  IMAD.HI.U32 R6, R3, R119, RZ ;  /* 0x0000007703067227 */ /* 0x000fc800078e00ff */
[----:B------:R-:W-:Y:S02]  /*3600*/  @!P6 IMAD.IADD R109, R109, 0x1, -R4 ;  /* 0x000000016d6de824 */ /* 0x000fe400078e0a04 */
[----:B------:R-:W-:Y:S01]  /*3610*/  @!P5 IMAD.MOV R31, RZ, RZ, -R31 ;  /* 0x000000ffff1fd224 */ /* 0x000fe200078e0a1f */
[----:B------:R-:W-:Y:S01]  /*3620*/  ISETP.LE.AND P5, PT, RZ, UR52, PT ;  /* 0x00000034ff007c0c */ /* 0x000fe2000bfa3270 */
[----:B------:R-:W-:Y:S01]  /*3630*/  IMAD.MOV R6, RZ, RZ, -R6 ;  /* 0x000000ffff067224 */ /* 0x000fe200078e0a06 */
[C---:B------:R-:W-:Y:S01]  /*3640*/  ISETP.GT.U32.AND P6, PT, R4.reuse, R109, PT ;  /* 0x0000006d0400720c */ /* 0x040fe20003fc4070 */
[----:B------:R-:W-:Y:S01]  /*3650*/  @!P4 IMAD.MOV R39, RZ, RZ, -R39 ;  /* 0x000000ffff27c224 */ /* 0x000fe200078e0a27 */
[----:B------:R-:W-:Y:S01]  /*3660*/  ISETP.LE.AND P4, PT, RZ, UR48, PT ;  /* 0x00000030ff007c0c */ /* 0x000fe2000bf83270 */
[----:B------:R-:W-:Y:S02]  /*3670*/  IMAD R119, R4, R6, R119 ;  /* 0x0000000604777224 */ /* 0x000fe400078e0277 */
[----:B------:R-:W-:-:S02]  /*3680*/  IMAD.U32 R6, RZ, RZ, UR4 ;  /* 0x00000004ff067e24 */ /* 0x000fc4000f8e00ff */
[----:B------:R-:W-:Y:S01]  /*3690*/  @!P1 IMAD.MOV R51, RZ, RZ, -R51 ;  /* 0x000000ffff339224 */ /* 0x000fe200078e0a33 */
[----:B------:R-:W-:Y:S01]  /*36a0*/  ISETP.LE.AND P1, PT, RZ, UR44, PT ;  /* 0x0000002cff007c0c */ /* 0x000fe2000bf23270 */
[----:B------:R-:W-:Y:S01]  /*36b0*/  @!P0 IMAD.MOV R57, RZ, RZ, -R57 ;  /* 0x000000ffff398224 */ /* 0x000fe200078e0a39 */
        /* <DEDUP_REMOVED lines=8> */
[----:B------:R-:W-:-:S02]  /*3740*/  ISETP.LE.AND P2, PT, RZ, UR40, PT ;  /* 0x00000028ff007c0c */ /* 0x000fc4000bf43270 */
[----:B------:R-:W-:Y:S01]  /*3750*/  IABS R127, R6 ;  /* 0x00000006007f7213 */ /* 0x000fe20000000000 */
[----:B------:R-:W-:Y:S01]  /*3760*/  @!P1 IMAD.MOV R61, RZ, RZ, -R61 ;  /* 0x000000ffff3d9224 */ /* 0x000fe200078e0a3d */
[----:B------:R-:W-:Y:S01]  /*3770*/  ISETP.LE.AND P1, PT, RZ, UR39, PT ;  /* 0x00000027ff007c0c */ /* 0x000fe2000bf23270 */
[----:B------:R-:W-:Y:S01]  /*3780*/  @!P0 IMAD.MOV R69, RZ, RZ, -R69 ;  /* 0x000000ffff458224 */ /* 0x000fe200078e0a45 */
[----:B------:R-:W-:Y:S01]  /*3790*/  ISETP.LE.AND P0, PT, RZ, UR36, PT ;  /* 0x00000024ff007c0c */ /* 0x000fe2000bf03270 */
[----:B------:R-:W-:Y:S01]  /*37a0*/  @!P5 IMAD.MOV R55, RZ, RZ, -R55 ;  /* 0x000000ffff37d224 */ /* 0x000fe200078e0a37 */
[----:B------:R-:W-:Y:S01]  /*37b0*/  ISETP.LE.AND P5, PT, RZ, UR42, PT ;  /* 0x0000002aff007c0c */ /* 0x000fe2000bfa3270 */
[----:B------:R-:W-:Y:S02]  /*37c0*/  @!P6 IMAD.IADD R119, R119, 0x1, -R4 ;  /* 0x000000017777e824 */ /* 0x000fe400078e0a04 */
[----:B------:R-:W-:-:S03]  /*37d0*/  IMAD.HI.U32 R6, R3, R127, RZ ;  /* 0x0000007f03067227 */ /* 0x000fc600078e00ff */
[C---:B------:R-:W-:Y:S01]  /*37e0*/  ISETP.GT.U32.AND P6, PT, R4.reuse, R119, PT ;  /* 0x000000770400720c */ /* 0x040fe20003fc4070 */
[----:B------:R-:W-:Y:S02]  /*37f0*/  IMAD.MOV R6, RZ, RZ, -R6 ;  /* 0x000000ffff067224 */ /* 0x000fe400078e0a06 */
[----:B------:R-:W-:Y:S01]  /*3800*/  @!P4 IMAD.MOV R63, RZ, RZ, -R63 ;  /* 0x000000ffff3fc224 */ /* 0x000fe200078e0a3f */
[----:B------:R-:W-:Y:S01]  /*3810*/  ISETP.LE.AND P4, PT, RZ, UR38, PT ;  /* 0x00000026ff007c0c */ /* 0x000fe2000bf83270 */
[----:B------:R-:W-:Y:S01]  /*3820*/  @!P2 IMAD.MOV R71, RZ, RZ, -R71 ;  /* 0x000000ffff47a224 */ /* 0x000fe200078e0a47 */
[----:B------:R-:W-:Y:S01]  /*3830*/  ISETP.LE.AND P2, PT, RZ, UR35, PT ;  /* 0x00000023ff007c0c */ /* 0x000fe2000bf43270 */
[----:B------:R-:W-:Y:S01]  /*3840*/  @!P5 IMAD.MOV R67, RZ, RZ, -R67 ;  /* 0x000000ffff43d224 */ /* 0x000fe200078e0a43 */
[----:B------:R-:W-:Y:S01]  /*3850*/  ISETP.LE.AND P5, PT, RZ, UR37, PT ;  /* 0x00000025ff007c0c */ /* 0x000fe2000bfa3270 */
[C---:B------:R-:W-:Y:S02]  /*3860*/  IMAD R127, R4.reuse, R6, R127 ;  /* 0x00000006047f7224 */ /* 0x040fe400078e027f */
[----:B------:R-:W-:Y:S01]  /*3870*/  @!P1 IMAD.MOV R73, RZ, RZ, -R73 ;  /* 0x000000ffff499224 */ /* 0x000fe200078e0a49 */
[----:B------:R-:W-:Y:S01]  /*3880*/  ISETP.LE.AND P1, PT, RZ, UR34, PT ;  /* 0x00000022ff007c0c */ /* 0x000fe2000bf23270 */
[----:B------:R-:W-:Y:S01]  /*3890*/  @!P6 IMAD.IADD R119, R119, 0x1, -R4 ;  /* 0x000000017777e824 */ /* 0x000fe200078e0a04 */
[----:B------:R-:W-:Y:S01]  /*38a0*/  ISETP.GT.U32.AND P6, PT, R4, R127, PT ;  /* 0x0000007f0400720c */ /* 0x000fe20003fc4070 */
[----:B------:R-:W-:Y:S01]  /*38b0*/  @!P0 IMAD.MOV R79, RZ, RZ, -R79 ;  /* 0x000000ffff4f8224 */ /* 0x000fe200078e0a4f */
[----:B------:R-:W-:Y:S01]  /*38c0*/  ISETP.LE.AND P0, PT, RZ, UR31, PT ;  /* 0x0000001fff007c0c */ /* 0x000fe2000bf03270 */
[----:B------:R-:W-:Y:S01]  /*38d0*/  @!P4 IMAD.MOV R75, RZ, RZ, -R75 ;  /* 0x000000ffff4bc224 */ /* 0x000fe200078e0a4b */
[----:B------:R-:W-:Y:S01]  /*38e0*/  ISETP.LE.AND P4, PT, RZ, UR33, PT ;  /* 0x00000021ff007c0c */ /* 0x000fe2000bf83270 */
[----:B------:R-:W-:Y:S01]  /*38f0*/  @!P2 IMAD.MOV R105, RZ, RZ, -R105 ;  /* 0x000000ffff69a224 */ /* 0x000fe200078e0a69 */
[----:B------:R-:W-:Y:S01]  /*3900*/  ISETP.LE.AND P2, PT, RZ, UR30, PT ;  /* 0x0000001eff007c0c */ /* 0x000fe2000bf43270 */
[----:B------:R-:W-:Y:S01]  /*3910*/  @!P5 IMAD.MOV R77, RZ, RZ, -R77 ;  /* 0x000000ffff4dd224 */ /* 0x000fe200078e0a4d */
[----:B------:R-:W-:Y:S01]  /*3920*/  ISETP.LE.AND P5, PT, RZ, UR32, PT ;  /* 0x00000020ff007c0c */ /* 0x000fe2000bfa3270 */
[----:B------:R-:W-:-:S02]  /*3930*/  IMAD.U32 R6, RZ, RZ, UR5 ;  /* 0x00000005ff067e24 */ /* 0x000fc4000f8e00ff */
[----:B------:R-:W-:Y:S01]  /*3940*/  @!P1 IMAD.MOV R107, RZ, RZ, -R107 ;  /* 0x000000ffff6b9224 */ /* 0x000fe200078e0a6b */
[----:B------:R-:W-:Y:S01]  /*3950*/  ISETP.LE.AND P1, PT, RZ, UR29, PT ;  /* 0x0000001dff007c0c */ /* 0x000fe2000bf23270 */
[----:B------:R-:W-:Y:S01]  /*3960*/  @!P6 IMAD.IADD R127, R127, 0x1, -R4 ;  /* 0x000000017f7fe824 */ /* 0x000fe200078e0a04 */
[----:B------:R-:W-:Y:S01]  /*3970*/  IABS R133, R6 ;  /* 0x0000000600857213 */ /* 0x000fe20000000000 */
[----:B------:R-:W-:Y:S01]  /*3980*/  @!P0 IMAD.MOV R115, RZ, RZ, -R115 ;  /* 0x000000ffff738224 */ /* 0x000fe200078e0a73 */
[----:B------:R-:W-:Y:S01]  /*3990*/  ISETP.LE.AND P0, PT, RZ, UR23, PT ;  /* 0x00000017ff007c0c */ /* 0x000fe2000bf03270 */
[----:B------:R-:W-:Y:S01]  /*39a0*/  @!P4 IMAD.MOV R111, RZ, RZ, -R111 ;  /* 0x000000ffff6fc224 */ /* 0x000fe200078e0a6f */
[----:B------:R-:W-:Y:S01]  /*39b0*/  ISETP.GT.U32.AND P6, PT, R4, R127, PT ;  /* 0x0000007f0400720c */ /* 0x000fe20003fc4070 */
[----:B------:R-:W-:Y:S01]  /*39c0*/  IMAD.HI.U32 R3, R3, R133, RZ ;  /* 0x0000008503037227 */ /* 0x000fe200078e00ff */
[----:B------:R-:W-:Y:S01]  /*39d0*/  ISETP.LE.AND P4, PT, RZ, UR28, PT ;  /* 0x0000001cff007c0c */ /* 0x000fe2000bf83270 */
[----:B------:R-:W-:-:S02]  /*39e0*/  UIADD3 UR28, UR6, 0x8000, URZ ;  /* 0x00008000061c7890 */ /* 0x000fc4000fffe03f */
[----:B------:R-:W-:Y:S01]  /*39f0*/  @!P5 IMAD.MOV R113, RZ, RZ, -R113 ;  /* 0x000000ffff71d224 */ /* 0x000fe200078e0a71 */
[----:B------:R-:W-:Y:S01]  /*3a00*/  ISETP.LE.AND P5, PT, RZ, UR27, PT ;  /* 0x0000001bff007c0c */ /* 0x000fe2000bfa3270 */
[----:B------:R-:W-:Y:S01]  /*3a10*/  @!P2 IMAD.MOV R121, RZ, RZ, -R121 ;  /* 0x000000ffff79a224 */ /* 0x000fe200078e0a79 */
[----:B------:R-:W-:Y:S01]  /*3a20*/  ISETP.LE.AND P2, PT, RZ, UR22, PT ;  /* 0x00000016ff007c0c */ /* 0x000fe2000bf43270 */
[----:B------:R-:W-:Y:S01]  /*3a30*/  IMAD.MOV R3, RZ, RZ, -R3 ;  /* 0x000000ffff037224 */ /* 0x000fe200078e0a03 */
[----:B------:R-:W-:Y:S01]  /*3a40*/  USHF.R.U32.HI UR22, URZ, 0x4, UR6 ;  /* 0x000000043f167899 */ /* 0x000fe20008011606 */
[----:B------:R-:W-:Y:S01]  /*3a50*/  @!P1 IMAD.MOV R123, RZ, RZ, -R123 ;  /* 0x000000ffff7b9224 */ /* 0x000fe200078e0a7b */
[----:B------:R-:W-:Y:S01]  /*3a60*/  ISETP.LE.AND P1, PT, RZ, UR21, PT ;  /* 0x00000015ff007c0c */ /* 0x000fe2000bf23270 */
[C---:B------:R-:W-:Y:S01]  /*3a70*/  IMAD R133, R4.reuse, R3, R133 ;  /* 0x0000000304857224 */ /* 0x040fe200078e0285 */
[----:B------:R-:W-:Y:S01]  /*3a80*/  SHF.R.S32.HI R3, RZ, 0x1f, R176 ;  /* 0x0000001fff037819 */ /* 0x000fe200000114b0 */
[--C-:B------:R-:W-:Y:S01]  /*3a90*/  @!P6 IMAD.IADD R127, R127, 0x1, -R4.reuse ;  /* 0x000000017f7fe824 */ /* 0x100fe200078e0a04 */
[----:B------:R-:W-:Y:S01]  /*3aa0*/  USGXT.U32 UR22, UR22, 0xe ;  /* 0x0000000e1616789a */ /* 0x000fe20008000000 */
[----:B------:R-:W-:Y:S01]  /*3ab0*/  @!P4 IMAD.MOV R125, RZ, RZ, -R125 ;  /* 0x000000ffff7dc224 */ /* 0x000fe200078e0a7d */
        /* <DEDUP_REMOVED lines=9> */
[C---:B------:R-:W-:Y:S01]  /*3b50*/  IMAD.SHL.U32 R6, R36.reuse, 0x2, RZ ;  /* 0x0000000224067824 */ /* 0x040fe200078e00ff */
[----:B------:R-:W-:Y:S01]  /*3b60*/  ISETP.LE.AND P1, PT, RZ, UR16, PT ;  /* 0x00000010ff007c0c */ /* 0x000fe2000bf23270 */
[----:B------:R-:W-:Y:S01]  /*3b70*/  ULDC UR27, c[0x0][0x230] ;  /* 0x00008c00001b7ab9 */ /* 0x000fe20000000800 */
[----:B------:R-:W-:Y:S01]  /*3b80*/  LEA.HI R176, R3, R176, RZ, 0x5 ;  /* 0x000000b003b07211 */ /* 0x000fe200078f28ff */
[----:B------:R-:W-:Y:S01]  /*3b90*/  @!P6 IMAD.IADD R133, R133, 0x1, -R4 ;  /* 0x000000018585e824 */ /* 0x000fe200078e0a04 */
[----:B------:R-:W-:Y:S01]  /*3ba0*/  LOP3.LUT P6, RZ, R36, 0x80, RZ, 0xc0, !PT ;  /* 0x0000008024ff7812 */ /* 0x000fe200078cc0ff */
[----:B------:R-:W-:Y:S01]  /*3bb0*/  @!P4 IMAD.MOV R83, RZ, RZ, -R83 ;  /* 0x000000ffff53c224 */ /* 0x000fe200078e0a53 */
[----:B------:R-:W-:Y:S01]  /*3bc0*/  ISETP.LE.AND P4, PT, RZ, UR15, PT ;  /* 0x0000000fff007c0c */ /* 0x000fe2000bf83270 */
[----:B------:R-:W-:Y:S01]  /*3bd0*/  @!P5 IMAD.MOV R85, RZ, RZ, -R85 ;  /* 0x000000ffff55d224 */ /* 0x000fe200078e0a55 */
[----:B------:R-:W-:Y:S01]  /*3be0*/  SEL R135, RZ, 0x90, !P6 ;  /* 0x00000090ff877807 */ /* 0x000fe20007000000 */
[----:B------:R-:W-:Y:S01]  /*3bf0*/  @!P0 IMAD.MOV R87, RZ, RZ, -R87 ;  /* 0x000000ffff578224 */ /* 0x000fe200078e0a57 */
[----:B------:R-:W-:Y:S01]  /*3c00*/  ISETP.LE.AND P5, PT, RZ, UR14, PT ;  /* 0x0000000eff007c0c */ /* 0x000fe2000bfa3270 */
[----:B------:R-:W-:Y:S01]  /*3c10*/  @!P2 IMAD.MOV R89, RZ, RZ, -R89 ;  /* 0x000000ffff59a224 */ /* 0x000fe200078e0a59 */
[----:B------:R-:W-:Y:S01]  /*3c20*/  ISETP.LE.AND P0, PT, RZ, UR13, PT ;  /* 0x0000000dff007c0c */ /* 0x000fe2000bf03270 */
[----:B------:R-:W-:Y:S01]  /*3c30*/  @!P1 IMAD.MOV R91, RZ, RZ, -R91 ;  /* 0x000000ffff5b9224 */ /* 0x000fe200078e0a5b */
[----:B------:R-:W-:-:S02]  /*3c40*/  ISETP.LE.AND P2, PT, RZ, UR12, PT ;  /* 0x0000000cff007c0c */ /* 0x000fc4000bf43270 */
[----:B------:R-:W-:Y:S02]  /*3c50*/  ISETP.GT.U32.AND P6, PT, R4, R133, PT ;  /* 0x000000850400720c */ /* 0x000fe40003fc4070 */
[----:B------:R-:W-:Y:S01]  /*3c60*/  LOP3.LUT R3, R0, 0x30, R137, 0x78, !PT ;  /* 0x0000003000037812 */ /* 0x000fe200078e7889 */
[----:B------:R-:W-:Y:S01]  /*3c70*/  @!P4 IMAD.MOV R93, RZ, RZ, -R93 ;  /* 0x000000ffff5dc224 */ /* 0x000fe200078e0a5d */
[----:B------:R-:W-:Y:S02]  /*3c80*/  LOP3.LUT R0, RZ, R117, RZ, 0x33, !PT ;  /* 0x00000075ff007212 */ /* 0x000fe400078e33ff */
[----:B------:R-:W-:Y:S02]  /*3c90*/  CS2R R116, SRZ ;  /* 0x0000000000747805 */ /* 0x000fe4000001ff00 */
[----:B------:R-:W-:Y:S01]  /*3ca0*/  LOP3.LUT R135, R135, 0x7e, R6, 0x78, !PT ;  /* 0x0000007e87877812 */ /* 0x000fe200078e7806 */
[----:B------:R-:W-:Y:S01]  /*3cb0*/  @!P5 IMAD.MOV R95, RZ, RZ, -R95 ;  /* 0x000000ffff5fd224 */ /* 0x000fe200078e0a5f */
[----:B------:R-:W-:Y:S01]  /*3cc0*/  ISETP.LE.AND P1, PT, RZ, UR11, PT ;  /* 0x0000000bff007c0c */ /* 0x000fe2000bf23270 */
[----:B------:R-:W-:Y:S01]  /*3cd0*/  @!P0 IMAD.MOV R97, RZ, RZ, -R97 ;  /* 0x000000ffff618224 */ /* 0x000fe200078e0a61 */
[----:B------:R-:W-:Y:S01]  /*3ce0*/  ISETP.LE.AND P4, PT, RZ, UR10, PT ;  /* 0x0000000aff007c0c */ /* 0x000fe2000bf83270 */
[----:B------:R-:W-:Y:S01]  /*3cf0*/  @!P2 IMAD.MOV R99, RZ, RZ, -R99 ;  /* 0x000000ffff63a224 */ /* 0x000fe200078e0a63 */
[----:B------:R-:W-:Y:S01]  /*3d00*/  ISETP.LE.AND P5, PT, RZ, UR9, PT ;  /* 0x00000009ff007c0c */ /* 0x000fe2000bfa3270 */
[----:B------:R-:W-:Y:S01]  /*3d10*/  @!P6 IMAD.IADD R133, R133, 0x1, -R4 ;  /* 0x000000018585e824 */ /* 0x000fe200078e0a04 */
[----:B------:R-:W-:Y:S01]  /*3d20*/  ISETP.LE.AND P0, PT, RZ, UR8, PT ;  /* 0x00000008ff007c0c */ /* 0x000fe2000bf03270 */
[----:B------:R-:W-:Y:S01]  /*3d30*/  ULDC.64 UR8, c[0x0][0x210] ;  /* 0x0000840000087ab9 */ /* 0x000fe20000000a00 */
[----:B------:R-:W-:Y:S01]  /*3d40*/  ISETP.LE.AND P2, PT, RZ, UR4, PT ;  /* 0x00000004ff007c0c */ /* 0x000fe2000bf43270 */
[----:B------:R-:W-:Y:S01]  /*3d50*/  ULDC UR4, c[0x0][0x234] ;  /* 0x00008d0000047ab9 */ /* 0x000fe20000000800 */
[----:B------:R-:W-:Y:S01]  /*3d60*/  SEL R6, R0, R5, !P3 ;  /* 0x0000000500067207 */ /* 0x000fe20005800000 */
[----:B------:R-:W-:Y:S01]  /*3d70*/  IMAD R2, R2, UR4, RZ ;  /* 0x0000000402027c24 */ /* 0x000fe2000f8e02ff */
[----:B------:R-:W-:Y:S01]  /*3d80*/  ISETP.LE.AND P6, PT, RZ, UR5, PT ;  /* 0x00000005ff007c0c */ /* 0x000fe2000bfc3270 */
[----:B------:R-:W1:Y:S01]  /*3d90*/  LDC.64 R4, c[0x0][0x218] ;  /* 0x00008600ff047b82 */ /* 0x000e620000000a00 */
[----:B------:R-:W-:Y:S01]  /*3da0*/  @!P1 IMAD.MOV R101, RZ, RZ, -R101 ;  /* 0x000000ffff659224 */ /* 0x000fe200078e0a65 */
[C---:B------:R-:W-:Y:S01]  /*3db0*/  SEL R43, R0.reuse, R43, !P3 ;  /* 0x0000002b002b7207 */ /* 0x040fe20005800000 */
        /* <DEDUP_REMOVED lines=8> */
[-C--:B0-----:R-:W-:Y:S01]  /*3e40*/  IMAD R43, R43, R8.reuse, RZ ;  /* 0x000000082b2b7224 */ /* 0x081fe200078e02ff */
[C---:B------:R-:W-:Y:S01]  /*3e50*/  SEL R7, R0.reuse, R7, !P3 ;  /* 0x0000000700077207 */ /* 0x040fe20005800000 */
[----:B------:R-:W-:Y:S01]  /*3e60*/  @!P6 IMAD.MOV R133, RZ, RZ, -R133 ;  /* 0x000000ffff85e224 */ /* 0x000fe200078e0a85 */
[C---:B------:R-:W-:Y:S01]  /*3e70*/  SEL R9, R0.reuse, R9, !P3 ;  /* 0x0000000900097207 */ /* 0x040fe20005800000 */
[-C--:B------:R-:W-:Y:S01]  /*3e80*/  IMAD R41, R41, R8.reuse, RZ ;  /* 0x0000000829297224 */ /* 0x080fe200078e02ff */
[C---:B------:R-:W-:Y:S01]  /*3e90*/  SEL R11, R0.reuse, R11, !P3 ;  /* 0x0000000b000b7207 */ /* 0x040fe20005800000 */
[-C--:B------:R-:W-:Y:S01]  /*3ea0*/  IMAD R27, R27, R8.reuse, RZ ;  /* 0x000000081b1b7224 */ /* 0x080fe200078e02ff */
[C---:B------:R-:W-:Y:S01]  /*3eb0*/  SEL R13, R0.reuse, R13, !P3 ;  /* 0x0000000d000d7207 */ /* 0x040fe20005800000 */
[-C--:B------:R-:W-:Y:S01]  /*3ec0*/  IMAD R29, R29, R8.reuse, RZ ;  /* 0x000000081d1d7224 */ /* 0x080fe200078e02ff */
[C---:B------:R-:W-:Y:S01]  /*3ed0*/  SEL R15, R0.reuse, R15, !P3 ;  /* 0x0000000f000f7207 */ /* 0x040fe20005800000 */
[-C--:B------:R-:W-:Y:S01]  /*3ee0*/  IMAD R25, R25, R8.reuse, RZ ;  /* 0x0000000819197224 */ /* 0x080fe200078e02ff */
[----:B------:R-:W-:Y:S01]  /*3ef0*/  SEL R17, R0, R17, !P3 ;  /* 0x0000001100117207 */ /* 0x000fe20005800000 */
[-C--:B------:R-:W-:Y:S01]  /*3f00*/  IMAD R215, R6, R8.reuse, RZ ;  /* 0x0000000806d77224 */ /* 0x080fe200078e02ff */
        /* <DEDUP_REMOVED lines=103> */
[----:B------:R-:W-:Y:S01]  /*4580*/  IMAD R119, R119, R8, RZ ;  /* 0x0000000877777224 */ /* 0x000fe200078e02ff */
[----:B-1----:R-:W-:Y:S01]  /*4590*/  LEA R12, P5, R27, R4, 0x1 ;  /* 0x000000041b0c7211 */ /* 0x002fe200078a08ff */
[----:B------:R-:W-:Y:S01]  /*45a0*/  IMAD R123, R123, R8, RZ ;  /* 0x000000087b7b7224 */ /* 0x000fe200078e02ff */
[----:B------:R-:W-:Y:S01]  /*45b0*/  LEA R210, P4, R41, R4, 0x1 ;  /* 0x0000000429d27211 */ /* 0x000fe200078808ff */
[-C--:B------:R-:W-:Y:S01]  /*45c0*/  IMAD R125, R125, R8.reuse, RZ ;  /* 0x000000087d7d7224 */ /* 0x080fe200078e02ff */
[-C--:B------:R-:W-:Y:S01]  /*45d0*/  LEA.HI.X.SX32 R211, R27, R5.reuse, 0x1, P5 ;  /* 0x000000051bd37211 */ /* 0x080fe200028f0eff */
[-C--:B------:R-:W-:Y:S01]  /*45e0*/  IMAD R127, R127, R8.reuse, RZ ;  /* 0x000000087f7f7224 */ /* 0x080fe200078e02ff */
[-C--:B------:R-:W-:Y:S01]  /*45f0*/  LEA.HI.X.SX32 R178, R41, R5.reuse, 0x1, P4 ;  /* 0x0000000529b27211 */ /* 0x080fe200020f0eff */
[----:B------:R-:W-:Y:S01]  /*4600*/  IMAD R129, R129, R8, RZ ;  /* 0x0000000881817224 */ /* 0x000fe200078e02ff */
[----:B------:R-:W-:Y:S01]  /*4610*/  LEA R216, P4, R83, R4, 0x1 ;  /* 0x0000000453d87211 */ /* 0x000fe200078808ff */
[----:B------:R-:W-:Y:S01]  /*4620*/  IMAD R131, R131, R8, RZ ;  /* 0x0000000883837224 */ /* 0x000fe200078e02ff */
[----:B------:R-:W-:Y:S01]  /*4630*/  LEA R212, P6, R81, R4, 0x1 ;  /* 0x0000000451d47211 */ /* 0x000fe200078c08ff */
[----:B------:R-:W-:Y:S01]  /*4640*/  IMAD R0, R0, R8, RZ ;  /* 0x0000000800007224 */ /* 0x000fe200078e02ff */
[-C--:B------:R-:W-:Y:S01]  /*4650*/  LEA R8, P3, R43, R4.reuse, 0x1 ;  /* 0x000000042b087211 */ /* 0x080fe200078608ff */
[----:B------:R-:W-:Y:S01]  /*4660*/  UIADD3 UR10, UP0, UR22, 0x2, URZ ;  /* 0x00000002160a7890 */ /* 0x000fe2000ff1e03f */
[-C--:B------:R-:W-:Y:S01]  /*4670*/  LEA R208, P2, R65, R4.reuse, 0x1 ;  /* 0x0000000441d07211 */ /* 0x080fe200078408ff */
[----:B------:R-:W-:Y:S01]  /*4680*/  UMOV UR4, URZ ;  /* 0x0000003f00047c82 */ /* 0x000fe20008000000 */
[-C--:B------:R-:W-:Y:S01]  /*4690*/  LEA.HI.X.SX32 R209, R43, R5.reuse, 0x1, P3 ;  /* 0x000000052bd17211 */ /* 0x080fe200018f0eff */
[----:B------:R0:W-:Y:S01]  /*46a0*/  STL [R1+0x24c], R8 ;  /* 0x00024c0801007387 */ /* 0x0001e20000100800 */
[-C--:B------:R-:W-:Y:S01]  /*46b0*/  LEA.HI.X.SX32 R181, R83, R5.reuse, 0x1, P4 ;  /* 0x0000000553b57211 */ /* 0x080fe200020f0eff */
[----:B------:R-:W-:Y:S01]  /*46c0*/  UIADD3.X UR11, UR4, -0x7fffffe0, URZ, UP0, !UPT ;  /* 0x80000020040b7890 */ /* 0x000fe200087fe43f */
[----:B------:R-:W-:Y:S01]  /*46d0*/  LEA.HI.X.SX32 R179, R81, R5, 0x1, P6 ;  /* 0x0000000551b37211 */ /* 0x000fe200030f0eff */
[----:B------:R-:W-:Y:S01]  /*46e0*/  STL [R1+0x250], R12 ;  /* 0x0002500c01007387 */ /* 0x000fe20000100800 */
[----:B------:R-:W-:-:S02]  /*46f0*/  LEA R222, P4, R15, R4, 0x1 ;  /* 0x000000040fde7211 */ /* 0x000fc400078808ff */
[----:B------:R-:W-:Y:S02]  /*4700*/  CS2R R26, SRZ ;  /* 0x00000000001a7805 */ /* 0x000fe4000001ff00 */
[----:B------:R-:W-:Y:S02]  /*4710*/  LEA.HI.X.SX32 R177, R65, R5, 0x1, P2 ;  /* 0x0000000541b17211 */ /* 0x000fe400010f0eff */
[----:B------:R-:W-:Y:S02]  /*4720*/  CS2R R40, SRZ ;  /* 0x0000000000287805 */ /* 0x000fe4000001ff00 */
[-C--:B------:R-:W-:Y:S02]  /*4730*/  LEA R218, P6, R9, R4.reuse, 0x1 ;  /* 0x0000000409da7211 */ /* 0x080fe400078c08ff */
[----:B------:R-:W-:Y:S02]  /*4740*/  CS2R R42, SRZ ;  /* 0x00000000002a7805 */ /* 0x000fe4000001ff00 */
[----:B0-----:R-:W-:-:S02]  /*4750*/  LEA R8, P1, R29, R4, 0x1 ;  /* 0x000000041d087211 */ /* 0x001fc400078208ff */
[----:B------:R-:W-:Y:S02]  /*4760*/  CS2R R64, SRZ ;  /* 0x0000000000407805 */ /* 0x000fe4000001ff00 */
[----:B------:R-:W-:Y:S02]  /*4770*/  LEA R214, P2, R25, R4, 0x1 ;  /* 0x0000000419d67211 */ /* 0x000fe400078408ff */
[----:B------:R-:W-:Y:S02]  /*4780*/  CS2R R80, SRZ ;  /* 0x0000000000507805 */ /* 0x000fe4000001ff00 */
[-C--:B------:R-:W-:Y:S01]  /*4790*/  LEA.HI.X.SX32 R213, R29, R5.reuse, 0x1, P1 ;  /* 0x000000051dd57211 */ /* 0x080fe200008f0eff */
[----:B------:R0:W-:Y:S01]  /*47a0*/  STL [R1+0x254], R8 ;  /* 0x0002540801007387 */ /* 0x0001e20000100800 */
[----:B------:R-:W-:Y:S02]  /*47b0*/  LEA.HI.X.SX32 R184, R15, R5, 0x1, P4 ;  /* 0x000000050fb87211 */ /* 0x000fe400020f0eff */
[----:B------:R-:W-:-:S02]  /*47c0*/  CS2R R28, SRZ ;  /* 0x00000000001c7805 */ /* 0x000fc4000001ff00 */
[-C--:B------:R-:W-:Y:S02]  /*47d0*/  LEA.HI.X.SX32 R182, R9, R5.reuse, 0x1, P6 ;  /* 0x0000000509b67211 */ /* 0x080fe400030f0eff */
[----:B------:R-:W-:Y:S02]  /*47e0*/  CS2R R82, SRZ ;  /* 0x0000000000527805 */ /* 0x000fe4000001ff00 */
[----:B------:R-:W-:Y:S02]  /*47f0*/  LEA R228, P4, R89, R4, 0x1 ;  /* 0x0000000459e47211 */ /* 0x000fe400078808ff */
[----:B------:R-:W-:Y:S02]  /*4800*/  CS2R R132, SRZ ;  /* 0x0000000000847805 */ /* 0x000fe4000001ff00 */
[----:B------:R-:W-:Y:S02]  /*4810*/  LEA.HI.X.SX32 R180, R25, R5, 0x1, P2 ;  /* 0x0000000519b47211 */ /* 0x000fe400010f0eff */
[----:B------:R-:W-:-:S02]  /*4820*/  CS2R R24, SRZ ;  /* 0x0000000000187805 */ /* 0x000fc4000001ff00 */
[-C--:B------:R-:W-:Y:S02]  /*4830*/  LEA R224, P6, R87, R4.reuse, 0x1 ;  /* 0x0000000457e07211 */ /* 0x080fe400078c08ff */
[----:B------:R-:W-:Y:S02]  /*4840*/  CS2R R136, SRZ ;  /* 0x0000000000887805 */ /* 0x000fe4000001ff00 */
[-C--:B0-----:R-:W-:Y:S01]  /*4850*/  LEA R8, P3, R215, R4.reuse, 0x1 ;  /* 0x00000004d7087211 */ /* 0x081fe200078608ff */
[----:B------:R-:W-:Y:S01]  /*4860*/  UIADD3.64 UR14, UR10, 0x3fe, URZ ;  /* 0x000003fe0a0e7897 */ /* 0x000fe2000fffe03f */
[----:B------:R-:W-:Y:S01]  /*4870*/  LEA R220, P2, R85, R4, 0x1 ;  /* 0x0000000455dc7211 */ /* 0x000fe200078408ff */
[----:B------:R-:W-:Y:S01]  /*4880*/  UIADD3.64 UR18, UR10, 0x400, URZ ;  /* 0x000004000a127897 */ /* 0x000fe2000fffe03f */
[-C--:B------:R-:W-:Y:S01]  /*4890*/  LEA.HI.X.SX32 R215, R215, R5.reuse, 0x1, P3 ;  /* 0x00000005d7d77211 */ /* 0x080fe200018f0eff */
[----:B------:R0:W-:Y:S01]  /*48a0*/  STL [R1+0x258], R8 ;  /* 0x0002580801007387 */ /* 0x0001e20000100800 */
[----:B------:R-:W-:-:S02]  /*48b0*/  LEA.HI.X.SX32 R187, R89, R5, 0x1, P4 ;  /* 0x0000000559bb7211 */ /* 0x000fc400020f0eff */
[----:B------:R-:W-:Y:S02]  /*48c0*/  CS2R R88, SRZ ;  /* 0x0000000000587805 */ /* 0x000fe4000001ff00 */
[-C--:B------:R-:W-:Y:S02]  /*48d0*/  LEA.HI.X.SX32 R185, R87, R5.reuse, 0x1, P6 ;  /* 0x0000000557b97211 */ /* 0x080fe400030f0eff */
[----:B------:R-:W-:Y:S02]  /*48e0*/  CS2R R86, SRZ ;  /* 0x0000000000567805 */ /* 0x000fe4000001ff00 */
[----:B------:R-:W-:Y:S02]  /*48f0*/  LEA R234, P4, R39, R4, 0x1 ;  /* 0x0000000427ea7211 */ /* 0x000fe400078808ff */
[----:B------:R-:W-:Y:S02]  /*4900*/  LEA.HI.X.SX32 R183, R85, R5, 0x1, P2 ;  /* 0x0000000555b77211 */ /* 0x000fe400010f0eff */
[----:B------:R-:W-:-:S02]  /*4910*/  CS2R R84, SRZ ;  /* 0x0000000000547805 */ /* 0x000fc4000001ff00 */
[-C--:B------:R-:W-:Y:S02]  /*4920*/  LEA R230, P6, R33, R4.reuse, 0x1 ;  /* 0x0000000421e67211 */ /* 0x080fe400078c08ff */
[-C--:B0-----:R-:W-:Y:S02]  /*4930*/  LEA R8, P5, R7, R4.reuse, 0x1 ;  /* 0x0000000407087211 */ /* 0x081fe400078a08ff */
[-C--:B------:R-:W-:Y:S02]  /*4940*/  LEA R226, P2, R21, R4.reuse, 0x1 ;  /* 0x0000000415e27211 */ /* 0x080fe400078408ff */
[-C--:B------:R-:W-:Y:S01]  /*4950*/  LEA.HI.X.SX32 R217, R7, R5.reuse, 0x1, P5 ;  /* 0x0000000507d97211 */ /* 0x080fe200028f0eff */
[----:B------:R0:W-:Y:S01]  /*4960*/  STL [R1+0x25c], R8 ;  /* 0x00025c0801007387 */ /* 0x0001e20000100800 */
[----:B------:R-:W-:Y:S02]  /*4970*/  LEA R7, P5, R17, R4, 0x1 ;  /* 0x0000000411077211 */ /* 0x000fe400078a08ff */
[----:B------:R-:W-:-:S02]  /*4980*/  LEA.HI.X.SX32 R190, R39, R5, 0x1, P4 ;  /* 0x0000000527be7211 */ /* 0x000fc400020f0eff */
[----:B------:R-:W-:Y:S02]  /*4990*/  CS2R R38, SRZ ;  /* 0x0000000000267805 */ /* 0x000fe4000001ff00 */
[-C--:B------:R-:W-:Y:S02]  /*49a0*/  LEA.HI.X.SX32 R223, R17, R5.reuse, 0x1, P5 ;  /* 0x0000000511df7211 */ /* 0x080fe400028f0eff */
[-C--:B------:R-:W-:Y:S02]  /*49b0*/  LEA.HI.X.SX32 R188, R33, R5.reuse, 0x1, P6 ;  /* 0x0000000521bc7211 */ /* 0x080fe400030f0eff */
[----:B------:R-:W-:Y:S02]  /*49c0*/  CS2R R32, SRZ ;  /* 0x0000000000207805 */ /* 0x000fe4000001ff00 */
[----:B------:R-:W-:Y:S02]  /*49d0*/  LEA.HI.X.SX32 R186, R21, R5, 0x1, P2 ;  /* 0x0000000515ba7211 */ /* 0x000fe400010f0eff */
[----:B0-----:R-:W-:-:S02]  /*49e0*/  LEA R8, P1, R11, R4, 0x1 ;  /* 0x000000040b087211 */ /* 0x001fc400078208ff */
[-C--:B------:R-:W-:Y:S02]  /*49f0*/  LEA R236, P6, R93, R4.reuse, 0x1 ;  /* 0x000000045dec7211 */ /* 0x080fe400078c08ff */
[-C--:B------:R-:W-:Y:S01]  /*4a00*/  LEA.HI.X.SX32 R219, R11, R5.reuse, 0x1, P1 ;  /* 0x000000050bdb7211 */ /* 0x080fe200008f0eff */
[----:B------:R0:W-:Y:S01]  /*4a10*/  STL [R1+0x260], R8 ;  /* 0x0002600801007387 */ /* 0x0001e20000100800 */
[----:B------:R-:W-:Y:S02]  /*4a20*/  LEA R232, P2, R91, R4, 0x1 ;  /* 0x000000045be87211 */ /* 0x000fe400078408ff */
[-C--:B------:R-:W-:Y:S02]  /*4a30*/  LEA.HI.X.SX32 R191, R93, R5.reuse, 0x1, P6 ;  /* 0x000000055dbf7211 */ /* 0x080fe400030f0eff */
[----:B------:R-:W-:Y:S02]  /*4a40*/  CS2R R92, SRZ ;  /* 0x00000000005c7805 */ /* 0x000fe4000001ff00 */
[----:B------:R-:W-:-:S02]  /*4a50*/  LEA.HI.X.SX32 R189, R91, R5, 0x1, P2 ;  /* 0x000000055bbd7211 */ /* 0x000fc400010f0eff */
[----:B------:R-:W-:Y:S02]  /*4a60*/  CS2R R90, SRZ ;  /* 0x00000000005a7805 */ /* 0x000fe4000001ff00 */
[-C--:B------:R-:W-:Y:S02]  /*4a70*/  LEA R238, P2, R49, R4.reuse, 0x1 ;  /* 0x0000000431ee7211 */ /* 0x080fe400078408ff */
[----:B------:R-:W-:Y:S02]  /*4a80*/  LEA R6, P0, R2, UR8, 0x1 ;  /* 0x0000000802067c11 */ /* 0x000fe4000f8008ff */
[----:B0-----:R-:W-:Y:S02]  /*4a90*/  LEA R8, P3, R13, R4, 0x1 ;  /* 0x000000040d087211 */ /* 0x001fe400078608ff */
[----:B------:R-:W-:Y:S02]  /*4aa0*/  LEA.HI.X.SX32 R192, R49, R5, 0x1, P2 ;  /* 0x0000000531c07211 */ /* 0x000fe400010f0eff */
[----:B------:R-:W-:-:S02]  /*4ab0*/  CS2R R48, SRZ ;  /* 0x0000000000307805 */ /* 0x000fc4000001ff00 */
[----:B------:R-:W-:Y:S01]  /*4ac0*/  LEA.HI.X.SX32 R221, R13, R5, 0x1, P3 ;  /* 0x000000050ddd7211 */ /* 0x000fe200018f0eff */
[----:B------:R-:W-:Y:S01]  /*4ad0*/  STL [R1+0x264], R8 ;  /* 0x0002640801007387 */ /* 0x000fe20000100800 */
[C---:B------:R-:W-:Y:S02]  /*4ae0*/  LOP3.LUT R21, R174.reuse, 0x1e, RZ, 0xfc, !PT ;  /* 0x0000001eae157812 */ /* 0x040fe400078efcff */
[C---:B------:R-:W-:Y:S01]  /*4af0*/  LOP3.LUT R17, R174.reuse, 0x16, RZ, 0xfc, !PT ;  /* 0x00000016ae117812 */ /* 0x040fe200078efcff */
[----:B------:R0:W-:Y:S01]  /*4b00*/  STL [R1+0x268], R7 ;  /* 0x0002680701007387 */ /* 0x0001e20000100800 */
[C---:B------:R-:W-:Y:S02]  /*4b10*/  LOP3.LUT R15, R174.reuse, 0x12, RZ, 0xfc, !PT ;  /* 0x00000012ae0f7812 */ /* 0x040fe400078efcff */
[C---:B------:R-:W-:Y:S02]  /*4b20*/  LOP3.LUT R13, R174.reuse, 0xe, RZ, 0xfc, !PT ;  /* 0x0000000eae0d7812 */ /* 0x040fe400078efcff */
[----:B------:R-:W-:-:S02]  /*4b30*/  LOP3.LUT R12, R174, 0xc, RZ, 0xfc, !PT ;  /* 0x0000000cae0c7812 */ /* 0x000fc400078efcff */
[C---:B------:R-:W-:Y:S02]  /*4b40*/  LOP3.LUT R11, R174.reuse, 0xa, RZ, 0xfc, !PT ;  /* 0x0000000aae0b7812 */ /* 0x040fe400078efcff */
[----:B------:R-:W-:Y:S02]  /*4b50*/  LOP3.LUT R10, R135, 0x1000, R10, 0xf8, !PT ;  /* 0x00001000870a7812 */ /* 0x000fe400078ef80a */
[----:B------:R-:W-:Y:S02]  /*4b60*/  CS2R R134, SRZ ;  /* 0x0000000000867805 */ /* 0x000fe4000001ff00 */
[C---:B0-----:R-:W-:Y:S02]  /*4b70*/  LEA R7, P1, R19.reuse, R4, 0x1 ;  /* 0x0000000413077211 */ /* 0x041fe400078208ff */
[----:B------:R-:W-:Y:S02]  /*4b80*/  SHF.R.S32.HI R176, RZ, 0x5, R176 ;  /* 0x00000005ffb07819 */ /* 0x000fe400000114b0 */
[----:B------:R-:W-:Y:S01]  /*4b90*/  LEA.HI.X.SX32 R225, R19, R5, 0x1, P1 ;  /* 0x0000000513e17211 */ /* 0x000fe200008f0eff */
[----:B------:R0:W-:Y:S01]  /*4ba0*/  STL [R1+0x26c], R7 ;  /* 0x00026c0701007387 */ /* 0x0001e20000100800 */
[----:B------:R-:W-:-:S02]  /*4bb0*/  LOP3.LUT R19, R174, 0x1a, RZ, 0xfc, !PT ;  /* 0x0000001aae137812 */ /* 0x000fc400078efcff */
[----:B0-----:R-:W-:-:S04]  /*4bc0*/  LEA R7, P3, R23, R4, 0x1 ;  /* 0x0000000417077211 */ /* 0x001fc800078608ff */
[----:B------:R-:W-:Y:S01]  /*4bd0*/  LEA.HI.X.SX32 R227, R23, R5, 0x1, P3 ;  /* 0x0000000517e37211 */ /* 0x000fe200018f0eff */
[----:B------:R0:W-:Y:S02]  /*4be0*/  STL [R1+0x270], R7 ;  /* 0x0002700701007387 */ /* 0x0001e40000100800 */
[----:B0-----:R-:W-:-:S04]  /*4bf0*/  LEA R7, P5, R31, R4, 0x1 ;  /* 0x000000041f077211 */ /* 0x001fc800078a08ff */
[----:B------:R-:W-:Y:S01]  /*4c00*/  LEA.HI.X.SX32 R229, R31, R5, 0x1, P5 ;  /* 0x000000051fe57211 */ /* 0x000fe200028f0eff */
[----:B------:R0:W-:Y:S01]  /*4c10*/  STL [R1+0x274], R7 ;  /* 0x0002740701007387 */ /* 0x0001e20000100800 */
[----:B------:R-:W-:Y:S02]  /*4c20*/  CS2R R30, SRZ ;  /* 0x00000000001e7805 */ /* 0x000fe4000001ff00 */
[----:B0-----:R-:W-:-:S04]  /*4c30*/  LEA R7, P1, R35, R4, 0x1 ;  /* 0x0000000423077211 */ /* 0x001fc800078208ff */
[----:B------:R-:W-:Y:S01]  /*4c40*/  LEA.HI.X.SX32 R231, R35, R5, 0x1, P1 ;  /* 0x0000000523e77211 */ /* 0x000fe200008f0eff */
[----:B------:R0:W-:Y:S01]  /*4c50*/  STL [R1+0x278], R7 ;  /* 0x0002780701007387 */ /* 0x0001e20000100800 */
[----:B------:R-:W-:Y:S02]  /*4c60*/  CS2R R34, SRZ ;  /* 0x0000000000227805 */ /* 0x000fe4000001ff00 */
[----:B0-----:R-:W-:-:S04]  /*4c70*/  LEA R7, P3, R37, R4, 0x1 ;  /* 0x0000000425077211 */ /* 0x001fc800078608ff */
[-C--:B------:R-:W-:Y:S01]  /*4c80*/  LEA.HI.X.SX32 R233, R37, R5.reuse, 0x1, P3 ;  /* 0x0000000525e97211 */ /* 0x080fe200018f0eff */
[----:B------:R0:W-:Y:S01]  /*4c90*/  STL [R1+0x27c], R7 ;  /* 0x00027c0701007387 */ /* 0x0001e20000100800 */
[CC--:B------:R-:W-:Y:S02]  /*4ca0*/  LEA R8, P3, R51.reuse, R4.reuse, 0x1 ;  /* 0x0000000433087211 */ /* 0x0c0fe400078608ff */
[----:B------:R-:W-:Y:S02]  /*4cb0*/  CS2R R36, SRZ ;  /* 0x0000000000247805 */ /* 0x000fe4000001ff00 */
[----:B------:R-:W-:Y:S02]  /*4cc0*/  LEA.HI.X.SX32 R239, R51, R5, 0x1, P3 ;  /* 0x0000000533ef7211 */ /* 0x000fe400018f0eff */
[----:B------:R-:W-:Y:S02]  /*4cd0*/  CS2R R50, SRZ ;  /* 0x0000000000327805 */ /* 0x000fe4000001ff00 */
[----:B------:R-:W-:-:S02]  /*4ce0*/  LEA R245, P3, R59, R4, 0x1 ;  /* 0x000000043bf57211 */ /* 0x000fc400078608ff */
[-C--:B0-----:R-:W-:Y:S02]  /*4cf0*/  LEA R7, P5, R45, R4.reuse, 0x1 ;  /* 0x000000042d077211 */ /* 0x081fe400078a08ff */
[-C--:B------:R-:W-:Y:S02]  /*4d00*/  LEA.HI.X.SX32 R195, R59, R5.reuse, 0x1, P3 ;  /* 0x000000053bc37211 */ /* 0x080fe400018f0eff */
[----:B------:R-:W-:Y:S02]  /*4d10*/  CS2R R58, SRZ ;  /* 0x00000000003a7805 */ /* 0x000fe4000001ff00 */
[----:B------:R-:W-:Y:S01]  /*4d20*/  LEA.HI.X.SX32 R235, R45, R5, 0x1, P5 ;  /* 0x000000052deb7211 */ /* 0x000fe200028f0eff */
[----:B------:R0:W-:Y:S01]  /*4d30*/  STL [R1+0x280], R7 ;  /* 0x0002800701007387 */ /* 0x0001e20000100800 */
[----:B------:R-:W-:Y:S02]  /*4d40*/  LEA R241, P5, R53, R4, 0x1 ;  /* 0x0000000435f17211 */ /* 0x000fe400078a08ff */
[----:B------:R-:W-:-:S02]  /*4d50*/  CS2R R44, SRZ ;  /* 0x00000000002c7805 */ /* 0x000fc4000001ff00 */
[-C--:B------:R-:W-:Y:S02]  /*4d60*/  LEA R251, P3, R71, R4.reuse, 0x1 ;  /* 0x0000000447fb7211 */ /* 0x080fe400078608ff */
[-C--:B------:R-:W-:Y:S02]  /*4d70*/  LEA.HI.X.SX32 R193, R53, R5.reuse, 0x1, P5 ;  /* 0x0000000535c17211 */ /* 0x080fe400028f0eff */
[----:B------:R-:W-:Y:S02]  /*4d80*/  CS2R R52, SRZ ;  /* 0x0000000000347805 */ /* 0x000fe4000001ff00 */
[----:B------:R-:W-:Y:S02]  /*4d90*/  LEA R247, P5, R63, R4, 0x1 ;  /* 0x000000043ff77211 */ /* 0x000fe400078a08ff */
[----:B------:R-:W-:Y:S02]  /*4da0*/  LEA.HI.X.SX32 R198, R71, R5, 0x1, P3 ;  /* 0x0000000547c67211 */ /* 0x000fe400018f0eff */
[----:B------:R-:W-:-:S02]  /*4db0*/  CS2R R70, SRZ ;  /* 0x0000000000467805 */ /* 0x000fc4000001ff00 */
[-C--:B0-----:R-:W-:Y:S02]  /*4dc0*/  LEA R7, P1, R47, R4.reuse, 0x1 ;  /* 0x000000042f077211 */ /* 0x081fe400078208ff */
[-C--:B------:R-:W-:Y:S02]  /*4dd0*/  LEA.HI.X.SX32 R196, R63, R5.reuse, 0x1, P5 ;  /* 0x000000053fc47211 */ /* 0x080fe400028f0eff */
[----:B------:R-:W-:Y:S02]  /*4de0*/  CS2R R62, SRZ ;  /* 0x00000000003e7805 */ /* 0x000fe4000001ff00 */
[-C--:B------:R-:W-:Y:S01]  /*4df0*/  LEA.HI.X.SX32 R237, R47, R5.reuse, 0x1, P1 ;  /* 0x000000052fed7211 */ /* 0x080fe200008f0eff */
[----:B------:R0:W-:Y:S01]  /*4e00*/  STL [R1+0x284], R7 ;  /* 0x0002840701007387 */ /* 0x0001e20000100800 */
[C---:B------:R-:W-:Y:S02]  /*4e10*/  LEA R243, P1, R57.reuse, R4, 0x1 ;  /* 0x0000000439f37211 */ /* 0x040fe400078208ff */
[----:B------:R-:W-:Y:S01]  /*4e20*/  CS2R R46, SRZ ;  /* 0x00000000002e7805 */ /* 0x000fe2000001ff00 */
[----:B------:R1:W-:Y:S01]  /*4e30*/  STL [R1+0x288], R8 ;  /* 0x0002880801007387 */ /* 0x0003e20000100800 */
[----:B------:R-:W-:-:S02]  /*4e40*/  LEA.HI.X.SX32 R194, R57, R5, 0x1, P1 ;  /* 0x0000000539c27211 */ /* 0x000fc400008f0eff */
[----:B------:R-:W-:Y:S02]  /*4e50*/  CS2R R56, SRZ ;  /* 0x0000000000387805 */ /* 0x000fe4000001ff00 */
[-C--:B------:R-:W-:Y:S02]  /*4e60*/  LEA R249, P1, R67, R4.reuse, 0x1 ;  /* 0x0000000443f97211 */ /* 0x080fe400078208ff */
[-C--:B0-----:R-:W-:Y:S02]  /*4e70*/  LEA R7, P4, R95, R4.reuse, 0x1 ;  /* 0x000000045f077211 */ /* 0x081fe400078808ff */
[-C--:B------:R-:W-:Y:S02]  /*4e80*/  LEA.HI.X.SX32 R197, R67, R5.reuse, 0x1, P1 ;  /* 0x0000000543c57211 */ /* 0x080fe400008f0eff */
[----:B------:R-:W-:Y:S02]  /*4e90*/  CS2R R66, SRZ ;  /* 0x0000000000427805 */ /* 0x000fe4000001ff00 */
[----:B------:R-:W-:Y:S01]  /*4ea0*/  LEA.HI.X.SX32 R240, R95, R5, 0x1, P4 ;  /* 0x000000055ff07211 */ /* 0x000fe200020f0eff */
[----:B------:R0:W-:Y:S01]  /*4eb0*/  STL [R1+0x28c], R7 ;  /* 0x00028c0701007387 */ /* 0x0001e20000100800 */
[----:B-1----:R-:W-:-:S02]  /*4ec0*/  LEA R8, P5, R73, R4, 0x1 ;  /* 0x0000000449087211 */ /* 0x002fc400078a08ff */
[----:B------:R-:W-:Y:S02]  /*4ed0*/  CS2R R94, SRZ ;  /* 0x00000000005e7805 */ /* 0x000fe4000001ff00 */
[-C--:B------:R-:W-:Y:S02]  /*4ee0*/  LEA.HI.X.SX32 R199, R73, R5.reuse, 0x1, P5 ;  /* 0x0000000549c77211 */ /* 0x080fe400028f0eff */
[----:B------:R-:W-:Y:S02]  /*4ef0*/  CS2R R72, SRZ ;  /* 0x0000000000487805 */ /* 0x000fe4000001ff00 */
[-C--:B------:R-:W-:Y:S02]  /*4f00*/  LEA R9, P5, R107, R4.reuse, 0x1 ;  /* 0x000000046b097211 */ /* 0x080fe400078a08ff */
[----:B0-----:R-:W-:Y:S02]  /*4f10*/  LEA R7, P6, R55, R4, 0x1 ;  /* 0x0000000437077211 */ /* 0x001fe400078c08ff */
[----:B------:R-:W-:-:S02]  /*4f20*/  LEA.HI.X.SX32 R202, R107, R5, 0x1, P5 ;  /* 0x000000056bca7211 */ /* 0x000fc400028f0eff */
[----:B------:R-:W-:Y:S02]  /*4f30*/  CS2R R106, SRZ ;  /* 0x00000000006a7805 */ /* 0x000fe4000001ff00 */
        /* <DEDUP_REMOVED lines=22> */
[----:B------:R-:W-:-:S03]  /*50a0*/  CS2R R100, SRZ ;  /* 0x0000000000647805 */ /* 0x000fc6000001ff00 */
[----:B------:R1:W-:Y:S01]  /*50b0*/  STL [R1+0x200], R8 ;  /* 0x0002000801007387 */ /* 0x0003e20000100800 */
[-C--:B0-----:R-:W-:Y:S02]  /*50c0*/  LEA R7, P6, R75, R4.reuse, 0x1 ;  /* 0x000000044b077211 */ /* 0x081fe400078c08ff */
[----:B-1----:R-:W-:-:S03]  /*50d0*/  LEA R8, P1, R77, R4, 0x1 ;  /* 0x000000044d087211 */ /* 0x002fc600078208ff */
[----:B------:R0:W-:Y:S01]  /*50e0*/  STL [R1+0x2a8], R7 ;  /* 0x0002a80701007387 */ /* 0x0001e20000100800 */
[----:B------:R-:W-:-:S03]  /*50f0*/  LEA.HI.X.SX32 R200, R77, R5, 0x1, P1 ;  /* 0x000000054dc87211 */ /* 0x000fc600008f0eff */
[----:B------:R1:W-:Y:S01]  /*5100*/  STL [R1+0x208], R8 ;  /* 0x0002080801007387 */ /* 0x0003e20000100800 */
[----:B------:R-:W-:Y:S02]  /*5110*/  CS2R R76, SRZ ;  /* 0x00000000004c7805 */ /* 0x000fe4000001ff00 */
[-C--:B0-----:R-:W-:Y:S02]  /*5120*/  LEA R7, P2, R103, R4.reuse, 0x1 ;  /* 0x0000000467077211 */ /* 0x081fe400078408ff */
[----:B-1----:R-:W-:-:S03]  /*5130*/  LEA R8, P3, R79, R4, 0x1 ;  /* 0x000000044f087211 */ /* 0x002fc600078608ff */
[----:B------:R0:W-:Y:S01]  /*5140*/  STL [R1+0x2ac], R7 ;  /* 0x0002ac0701007387 */ /* 0x0001e20000100800 */
[----:B------:R-:W-:-:S03]  /*5150*/  LEA.HI.X.SX32 R201, R79, R5, 0x1, P3 ;  /* 0x000000054fc97211 */ /* 0x000fc600018f0eff */
[----:B------:R1:W-:Y:S01]  /*5160*/  STL [R1+0x210], R8 ;  /* 0x0002100801007387 */ /* 0x0003e20000100800 */
[----:B------:R-:W-:Y:S02]  /*5170*/  CS2R R78, SRZ ;  /* 0x00000000004e7805 */ /* 0x000fe4000001ff00 */
[----:B0-----:R-:W-:Y:S02]  /*5180*/  LEA R7, P4, R105, R4, 0x1 ;  /* 0x0000000469077211 */ /* 0x001fe400078808ff */
[----:B-1----:R-:W-:-:S03]  /*5190*/  LEA.HI.X.SX32 R8, R75, R5, 0x1, P6 ;  /* 0x000000054b087211 */ /* 0x002fc600030f0eff */
[----:B------:R0:W-:Y:S01]  /*51a0*/  STL [R1+0x2b4], R7 ;  /* 0x0002b40701007387 */ /* 0x0001e20000100800 */
[----:B------:R-:W-:-:S03]  /*51b0*/  CS2R R74, SRZ ;  /* 0x00000000004a7805 */ /* 0x000fc6000001ff00 */
[----:B------:R1:W-:Y:S04]  /*51c0*/  STL [R1+0x218], R9 ;  /* 0x0002180901007387 */ /* 0x0003e80000100800 */
[----:B------:R2:W-:Y:S01]  /*51d0*/  STL [R1+0x204], R8 ;  /* 0x0002040801007387 */ /* 0x0005e20000100800 */
[-C--:B0-----:R-:W-:Y:S02]  /*51e0*/  LEA R7, P6, R109, R4.reuse, 0x1 ;  /* 0x000000046d077211 */ /* 0x081fe400078c08ff */
[----:B-1----:R-:W-:-:S03]  /*51f0*/  LEA R9, P1, R111, R4, 0x1 ;  /* 0x000000046f097211 */ /* 0x002fc600078208ff */
[----:B------:R0:W-:Y:S01]  /*5200*/  STL [R1+0x2b8], R7 ;  /* 0x0002b80701007387 */ /* 0x0001e20000100800 */
[----:B--2---:R-:W-:-:S03]  /*5210*/  LEA.HI.X.SX32 R8, R103, R5, 0x1, P2 ;  /* 0x0000000567087211 */ /* 0x004fc600010f0eff */
[----:B------:R1:W-:Y:S01]  /*5220*/  STL [R1+0x220], R9 ;  /* 0x0002200901007387 */ /* 0x0003e20000100800 */
[----:B------:R-:W-:Y:S02]  /*5230*/  LEA.HI.X.SX32 R203, R111, R5, 0x1, P1 ;  /* 0x000000056fcb7211 */ /* 0x000fe400008f0eff */
[----:B------:R-:W-:Y:S02]  /*5240*/  CS2R R102, SRZ ;  /* 0x0000000000667805 */ /* 0x000fe4000001ff00 */
[----:B------:R-:W-:Y:S01]  /*5250*/  CS2R R110, SRZ ;  /* 0x00000000006e7805 */ /* 0x000fe2000001ff00 */
        /* <DEDUP_REMOVED lines=27> */
[----:B------:R-:W-:Y:S01]  /*5410*/  STL [R1+0x224], R8 ;  /* 0x0002240801007387 */ /* 0x000fe20000100800 */
[-C--:B0-----:R-:W-:Y:S02]  /*5420*/  LEA R7, P2, R127, R4.reuse, 0x1 ;  /* 0x000000047f077211 */ /* 0x081fe400078408ff */
[----:B-1----:R-:W-:-:S03]  /*5430*/  LEA R9, P3, R129, R4, 0x1 ;  /* 0x0000000481097211 */ /* 0x002fc600078608ff */
[----:B------:R0:W-:Y:S01]  /*5440*/  STL [R1+0x2c8], R7 ;  /* 0x0002c80701007387 */ /* 0x0001e20000100800 */
[----:B------:R-:W-:-:S03]  /*5450*/  LEA.HI.X.SX32 R207, R129, R5, 0x1, P3 ;  /* 0x0000000581cf7211 */ /* 0x000fc600018f0eff */
[----:B------:R1:W-:Y:S01]  /*5460*/  STL [R1+0x240], R9 ;  /* 0x0002400901007387 */ /* 0x0003e20000100800 */
[----:B------:R-:W-:Y:S02]  /*5470*/  CS2R R128, SRZ ;  /* 0x0000000000807805 */ /* 0x000fe4000001ff00 */
[----:B0-----:R-:W-:Y:S02]  /*5480*/  LEA.HI.X.SX32 R7, R119, R5, 0x1, P4 ;  /* 0x0000000577077211 */ /* 0x001fe400020f0eff */
[----:B------:R-:W-:Y:S02]  /*5490*/  CS2R R118, SRZ ;  /* 0x0000000000767805 */ /* 0x000fe4000001ff00 */
[-C--:B------:R-:W-:Y:S02]  /*54a0*/  LEA R8, P4, R131, R4.reuse, 0x1 ;  /* 0x0000000483087211 */ /* 0x080fe400078808ff */
[----:B-1----:R-:W-:Y:S01]  /*54b0*/  LOP3.LUT R9, R174, 0x8, RZ, 0xfc, !PT ;  /* 0x00000008ae097812 */ /* 0x002fe200078efcff */
[----:B------:R0:W-:Y:S04]  /*54c0*/  STL [R1+0x22c], R7 ;  /* 0x00022c0701007387 */ /* 0x0001e80000100800 */
[----:B------:R1:W-:Y:S01]  /*54d0*/  STL [R1+0x2cc], R8 ;  /* 0x0002cc0801007387 */ /* 0x0003e20000100800 */
[----:B0-----:R-:W-:-:S02]  /*54e0*/  LEA R7, P5, R0, R4, 0x1 ;  /* 0x0000000400077211 */ /* 0x001fc400078a08ff */
[-C--:B------:R-:W-:Y:S02]  /*54f0*/  LEA.HI.X.SX32 R4, R123, R5.reuse, 0x1, P6 ;  /* 0x000000057b047211 */ /* 0x080fe400030f0eff */
[----:B------:R-:W-:Y:S02]  /*5500*/  CS2R R122, SRZ ;  /* 0x00000000007a7805 */ /* 0x000fe4000001ff00 */
[----:B------:R-:W-:Y:S01]  /*5510*/  LEA.HI.X.SX32 R0, R0, R5, 0x1, P5 ;  /* 0x0000000500007211 */ /* 0x000fe200028f0eff */
[----:B------:R0:W-:Y:S01]  /*5520*/  STL [R1+0x2b0], R7 ;  /* 0x0002b00701007387 */ /* 0x0001e20000100800 */
[----:B-1----:R-:W-:-:S03]  /*5530*/  LOP3.LUT R8, R174, 0x4, RZ, 0xfc, !PT ;  /* 0x00000004ae087812 */ /* 0x002fc600078efcff */
[----:B------:R1:W-:Y:S01]  /*5540*/  STL [R1+0x234], R4 ;  /* 0x0002340401007387 */ /* 0x0003e20000100800 */
[-C--:B0-----:R-:W-:Y:S02]  /*5550*/  LEA.HI.X.SX32 R7, R127, R5.reuse, 0x1, P2 ;  /* 0x000000057f077211 */ /* 0x081fe400010f0eff */
[----:B------:R-:W-:Y:S02]  /*5560*/  CS2R R126, SRZ ;  /* 0x00000000007e7805 */ /* 0x000fe4000001ff00 */
[----:B-1----:R-:W-:Y:S01]  /*5570*/  LEA.HI.X.SX32 R4, R131, R5, 0x1, P4 ;  /* 0x0000000583047211 */ /* 0x002fe200020f0eff */
[----:B------:R0:W-:Y:S01]  /*5580*/  STL [R1+0x23c], R7 ;  /* 0x00023c0701007387 */ /* 0x0001e20000100800 */
[----:B------:R-:W1:Y:S01]  /*5590*/  LDC R5, c[0x0][0x238] ;  /* 0x00008e00ff057b82 */ /* 0x000e620000000800 */
[----:B------:R-:W-:Y:S02]  /*55a0*/  CS2R R130, SRZ ;  /* 0x0000000000827805 */ /* 0x000fe4000001ff00 */
[----:B------:R2:W-:Y:S04]  /*55b0*/  STL [R1+0x244], R4 ;  /* 0x0002440401007387 */ /* 0x0005e80000100800 */
[----:B------:R3:W-:Y:S01]  /*55c0*/  STL [R1+0x248], R0 ;  /* 0x0002480001007387 */ /* 0x0007e20000100800 */
[----:B0-----:R-:W-:-:S03]  /*55d0*/  LOP3.LUT R7, R174, 0x2, RZ, 0xfc, !PT ;  /* 0x00000002ae077812 */ /* 0x001fc600078efcff */
[----:B------:R-:W-:Y:S01]  /*55e0*/  STL [R1], RZ ;  /* 0x000000ff01007387 */ /* 0x000fe20000100800 */
[----:B--2---:R-:W-:-:S03]  /*55f0*/  LEA.HI.X.SX32 R4, R2, UR9, 0x1, P0 ;  /* 0x0000000902047c11 */ /* 0x004fc600080f0eff */
[----:B------:R-:W-:Y:S01]  /*5600*/  STL [R1+0x4], RZ ;  /* 0x000004ff01007387 */ /* 0x000fe20000100800 */
[----:B------:R-:W0:Y:S01]  /*5610*/  LDC R2, c[0x0][0x23c] ;  /* 0x00008f00ff027b82 */ /* 0x000e220000000800 */
[C---:B---3--:R-:W-:Y:S02]  /*5620*/  LOP3.LUT R0, R174.reuse, 0x6, RZ, 0xfc, !PT ;  /* 0x00000006ae007812 */ /* 0x048fe400078efcff */
[----:B------:R-:W-:Y:S04]  /*5630*/  STL [R1+0x8], RZ ;  /* 0x000008ff01007387 */ /* 0x000fe80000100800 */
[----:B------:R-:W-:Y:S01]  /*5640*/  STL [R1+0xc], RZ ;  /* 0x00000cff01007387 */ /* 0x000fe20000100800 */
[-C--:B-1----:R-:W-:Y:S02]  /*5650*/  IMAD R23, R174, R5.reuse, RZ ;  /* 0x00000005ae177224 */ /* 0x082fe400078e02ff */
[----:B------:R-:W-:Y:S01]  /*5660*/  IMAD R8, R8, R5, RZ ;  /* 0x0000000508087224 */ /* 0x000fe200078e02ff */
[----:B------:R-:W-:Y:S01]  /*5670*/  STL [R1+0x10], RZ ;  /* 0x000010ff01007387 */ /* 0x000fe20000100800 */
[----:B------:R-:W-:-:S03]  /*5680*/  LOP3.LUT R8, R10, 0x20, RZ, 0x3c, !PT ;  /* 0x000000200a087812 */ /* 0x000fc600078e3cff */
[----:B------:R-:W-:Y:S04]  /*5690*/  STL [R1+0x14], RZ ;  /* 0x000014ff01007387 */ /* 0x000fe80000100800 */
[----:B------:R-:W-:Y:S04]  /*56a0*/  STL [R1+0x18], RZ ;  /* 0x000018ff01007387 */ /* 0x000fe80000100800 */
[----:B------:R-:W-:Y:S01]  /*56b0*/  STL [R1+0x1c], RZ ;  /* 0x00001cff01007387 */ /* 0x000fe20000100800 */
[----:B0-----:R-:W-:Y:S02]  /*56c0*/  IMAD.SHL.U32 R175, R2, 0x20, RZ ;  /* 0x0000002002af7824 */ /* 0x001fe400078e00ff */
[----:B------:R-:W-:Y:S01]  /*56d0*/  IMAD R2, R22, R2, RZ ;  /* 0x0000000216027224 */ /* 0x000fe200078e02ff */
[----:B------:R-:W-:Y:S01]  /*56e0*/  STL [R1+0x20], RZ ;  /* 0x000020ff01007387 */ /* 0x000fe20000100800 */
[----:B------:R-:W-:-:S02]  /*56f0*/  IMAD R22, R21, R5, RZ ;  /* 0x0000000515167224 */ /* 0x000fc400078e02ff */
[-C--:B------:R-:W-:Y:S01]  /*5700*/  IMAD R21, R20, R5.reuse, RZ ;  /* 0x0000000514157224 */ /* 0x080fe200078e02ff */
[----:B------:R-:W-:Y:S01]  /*5710*/  STL [R1+0x24], RZ ;  /* 0x000024ff01007387 */ /* 0x000fe20000100800 */
[-C--:B------:R-:W-:Y:S02]  /*5720*/  IMAD R20, R19, R5.reuse, RZ ;  /* 0x0000000513147224 */ /* 0x080fe400078e02ff */
[-C--:B------:R-:W-:Y:S01]  /*5730*/  IMAD R19, R18, R5.reuse, RZ ;  /* 0x0000000512137224 */ /* 0x080fe200078e02ff */
[----:B------:R-:W-:Y:S01]  /*5740*/  STL [R1+0x28], RZ ;  /* 0x000028ff01007387 */ /* 0x000fe20000100800 */
[-C--:B------:R-:W-:Y:S02]  /*5750*/  IMAD R18, R17, R5.reuse, RZ ;  /* 0x0000000511127224 */ /* 0x080fe400078e02ff */
[-C--:B------:R-:W-:Y:S01]  /*5760*/  IMAD R17, R16, R5.reuse, RZ ;  /* 0x0000000510117224 */ /* 0x080fe200078e02ff */
        /* <DEDUP_REMOVED lines=10> */
[-C--:B------:R-:W-:Y:S01]  /*5810*/  IMAD R9, R0, R5.reuse, RZ ;  /* 0x0000000500097224 */ /* 0x080fe200078e02ff */
[----:B------:R-:W-:Y:S01]  /*5820*/  SHF.R.S32.HI R0, RZ, 0x1f, R2 ;  /* 0x0000001fff007819 */ /* 0x000fe20000011402 */
[----:B------:R-:W-:Y:S01]  /*5830*/  IMAD R5, R7, R5, RZ ;  /* 0x0000000507057224 */ /* 0x000fe200078e02ff */
[----:B------:R-:W-:Y:S01]  /*5840*/  STL [R1+0x3c], RZ ;  /* 0x00003cff01007387 */ /* 0x000fe20000100800 */
[----:B------:R-:W-:-:S02]  /*5850*/  LOP3.LUT R7, R10, 0x40, RZ, 0x3c, !PT ;  /* 0x000000400a077812 */ /* 0x000fc400078e3cff */
[C---:B------:R-:W-:Y:S01]  /*5860*/  SHF.L.U64.HI R0, R2.reuse, 0x1, R0 ;  /* 0x0000000102007819 */ /* 0x040fe20000010200 */
[----:B------:R-:W-:Y:S01]  /*5870*/  STL [R1+0x40], RZ ;  /* 0x000040ff01007387 */ /* 0x000fe20000100800 */
[----:B------:R-:W-:-:S03]  /*5880*/  IMAD.SHL.U32 R2, R2, 0x2, RZ ;  /* 0x0000000202027824 */ /* 0x000fc600078e00ff */
[----:B------:R-:W-:Y:S04]  /*5890*/  STL [R1+0x44], RZ ;  /* 0x000044ff01007387 */ /* 0x000fe80000100800 */
        /* <DEDUP_REMOVED lines=110> */
[----:B------:R-:W-:Y:S04]  /*5f80*/  STL [R1+0x2f8], R23 ;  /* 0x0002f81701007387 */ /* 0x000fe80000100800 */
[----:B------:R-:W-:Y:S04]  /*5f90*/  STL [R1+0x2f4], R19 ;  /* 0x0002f41301007387 */ /* 0x000fe80000100800 */
[----:B------:R-:W-:Y:S04]  /*5fa0*/  STL [R1+0x2f0], R16 ;  /* 0x0002f01001007387 */ /* 0x000fe80000100800 */
[----:B------:R-:W-:Y:S04]  /*5fb0*/  STL [R1+0x2ec], R15 ;  /* 0x0002ec0f01007387 */ /* 0x000fe80000100800 */
[----:B------:R-:W-:Y:S04]  /*5fc0*/  STL [R1+0x2e8], R12 ;  /* 0x0002e80c01007387 */ /* 0x000fe80000100800 */
[----:B------:R-:W-:Y:S04]  /*5fd0*/  STL [R1+0x2e4], R11 ;  /* 0x0002e40b01007387 */ /* 0x000fe80000100800 */
[----:B------:R0:W-:Y:S04]  /*5fe0*/  STL [R1+0x2e0], R5 ;  /* 0x0002e00501007387 */ /* 0x0001e80000100800 */
[----:B------:R1:W-:Y:S04]  /*5ff0*/  STL [R1+0x2dc], R8 ;  /* 0x0002dc0801007387 */ /* 0x0003e80000100800 */
[----:B------:R1:W-:Y:S01]  /*6000*/  STL [R1+0x2d8], R7 ;  /* 0x0002d80701007387 */ /* 0x0003e20000100800 */
[----:B0-----:R-:W-:-:S05]  /*6010*/  LOP3.LUT R5, R10, 0x60, RZ, 0x3c, !PT ;  /* 0x000000600a057812 */ /* 0x001fca00078e3cff */
[----:B------:R1:W-:Y:S02]  /*6020*/  STL [R1+0x2d4], R5 ;  /* 0x0002d40501007387 */ /* 0x0003e40000100800 */
.L_x_1:
[----:B-1----:R-:W2:Y:S04]  /*6030*/  LDL R7, [R1+0x2f8] ;  /* 0x0002f80001077983 */ /* 0x002ea80000100800 */
[----:B------:R0:W-:Y:S04]  /*6040*/  STL.64 [R1+0x5b0], R150 ;  /* 0x0005b09601007387 */ /* 0x0001e80000100a00 */
[----:B0-----:R-:W3:Y:S04]  /*6050*/  LDL R151, [R1+0x2f0] ;  /* 0x0002f00001977983 */ /* 0x001ee80000100800 */
[----:B------:R0:W-:Y:S04]  /*6060*/  STL.64 [R1+0x5a8], R148 ;  /* 0x0005a89401007387 */ /* 0x0001e80000100a00 */
[----:B0-----:R-:W4:Y:S04]  /*6070*/  LDL R149, [R1+0x2e0] ;  /* 0x0002e00001957983 */ /* 0x001f280000100800 */
[----:B------:R-:W3:Y:S04]  /*6080*/  LDL R148, [R1+0x2e8] ;  /* 0x0002e80001947983 */ /* 0x000ee80000100800 */
[----:B------:R0:W-:Y:S04]  /*6090*/  STL.64 [R1+0x5a0], R146 ;  /* 0x0005a09201007387 */ /* 0x0001e80000100a00 */
[----:B0-----:R-:W4:Y:S04]  /*60a0*/  LDL R146, [R1+0x2e4] ;  /* 0x0002e40001927983 */ /* 0x001f280000100800 */
[----:B------:R-:W3:Y:S04]  /*60b0*/  LDL R147, [R1+0x2f4] ;  /* 0x0002f40001937983 */ /* 0x000ee80000100800 */
[----:B------:R0:W-:Y:S04]  /*60c0*/  STL.64 [R1+0x598], R144 ;  /* 0x0005989001007387 */ /* 0x0001e80000100a00 */
[----:B0-----:R-:W3:Y:S01]  /*60d0*/  LDL R145, [R1+0x2ec] ;  /* 0x0002ec0001917983 */ /* 0x001ee20000100800 */
[C---:B------:R-:W-:Y:S01]  /*60e0*/  LOP3.LUT R150, R174.reuse, 0x8, RZ, 0xfc, !PT ;  /* 0x00000008ae967812 */ /* 0x040fe200078efcff */
[----:B------:R-:W-:Y:S01]  /*60f0*/  IMAD.MOV.U32 R5, RZ, RZ, R4 ;  /* 0x000000ffff057224 */ /* 0x000fe200078e0004 */
[----:B------:R-:W-:Y:S01]  /*6100*/  ISETP.GE.AND P0, PT, R174, UR27, PT ;  /* 0x0000001bae007c0c */ /* 0x000fe2000bf06270 */
[----:B------:R-:W-:Y:S01]  /*6110*/  IMAD.MOV.U32 R4, RZ, RZ, R6 ;  /* 0x000000ffff047224 */ /* 0x000fe200078e0006 */
[----:B------:R-:W-:Y:S01]  /*6120*/  ISETP.GE.AND P1, PT, R150, UR27, PT ;  /* 0x0000001b96007c0c */ /* 0x000fe2000bf26270 */
[----:B------:R-:W-:Y:S01]  /*6130*/  STL.64 [R1+0x590], R142 ;  /* 0x0005908e01007387 */ /* 0x000fe20000100a00 */
[----:B------:R-:W-:Y:S01]  /*6140*/  PRMT R17, RZ, 0x7610, R17 ;  /* 0x00007610ff117816 */ /* 0x000fe20000000011 */
[----:B------:R-:W0:Y:S01]  /*6150*/  S2R R150, SR_TID.X ;  /* 0x0000000000967919 */ /* 0x000e220000002100 */
[----:B------:R-:W-:-:S02]  /*6160*/  PRMT R14, RZ, 0x7610, R14 ;  /* 0x00007610ff0e7816 */ /* 0x000fc4000000000e */
[----:B------:R-:W-:Y:S01]  /*6170*/  PRMT R12, RZ, 0x7610, R12 ;  /* 0x00007610ff0c7816 */ /* 0x000fe2000000000c */
[----:B------:R-:W-:Y:S04]  /*6180*/  STL.64 [R1+0x588], R140 ;  /* 0x0005888c01007387 */ /* 0x000fe80000100a00 */
[----:B------:R-:W-:Y:S04]  /*6190*/  STL.64 [R1+0x580], R138 ;  /* 0x0005808a01007387 */ /* 0x000fe80000100a00 */
[----:B------:R-:W-:Y:S04]  /*61a0*/  STL.64 [R1+0x578], R136 ;  /* 0x0005788801007387 */ /* 0x000fe80000100a00 */
[----:B------:R-:W-:Y:S04]  /*61b0*/  STL.64 [R1+0x570], R134 ;  /* 0x0005708601007387 */ /* 0x000fe80000100a00 */
[----:B------:R-:W-:Y:S04]  /*61c0*/  STL.64 [R1+0x568], R132 ;  /* 0x0005688401007387 */ /* 0x000fe80000100a00 */
[----:B------:R-:W-:Y:S01]  /*61d0*/  STL.64 [R1+0x560], R130 ;  /* 0x0005608201007387 */ /* 0x000fe20000100a00 */
[----:B------:R-:W-:-:S03]  /*61e0*/  PRMT R9, RZ, 0x7610, R9 ;  /* 0x00007610ff097816 */ /* 0x000fc60000000009 */
[----:B------:R-:W-:Y:S01]  /*61f0*/  STL.64 [R1+0x558], R128 ;  /* 0x0005588001007387 */ /* 0x000fe20000100a00 */
[----:B0-----:R-:W-:-:S03]  /*6200*/  SHF.R.U32.HI R150, RZ, 0x7, R150 ;  /* 0x00000007ff967819 */ /* 0x001fc60000011696 */
[----:B------:R-:W-:Y:S01]  /*6210*/  STL.64 [R1+0x550], R126 ;  /* 0x0005507e01007387 */ /* 0x000fe20000100a00 */
[----:B------:R-:W-:-:S03]  /*6220*/  SGXT.U32 R150, R150, 0x1 ;  /* 0x000000019696781a */ /* 0x000fc60000000000 */
[----:B------:R-:W-:Y:S01]  /*6230*/  STL.64 [R1+0x548], R124 ;  /* 0x0005487c01007387 */ /* 0x000fe20000100a00 */
[----:B------:R-:W-:-:S03]  /*6240*/  LOP3.LUT R150, R150, 0x10, RZ, 0xfc, !PT ;  /* 0x0000001096967812 */ /* 0x000fc600078efcff */
[----:B------:R-:W-:Y:S04]  /*6250*/  STL.64 [R1+0x540], R122 ;  /* 0x0005407a01007387 */ /* 0x000fe80000100a00 */
[----:B------:R-:W-:Y:S04]  /*6260*/  STL.64 [R1+0x538], R120 ;  /* 0x0005387801007387 */ /* 0x000fe80000100a00 */
[----:B------:R-:W-:Y:S01]  /*6270*/  STL.64 [R1+0x530], R118 ;  /* 0x0005307601007387 */ /* 0x000fe20000100a00 */
[----:B------:R-:W-:-:S03]  /*6280*/  PRMT R16, RZ, 0x7610, R16 ;  /* 0x00007610ff107816 */ /* 0x000fc60000000010 */
[----:B------:R-:W-:Y:S04]  /*6290*/  STL.64 [R1+0x528], R116 ;  /* 0x0005287401007387 */ /* 0x000fe80000100a00 */
        /* <DEDUP_REMOVED lines=42> */
[----:B--2---:R-:W-:-:S03]  /*6540*/  IMAD.WIDE R6, R7, 0x2, R4 ;  /* 0x0000000207067825 */ /* 0x004fc600078e0204 */
[----:B------:R-:W-:Y:S04]  /*6550*/  STL.64 [R1+0x3d8], R32 ;  /* 0x0003d82001007387 */ /* 0x000fe80000100a00 */
[----:B------:R4:W2:Y:S01]  /*6560*/  @!P0 LDG.E.U16 R17, desc[UR24][R6.64] ;  /* 0x0000001806118981 */ /* 0x0008a2000c1e1500 */
[----:B------:R-:W-:-:S03]  /*6570*/  ISETP.GE.AND P0, PT, R150, UR27, PT ;  /* 0x0000001b96007c0c */ /* 0x000fc6000bf06270 */
[----:B------:R-:W-:Y:S04]  /*6580*/  STL.64 [R1+0x3d0], R30 ;  /* 0x0003d01e01007387 */ /* 0x000fe80000100a00 */
[----:B------:R-:W-:Y:S04]  /*6590*/  STL.64 [R1+0x3c8], R28 ;  /* 0x0003c81c01007387 */ /* 0x000fe80000100a00 */
[----:B------:R0:W-:Y:S04]  /*65a0*/  STL.64 [R1+0x3c0], R26 ;  /* 0x0003c01a01007387 */ /* 0x0001e80000100a00 */
[----:B------:R1:W-:Y:S01]  /*65b0*/  STL.64 [R1+0x3b8], R24 ;  /* 0x0003b81801007387 */ /* 0x0003e20000100a00 */
[----:B------:R-:W-:-:S02]  /*65c0*/  PRMT R11, RZ, 0x7610, R11 ;  /* 0x00007610ff0b7816 */ /* 0x000fc4000000000b */
[----:B------:R-:W-:Y:S01]  /*65d0*/  PRMT R8, RZ, 0x7610, R8 ;  /* 0x00007610ff087816 */ /* 0x000fe20000000008 */
[----:B------:R2:W-:Y:S01]  /*65e0*/  STL [R1+0x2fc], R176 ;  /* 0x0002fcb001007387 */ /* 0x0005e20000100800 */
[----:B0-----:R-:W0:Y:S01]  /*65f0*/  LDC R26, c[0x0][0x238] ;  /* 0x00008e00ff1a7b82 */ /* 0x001e220000000800 */
[--C-:B----4-:R-:W-:Y:S02]  /*6600*/  IMAD.WIDE R6, R146, 0x2, R4.reuse ;  /* 0x0000000292067825 */ /* 0x110fe400078e0204 */
[----:B------:R-:W4:Y:S03]  /*6610*/  S2R R146, SR_TID.X ;  /* 0x0000000000927919 */ /* 0x000f260000002100 */
[----:B------:R3:W2:Y:S02]  /*6620*/  @!P1 LDG.E.U16 R14, desc[UR24][R6.64] ;  /* 0x00000018060e9981 */ /* 0x0006a4000c1e1500 */
[----:B---3--:R-:W-:-:S05]  /*6630*/  IMAD.WIDE R6, R145, 0x2, R4 ;  /* 0x0000000291067825 */ /* 0x008fca00078e0204 */
[----:B------:R3:W2:Y:S01]  /*6640*/  @!P0 LDG.E.U16 R12, desc[UR24][R6.64] ;  /* 0x00000018060c8981 */ /* 0x0006a2000c1e1500 */
[----:B----4-:R-:W-:-:S04]  /*6650*/  SHF.R.U32.HI R150, RZ, 0x7, R146 ;  /* 0x00000007ff967819 */ /* 0x010fc80000011692 */
[----:B------:R-:W-:-:S04]  /*6660*/  SGXT.U32 R150, R150, 0x1 ;  /* 0x000000019696781a */ /* 0x000fc80000000000 */
[----:B------:R-:W-:-:S04]  /*6670*/  LOP3.LUT R150, R150, 0x2, RZ, 0xfc, !PT ;  /* 0x0000000296967812 */ /* 0x000fc800078efcff */
[----:B------:R-:W-:Y:S02]  /*6680*/  ISETP.GE.AND P0, PT, R150, UR27, PT ;  /* 0x0000001b96007c0c */ /* 0x000fe4000bf06270 */
[----:B------:R-:W4:Y:S01]  /*6690*/  S2R R150, SR_TID.X ;  /* 0x0000000000967919 */ /* 0x000f220000002100 */
[----:B------:R-:W-:-:S04]  /*66a0*/  SHF.R.U32.HI R146, RZ, 0x7, R146 ;  /* 0x00000007ff927819 */ /* 0x000fc80000011692 */
[----:B------:R-:W-:-:S04]  /*66b0*/  SGXT.U32 R146, R146, 0x1 ;  /* 0x000000019292781a */ /* 0x000fc80000000000 */
[----:B------:R-:W-:-:S04]  /*66c0*/  LOP3.LUT R146, R146, 0x18, RZ, 0xfc, !PT ;  /* 0x0000001892927812 */ /* 0x000fc800078efcff */
[----:B------:R-:W-:Y:S01]  /*66d0*/  ISETP.GE.AND P1, PT, R146, UR27, PT ;  /* 0x0000001b92007c0c */ /* 0x000fe2000bf26270 */
[----:B---3--:R-:W-:-:S12]  /*66e0*/  IMAD.WIDE R6, R147, 0x2, R4 ;  /* 0x0000000293067825 */ /* 0x008fd800078e0204 */
[----:B------:R3:W2:Y:S01]  /*66f0*/  @!P1 LDG.E.U16 R9, desc[UR24][R6.64] ;  /* 0x0000001806099981 */ /* 0x0006a2000c1e1500 */
[----:B----4-:R-:W-:-:S04]  /*6700*/  SHF.R.U32.HI R150, RZ, 0x7, R150 ;  /* 0x00000007ff967819 */ /* 0x010fc80000011696 */
[----:B------:R-:W-:Y:S01]  /*6710*/  SGXT.U32 R150, R150, 0x1 ;  /* 0x000000019696781a */ /* 0x000fe20000000000 */
[----:B---3--:R-:W-:-:S03]  /*6720*/  IMAD.WIDE R6, R149, 0x2, R4 ;  /* 0x0000000295067825 */ /* 0x008fc600078e0204 */
[----:B------:R-:W-:Y:S02]  /*6730*/  LOP3.LUT R150, R150, 0xa, RZ, 0xfc, !PT ;  /* 0x0000000a96967812 */ /* 0x000fe400078efcff */
[----:B------:R3:W4:Y:S02]  /*6740*/  @!P0 LDG.E.U16 R16, desc[UR24][R6.64] ;  /* 0x0000001806108981 */ /* 0x000724000c1e1500 */
[----:B------:R-:W-:Y:S01]  /*6750*/  ISETP.GE.AND P0, PT, R150, UR27, PT ;  /* 0x0000001b96007c0c */ /* 0x000fe2000bf06270 */
[----:B------:R-:W1:Y:S01]  /*6760*/  S2R R149, SR_TID.X ;  /* 0x0000000000957919 */ /* 0x000e620000002100 */
[----:B---3--:R-:W-:-:S11]  /*6770*/  IMAD.WIDE R6, R148, 0x2, R4 ;  /* 0x0000000294067825 */ /* 0x008fd600078e0204 */
[----:B------:R3:W4:Y:S02]  /*6780*/  @!P0 LDG.E.U16 R13, desc[UR24][R6.64] ;  /* 0x00000018060d8981 */ /* 0x000724000c1e1500 */
[----:B---3--:R-:W-:Y:S02]  /*6790*/  IMAD.WIDE R6, R151, 0x2, R4 ;  /* 0x0000000297067825 */ /* 0x008fe400078e0204 */
[----:B------:R-:W3:Y:S01]  /*67a0*/  S2R R151, SR_TID.X ;  /* 0x0000000000977919 */ /* 0x000ee20000002100 */
[--C-:B-1----:R-:W-:Y:S02]  /*67b0*/  SHF.R.U32.HI R150, RZ, 0x7, R149.reuse ;  /* 0x00000007ff967819 */ /* 0x102fe40000011695 */
[----:B------:R-:W-:-:S04]  /*67c0*/  SHF.R.U32.HI R149, RZ, 0x7, R149 ;  /* 0x00000007ff957819 */ /* 0x000fc80000011695 */
[----:B------:R-:W-:-:S04]  /*67d0*/  SGXT.U32 R149, R149, 0x1 ;  /* 0x000000019595781a */ /* 0x000fc80000000000 */
[----:B------:R-:W-:Y:S02]  /*67e0*/  LOP3.LUT R149, R149, 0x12, RZ, 0xfc, !PT ;  /* 0x0000001295957812 */ /* 0x000fe400078efcff */
[----:B---3--:R-:W-:-:S04]  /*67f0*/  SHF.R.U32.HI R25, RZ, 0x7, R151 ;  /* 0x00000007ff197819 */ /* 0x008fc80000011697 */
[----:B------:R-:W-:Y:S02]  /*6800*/  SGXT.U32 R25, R25, 0x1 ;  /* 0x000000011919781a */ /* 0x000fe40000000000 */
[----:B------:R-:W-:Y:S02]  /*6810*/  ISETP.GE.AND P0, PT, R149, UR27, PT ;  /* 0x0000001b95007c0c */ /* 0x000fe4000bf06270 */
[----:B------:R-:W-:-:S05]  /*6820*/  LOP3.LUT R25, R25, 0x1a, RZ, 0xfc, !PT ;  /* 0x0000001a19197812 */ /* 0x000fca00078efcff */
[----:B0-----:R-:W-:Y:S02]  /*6830*/  IMAD R25, R25, R26, RZ ;  /* 0x0000001a19197224 */ /* 0x001fe400078e02ff */
[----:B------:R-:W0:Y:S01]  /*6840*/  LDC R26, c[0x0][0x238] ;  /* 0x00008e00ff1a7b82 */ /* 0x000e220000000800 */
[----:B------:R-:W-:-:S03]  /*6850*/  SGXT.U32 R150, R150, 0x1 ;  /* 0x000000019696781a */ /* 0x000fc60000000000 */
[----:B------:R1:W3:Y:S01]  /*6860*/  @!P0 LDG.E.U16 R11, desc[UR24][R6.64] ;  /* 0x00000018060b8981 */ /* 0x0002e2000c1e1500 */
[----:B------:R-:W-:Y:S02]  /*6870*/  LOP3.LUT R150, R150, 0x1a, RZ, 0xfc, !PT ;  /* 0x0000001a96967812 */ /* 0x000fe400078efcff */
[----:B------:R-:W-:Y:S02]  /*6880*/  SHF.R.U32.HI R24, RZ, 0x7, R151 ;  /* 0x00000007ff187819 */ /* 0x000fe40000011697 */
[----:B------:R-:W-:Y:S01]  /*6890*/  ISETP.GE.AND P1, PT, R150, UR27, PT ;  /* 0x0000001b96007c0c */ /* 0x000fe2000bf26270 */
[----:B-1----:R-:W-:Y:S01]  /*68a0*/  IMAD.WIDE R6, R25, 0x2, R4 ;  /* 0x0000000219067825 */ /* 0x002fe200078e0204 */
[----:B------:R-:W-:-:S04]  /*68b0*/  SHF.R.U32.HI R25, RZ, 0x7, R151 ;  /* 0x00000007ff197819 */ /* 0x000fc80000011697 */
[----:B------:R-:W-:Y:S02]  /*68c0*/  SGXT.U32 R25, R25, 0x1 ;  /* 0x000000011919781a */ /* 0x000fe40000000000 */
[----:B------:R-:W-:-:S05]  /*68d0*/  SGXT.U32 R24, R24, 0x1 ;  /* 0x000000011818781a */ /* 0x000fca0000000000 */
[----:B------:R1:W3:Y:S01]  /*68e0*/  @!P1 LDG.E.U16 R8, desc[UR24][R6.64] ;  /* 0x0000001806089981 */ /* 0x0002e2000c1e1500 */
[----:B------:R-:W-:Y:S02]  /*68f0*/  LOP3.LUT R25, R25, 0x4, RZ, 0xfc, !PT ;  /* 0x0000000419197812 */ /* 0x000fe400078efcff */
[----:B------:R-:W-:-:S03]  /*6900*/  LOP3.LUT R24, R24, 0x4, RZ, 0xfc, !PT ;  /* 0x0000000418187812 */ /* 0x000fc600078efcff */
[----:B0-----:R-:W-:Y:S01]  /*6910*/  IMAD R25, R25, R26, RZ ;  /* 0x0000001a19197224 */ /* 0x001fe200078e02ff */
[----:B------:R-:W-:Y:S02]  /*6920*/  ISETP.GE.AND P0, PT, R24, UR27, PT ;  /* 0x0000001b18007c0c */ /* 0x000fe4000bf06270 */
[----:B------:R-:W-:Y:S01]  /*6930*/  SHF.R.U32.HI R24, RZ, 0x7, R151 ;  /* 0x00000007ff187819 */ /* 0x000fe20000011697 */
[----:B-1----:R-:W-:Y:S02]  /*6940*/  IMAD.WIDE R6, R25, 0x2, R4 ;  /* 0x0000000219067825 */ /* 0x002fe400078e0204 */
[----:B------:R-:W0:Y:S01]  /*6950*/  LDC R25, c[0x0][0x238] ;  /* 0x00008e00ff197b82 */ /* 0x000e220000000800 */
[----:B------:R-:W-:Y:S02]  /*6960*/  SGXT.U32 R24, R24, 0x1 ;  /* 0x000000011818781a */ /* 0x000fe40000000000 */
[----:B------:R-:W-:Y:S02]  /*6970*/  PRMT R15, RZ, 0x7610, R15 ;  /* 0x00007610ff0f7816 */ /* 0x000fe4000000000f */
[----:B------:R-:W-:-:S04]  /*6980*/  LOP3.LUT R24, R24, 0xc, RZ, 0xfc, !PT ;  /* 0x0000000c18187812 */ /* 0x000fc800078efcff */
[----:B------:R1:W3:Y:S01]  /*6990*/  @!P0 LDG.E.U16 R15, desc[UR24][R6.64] ;  /* 0x00000018060f8981 */ /* 0x0002e2000c1e1500 */
[----:B------:R-:W-:Y:S02]  /*69a0*/  ISETP.GE.AND P0, PT, R24, UR27, PT ;  /* 0x0000001b18007c0c */ /* 0x000fe4000bf06270 */
[----:B------:R-:W-:-:S04]  /*69b0*/  SHF.R.U32.HI R24, RZ, 0x7, R151 ;  /* 0x00000007ff187819 */ /* 0x000fc80000011697 */
[----:B------:R-:W-:-:S04]  /*69c0*/  SGXT.U32 R24, R24, 0x1 ;  /* 0x000000011818781a */ /* 0x000fc80000000000 */
[----:B------:R-:W-:-:S05]  /*69d0*/  LOP3.LUT R24, R24, 0xc, RZ, 0xfc, !PT ;  /* 0x0000000c18187812 */ /* 0x000fca00078efcff */
[----:B0-----:R-:W-:Y:S02]  /*69e0*/  IMAD R24, R24, R25, RZ ;  /* 0x0000001918187224 */ /* 0x001fe400078e02ff */
[----:B------:R-:W0:Y:S02]  /*69f0*/  LDC R25, c[0x0][0x238] ;  /* 0x00008e00ff197b82 */ /* 0x000e240000000800 */
[----:B-1----:R-:W-:Y:S01]  /*6a00*/  IMAD.WIDE R6, R24, 0x2, R4 ;  /* 0x0000000218067825 */ /* 0x002fe200078e0204 */
[----:B------:R-:W-:-:S04]  /*6a10*/  SHF.R.U32.HI R24, RZ, 0x7, R151 ;  /* 0x00000007ff187819 */ /* 0x000fc80000011697 */
[----:B------:R-:W-:-:S04]  /*6a20*/  SGXT.U32 R24, R24, 0x1 ;  /* 0x000000011818781a */ /* 0x000fc80000000000 */
[----:B------:R-:W-:Y:S02]  /*6a30*/  LOP3.LUT R24, R24, 0x14, RZ, 0xfc, !PT ;  /* 0x0000001418187812 */ /* 0x000fe400078efcff */
[----:B------:R-:W-:Y:S02]  /*6a40*/  PRMT R19, RZ, 0x7610, R19 ;  /* 0x00007610ff137816 */ /* 0x000fe40000000013 */
[----:B------:R-:W-:-:S04]  /*6a50*/  SHF.R.U32.HI R26, RZ, 0x7, R151 ;  /* 0x00000007ff1a7819 */ /* 0x000fc80000011697 */
[----:B------:R1:W3:Y:S01]  /*6a60*/  @!P0 LDG.E.U16 R19, desc[UR24][R6.64] ;  /* 0x0000001806138981 */ /* 0x0002e2000c1e1500 */
[----:B0-----:R-:W-:Y:S02]  /*6a70*/  IMAD R24, R24, R25, RZ ;  /* 0x0000001918187224 */ /* 0x001fe400078e02ff */
[----:B------:R-:W0:Y:S02]  /*6a80*/  LDC R25, c[0x0][0x238] ;  /* 0x00008e00ff197b82 */ /* 0x000e240000000800 */
[----:B-1----:R-:W-:Y:S01]  /*6a90*/  IMAD.WIDE R6, R24, 0x2, R4 ;  /* 0x0000000218067825 */ /* 0x002fe200078e0204 */
[----:B------:R-:W-:Y:S02]  /*6aa0*/  SHF.R.U32.HI R24, RZ, 0x7, R151 ;  /* 0x00000007ff187819 */ /* 0x000fe40000011697 */
[----:B------:R-:W-:Y:S02]  /*6ab0*/  SGXT.U32 R26, R26, 0x1 ;  /* 0x000000011a1a781a */ /* 0x000fe40000000000 */
[----:B------:R-:W-:-:S02]  /*6ac0*/  SGXT.U32 R24, R24, 0x1 ;  /* 0x000000011818781a */ /* 0x000fc40000000000 */
[----:B------:R-:W-:Y:S02]  /*6ad0*/  LOP3.LUT R26, R26, 0x14, RZ, 0xfc, !PT ;  /* 0x000000141a1a7812 */ /* 0x000fe400078efcff */
[----:B------:R-:W-:Y:S02]  /*6ae0*/  LOP3.LUT R24, R24, 0x1c, RZ, 0xfc, !PT ;  /* 0x0000001c18187812 */ /* 0x000fe400078efcff */
[----:B------:R-:W-:Y:S02]  /*6af0*/  ISETP.GE.AND P1, PT, R26, UR27, PT ;  /* 0x0000001b1a007c0c */ /* 0x000fe4000bf26270 */
[----:B------:R-:W-:Y:S02]  /*6b00*/  SHF.R.U32.HI R26, RZ, 0x7, R151 ;  /* 0x00000007ff1a7819 */ /* 0x000fe40000011697 */
[----:B------:R-:W-:Y:S01]  /*6b10*/  PRMT R22, RZ, 0x7610, R22 ;  /* 0x00007610ff167816 */ /* 0x000fe20000000016 */
[----:B0-----:R-:W-:Y:S02]  /*6b20*/  IMAD R24, R24, R25, RZ ;  /* 0x0000001918187224 */ /* 0x001fe400078e02ff */
[----:B------:R-:W0:Y:S01]  /*6b30*/  LDC R25, c[0x0][0x238] ;  /* 0x00008e00ff197b82 */ /* 0x000e220000000800 */
[----:B------:R-:W-:-:S05]  /*6b40*/  SGXT.U32 R26, R26, 0x1 ;  /* 0x000000011a1a781a */ /* 0x000fca0000000000 */
[----:B------:R1:W3:Y:S01]  /*6b50*/  @!P1 LDG.E.U16 R22, desc[UR24][R6.64] ;  /* 0x0000001806169981 */ /* 0x0002e2000c1e1500 */
[----:B------:R-:W-:-:S04]  /*6b60*/  LOP3.LUT R26, R26, 0x1c, RZ, 0xfc, !PT ;  /* 0x0000001c1a1a7812 */ /* 0x000fc800078efcff */
[----:B------:R-:W-:Y:S01]  /*6b70*/  ISETP.GE.AND P0, PT, R26, UR27, PT ;  /* 0x0000001b1a007c0c */ /* 0x000fe2000bf06270 */
[----:B-1----:R-:W-:Y:S01]  /*6b80*/  IMAD.WIDE R6, R24, 0x2, R4 ;  /* 0x0000000218067825 */ /* 0x002fe200078e0204 */
[--C-:B------:R-:W-:Y:S02]  /*6b90*/  SHF.R.U32.HI R24, RZ, 0x7, R151.reuse ;  /* 0x00000007ff187819 */ /* 0x100fe40000011697 */
[----:B------:R-:W-:Y:S02]  /*6ba0*/  SHF.R.U32.HI R26, RZ, 0x7, R151 ;  /* 0x00000007ff1a7819 */ /* 0x000fe40000011697 */
[----:B------:R-:W-:Y:S02]  /*6bb0*/  SGXT.U32 R24, R24, 0x1 ;  /* 0x000000011818781a */ /* 0x000fe40000000000 */
[----:B------:R-:W-:Y:S02]  /*6bc0*/  SGXT.U32 R26, R26, 0x1 ;  /* 0x000000011a1a781a */ /* 0x000fe40000000000 */
[----:B------:R-:W-:-:S02]  /*6bd0*/  LOP3.LUT R24, R24, 0x6, RZ, 0xfc, !PT ;  /* 0x0000000618187812 */ /* 0x000fc400078efcff */
[----:B------:R-:W-:Y:S02]  /*6be0*/  PRMT R152, RZ, 0x7610, R152 ;  /* 0x00007610ff987816 */ /* 0x000fe40000000098 */
[----:B------:R-:W-:Y:S01]  /*6bf0*/  LOP3.LUT R26, R26, 0x6, RZ, 0xfc, !PT ;  /* 0x000000061a1a7812 */ /* 0x000fe200078efcff */
[----:B0-----:R-:W-:Y:S01]  /*6c00*/  IMAD R24, R24, R25, RZ ;  /* 0x0000001918187224 */ /* 0x001fe200078e02ff */
[----:B------:R-:W-:Y:S01]  /*6c10*/  PRMT R154, RZ, 0x7610, R154 ;  /* 0x00007610ff9a7816 */ /* 0x000fe2000000009a */
[----:B------:R-:W4:Y:S04]  /*6c20*/  LDL R25, [R1+0x244] ;  /* 0x0002440001197983 */ /* 0x000f280000100800 */
[----:B------:R0:W3:Y:S01]  /*6c30*/  @!P0 LDG.E.U16 R152, desc[UR24][R6.64] ;  /* 0x0000001806988981 */ /* 0x0000e2000c1e1500 */
[----:B------:R-:W-:-:S02]  /*6c40*/  ISETP.GE.AND P0, PT, R26, UR27, PT ;  /* 0x0000001b1a007c0c */ /* 0x000fc4000bf06270 */
[----:B------:R-:W1:Y:S01]  /*6c50*/  LDC R26, c[0x0][0x238] ;  /* 0x00008e00ff1a7b82 */ /* 0x000e620000000800 */
[----:B------:R-:W-:Y:S01]  /*6c60*/  SHF.R.U32.HI R27, RZ, 0x7, R151 ;  /* 0x00000007ff1b7819 */ /* 0x000fe20000011697 */
[----:B--2---:R-:W2:Y:S01]  /*6c70*/  LDL.LU R176, [R1+0x2b0] ;  /* 0x0002b00001b07983 */ /* 0x004ea20000300800 */
[----:B0-----:R-:W-:Y:S01]  /*6c80*/  IMAD.WIDE R6, R24, 0x2, R4 ;  /* 0x0000000218067825 */ /* 0x001fe200078e0204 */
[----:B------:R-:W-:Y:S02]  /*6c90*/  SHF.R.U32.HI R24, RZ, 0x7, R151 ;  /* 0x00000007ff187819 */ /* 0x000fe40000011697 */
[----:B------:R-:W4:Y:S02]  /*6ca0*/  LDL.LU R174, [R1+0x248] ;  /* 0x0002480001ae7983 */ /* 0x000f240000300800 */
[----:B------:R-:W-:-:S03]  /*6cb0*/  SGXT.U32 R24, R24, 0x1 ;  /* 0x000000011818781a */ /* 0x000fc60000000000 */
[----:B------:R0:W3:Y:S01]  /*6cc0*/  @!P0 LDG.E.U16 R154, desc[UR24][R6.64] ;  /* 0x00000018069a8981 */ /* 0x0000e2000c1e1500 */
[----:B------:R-:W-:-:S04]  /*6cd0*/  LOP3.LUT R24, R24, 0xe, RZ, 0xfc, !PT ;  /* 0x0000000e18187812 */ /* 0x000fc800078efcff */
[----:B------:R-:W-:Y:S02]  /*6ce0*/  ISETP.GE.AND P0, PT, R24, UR27, PT ;  /* 0x0000001b18007c0c */ /* 0x000fe4000bf06270 */
[----:B------:R-:W-:-:S04]  /*6cf0*/  SHF.R.U32.HI R24, RZ, 0x7, R151 ;  /* 0x00000007ff187819 */ /* 0x000fc80000011697 */
[----:B------:R-:W-:-:S04]  /*6d00*/  SGXT.U32 R24, R24, 0x1 ;  /* 0x000000011818781a */ /* 0x000fc80000000000 */
[----:B------:R-:W-:-:S05]  /*6d10*/  LOP3.LUT R24, R24, 0xe, RZ, 0xfc, !PT ;  /* 0x0000000e18187812 */ /* 0x000fca00078efcff */
[----:B-1----:R-:W-:Y:S02]  /*6d20*/  IMAD R24, R24, R26, RZ ;  /* 0x0000001a18187224 */ /* 0x002fe400078e02ff */
[----:B------:R-:W1:Y:S02]  /*6d30*/  LDC R26, c[0x0][0x238] ;  /* 0x00008e00ff1a7b82 */ /* 0x000e640000000800 */
[----:B0-----:R-:W-:Y:S01]  /*6d40*/  IMAD.WIDE R6, R24, 0x2, R4 ;  /* 0x0000000218067825 */ /* 0x001fe200078e0204 */
[----:B------:R-:W-:-:S04]  /*6d50*/  SHF.R.U32.HI R24, RZ, 0x7, R151 ;  /* 0x00000007ff187819 */ /* 0x000fc80000011697 */
[----:B------:R-:W-:-:S04]  /*6d60*/  SGXT.U32 R24, R24, 0x1 ;  /* 0x000000011818781a */ /* 0x000fc80000000000 */
[----:B------:R-:W-:Y:S02]  /*6d70*/  LOP3.LUT R24, R24, 0x16, RZ, 0xfc, !PT ;  /* 0x0000001618187812 */ /* 0x000fe400078efcff */
[----:B------:R-:W-:Y:S02]  /*6d80*/  PRMT R156, RZ, 0x7610, R156 ;  /* 0x00007610ff9c7816 */ /* 0x000fe4000000009c */
[----:B------:R-:W-:-:S04]  /*6d90*/  SGXT.U32 R27, R27, 0x1 ;  /* 0x000000011b1b781a */ /* 0x000fc80000000000 */
[----:B------:R0:W3:Y:S01]  /*6da0*/  @!P0 LDG.E.U16 R156, desc[UR24][R6.64] ;  /* 0x00000018069c8981 */ /* 0x0000e2000c1e1500 */
[----:B-1----:R-:W-:Y:S02]  /*6db0*/  IMAD R24, R24, R26, RZ ;  /* 0x0000001a18187224 */ /* 0x002fe400078e02ff */
[----:B------:R-:W1:Y:S01]  /*6dc0*/  LDC R26, c[0x0][0x238] ;  /* 0x00008e00ff1a7b82 */ /* 0x000e620000000800 */
[----:B------:R-:W-:Y:S01]  /*6dd0*/  LOP3.LUT R27, R27, 0x16, RZ, 0xfc, !PT ;  /* 0x000000161b1b7812 */ /* 0x000fe200078efcff */
[----:B0-----:R-:W-:Y:S01]  /*6de0*/  IMAD.WIDE R6, R24, 0x2, R4 ;  /* 0x0000000218067825 */ /* 0x001fe200078e0204 */
[----:B------:R-:W-:Y:S02]  /*6df0*/  SHF.R.U32.HI R24, RZ, 0x7, R151 ;  /* 0x00000007ff187819 */ /* 0x000fe40000011697 */
[----:B------:R-:W-:Y:S02]  /*6e00*/  ISETP.GE.AND P1, PT, R27, UR27, PT ;  /* 0x0000001b1b007c0c */ /* 0x000fe4000bf26270 */
[----:B------:R-:W-:-:S02]  /*6e10*/  SGXT.U32 R24, R24, 0x1 ;  /* 0x000000011818781a */ /* 0x000fc40000000000 */
[----:B------:R-:W-:Y:S02]  /*6e20*/  PRMT R158, RZ, 0x7610, R158 ;  /* 0x00007610ff9e7816 */ /* 0x000fe4000000009e */
[----:B------:R-:W-:Y:S01]  /*6e30*/  LOP3.LUT R24, R24, 0x1e, RZ, 0xfc, !PT ;  /* 0x0000001e18187812 */ /* 0x000fe200078efcff */
[----:B------:R0:W-:Y:S06]  /*6e40*/  STL [R1+0x304], R4 ;  /* 0x0003040401007387 */ /* 0x0001ec0000100800 */
[----:B------:R0:W3:Y:S01]  /*6e50*/  @!P1 LDG.E.U16 R158, desc[UR24][R6.64] ;  /* 0x00000018069e9981 */ /* 0x0000e2000c1e1500 */
[----:B-1----:R-:W-:-:S04]  /*6e60*/  IMAD R24, R24, R26, RZ ;  /* 0x0000001a18187224 */ /* 0x002fc800078e02ff */
[----:B0-----:R-:W-:Y:S02]  /*6e70*/  IMAD.WIDE R6, R24, 0x2, R4 ;  /* 0x0000000218067825 */ /* 0x001fe400078e0204 */
[----:B------:R-:W3:Y:S01]  /*6e80*/  LDL.LU R4, [R1+0x2cc] ;  /* 0x0002cc0001047983 */ /* 0x000ee20000300800 */
[----:B------:R-:W-:-:S04]  /*6e90*/  SHF.R.U32.HI R27, RZ, 0x7, R151 ;  /* 0x00000007ff1b7819 */ /* 0x000fc80000011697 */
[----:B------:R-:W-:-:S04]  /*6ea0*/  SGXT.U32 R27, R27, 0x1 ;  /* 0x000000011b1b781a */ /* 0x000fc80000000000 */
[----:B------:R-:W-:-:S04]  /*6eb0*/  LOP3.LUT R27, R27, 0x1e, RZ, 0xfc, !PT ;  /* 0x0000001e1b1b7812 */ /* 0x000fc800078efcff */
[----:B------:R-:W-:Y:S02]  /*6ec0*/  ISETP.GE.AND P0, PT, R27, UR27, PT ;  /* 0x0000001b1b007c0c */ /* 0x000fe4000bf06270 */
[----:B------:R-:W-:Y:S01]  /*6ed0*/  PRMT R160, RZ, 0x7610, R160 ;  /* 0x00007610ffa07816 */ /* 0x000fe200000000a0 */
[----:B------:R0:W-:Y:S01]  /*6ee0*/  STL [R1+0x300], R5 ;  /* 0x0003000501007387 */ /* 0x0001e20000100800 */
[----:B------:R-:W-:-:S03]  /*6ef0*/  LOP3.LUT R24, R151, 0x1f, RZ, 0xc0, !PT ;  /* 0x0000001f97187812 */ /* 0x000fc600078ec0ff */
[----:B0-----:R-:W3:Y:S06]  /*6f00*/  LDL.LU R5, [R1+0x240] ;  /* 0x0002400001057983 */ /* 0x001eec0000300800 */
[----:B------:R2:W3:Y:S01]  /*6f10*/  @!P0 LDG.E.U16 R160, desc[UR24][R6.64] ;  /* 0x0000001806a08981 */ /* 0x0004e2000c1e1500 */
[----:B------:R-:W-:Y:S01]  /*6f20*/  BAR.SYNC.DEFER_BLOCKING 0x0 ;  /* 0x0000000000007b1d */ /* 0x000fe20000010000 */
[----:B------:R-:W-:Y:S02]  /*6f30*/  ISETP.GE.AND P0, PT, R24, UR27, PT ;  /* 0x0000001b18007c0c */ /* 0x000fe4000bf06270 */
[----:B------:R-:W-:-:S03]  /*6f40*/  PRMT R162, RZ, 0x7610, R162 ;  /* 0x00007610ffa27816 */ /* 0x000fc600000000a2 */
[----:B------:R-:W3:Y:S01]  /*6f50*/  LDL R24, [R1+0x2c4] ;  /* 0x0002c40001187983 */ /* 0x000ee20000100800 */
[----:B--2---:R-:W-:-:S03]  /*6f60*/  IADD3 R6, P1, R176, R2, RZ ;  /* 0x00000002b0067210 */ /* 0x004fc60007f3e0ff */
[----:B------:R0:W-:Y:S02]  /*6f70*/  STL [R1+0x308], R176 ;  /* 0x000308b001007387 */ /* 0x0001e40000100800 */
[----:B----4-:R-:W-:Y:S02]  /*6f80*/  IMAD.X R7, R174, 0x1, R0, P1 ;  /* 0x00000001ae077824 */ /* 0x010fe400008e0600 */
[----:B0-----:R-:W2:Y:S04]  /*6f90*/  LDL.LU R176, [R1+0x238] ;  /* 0x0002380001b07983 */ /* 0x001ea80000300800 */
[----:B------:R0:W-:Y:S04]  /*6fa0*/  STL [R1+0x30c], R174 ;  /* 0x00030cae01007387 */ /* 0x0001e80000100800 */
[----:B------:R3:W4:Y:S04]  /*6fb0*/  @!P0 LDG.E.U16 R162, desc[UR24][R6.64] ;  /* 0x0000001806a28981 */ /* 0x000728000c1e1500 */
[----:B0-----:R-:W2:Y:S01]  /*6fc0*/  LDL.LU R174, [R1+0x2c8] ;  /* 0x0002c80001ae7983 */ /* 0x001ea20000300800 */
[----:B---3--:R-:W-:-:S03]  /*6fd0*/  IADD3 R6, P1, R4, R2, RZ ;  /* 0x0000000204067210 */ /* 0x008fc60007f3e0ff */
[----:B------:R0:W-:Y:S04]  /*6fe0*/  STL [R1+0x310], R4 ;  /* 0x0003100401007387 */ /* 0x0001e80000100800 */
[----:B0-----:R-:W3:Y:S01]  /*6ff0*/  LDL.LU R4, [R1+0x23c] ;  /* 0x00023c0001047983 */ /* 0x001ee20000300800 */
[----:B------:R-:W-:Y:S01]  /*7000*/  PRMT R165, RZ, 0x7610, R165 ;  /* 0x00007610ffa57816 */ /* 0x000fe200000000a5 */
[----:B------:R-:W-:-:S05]  /*7010*/  IMAD.X R7, R25, 0x1, R0, P1 ;  /* 0x0000000119077824 */ /* 0x000fca00008e0600 */
[----:B------:R0:W4:Y:S02]  /*7020*/  @!P0 LDG.E.U16 R165, desc[UR24][R6.64] ;  /* 0x0000001806a58981 */ /* 0x000124000c1e1500 */
[----:B0-----:R-:W-:Y:S02]  /*7030*/  IADD3 R6, P1, R5, R2, RZ ;  /* 0x0000000205067210 */ /* 0x001fe40007f3e0ff */
[----:B------:R0:W-:Y:S03]  /*7040*/  STL [R1+0x314], R5 ;  /* 0x0003140501007387 */ /* 0x0001e60000100800 */
[----:B------:R-:W-:Y:S01]  /*7050*/  IMAD.X R7, R207, 0x1, R0, P1 ;  /* 0x00000001cf077824 */ /* 0x000fe200008e0600 */
[----:B0-----:R-:W4:Y:S04]  /*7060*/  LDL.LU R5, [R1+0x230] ;  /* 0x0002300001057983 */ /* 0x001f280000300800 */
[----:B------:R0:W-:Y:S01]  /*7070*/  STL [R1+0x318], R207 ;  /* 0x000318cf01007387 */ /* 0x0001e20000100800 */
[----:B------:R-:W-:-:S06]  /*7080*/  PRMT R166, RZ, 0x7610, R166 ;  /* 0x00007610ffa67816 */ /* 0x000fcc00000000a6 */
[----:B------:R2:W4:Y:S04]  /*7090*/  @!P0 LDG.E.U16 R166, desc[UR24][R6.64] ;  /* 0x0000001806a68981 */ /* 0x000528000c1e1500 */
[----:B0-----:R-:W4:Y:S01]  /*70a0*/  LDL.LU R207, [R1+0x234] ;  /* 0x0002340001cf7983 */ /* 0x001f220000300800 */
[----:B--2---:R-:W-:-:S03]  /*70b0*/  IADD3 R6, P1, R174, R2, RZ ;  /* 0x00000002ae067210 */ /* 0x004fc60007f3e0ff */
[----:B------:R0:W-:Y:S04]  /*70c0*/  STL [R1+0x31c], R174 ;  /* 0x00031cae01007387 */ /* 0x0001e80000100800 */
[----:B0-----:R-:W2:Y:S01]  /*70d0*/  LDL.LU R174, [R1+0x228] ;  /* 0x0002280001ae7983 */ /* 0x001ea20000300800 */
[----:B---3--:R-:W-:-:S03]  /*70e0*/  IMAD.X R7, R4, 0x1, R0, P1 ;  /* 0x0000000104077824 */ /* 0x008fc600008e0600 */
[----:B------:R0:W-:Y:S04]  /*70f0*/  STL [R1+0x320], R4 ;  /* 0x0003200401007387 */ /* 0x0001e80000100800 */
[----:B0-----:R-:W3:Y:S01]  /*7100*/  LDL.LU R4, [R1+0x2c0] ;  /* 0x0002c00001047983 */ /* 0x001ee20000300800 */
[----:B------:R-:W-:-:S06]  /*7110*/  PRMT R167, RZ, 0x7610, R167 ;  /* 0x00007610ffa77816 */ /* 0x000fcc00000000a7 */
[----:B------:R0:W2:Y:S01]  /*7120*/  @!P0 LDG.E.U16 R167, desc[UR24][R6.64] ;  /* 0x0000001806a78981 */ /* 0x0000a2000c1e1500 */
[----:B------:R-:W-:Y:S02]  /*7130*/  PRMT R173, RZ, 0x7610, R173 ;  /* 0x00007610ffad7816 */ /* 0x000fe400000000ad */
[----:B0-----:R-:W-:-:S05]  /*7140*/  IADD3 R6, P1, R208, R2, RZ ;  /* 0x00000002d0067210 */ /* 0x001fca0007f3e0ff */
[----:B------:R-:W-:Y:S01]  /*7150*/  IMAD.X R7, R177, 0x1, R0, P1 ;  /* 0x00000001b1077824 */ /* 0x000fe200008e0600 */
[----:B------:R0:W-:Y:S04]  /*7160*/  STL [R1+0x324], R176 ;  /* 0x000324b001007387 */ /* 0x0001e80000100800 */
[----:B------:R1:W2:Y:S02]  /*7170*/  @!P0 LDG.E.U16 R173, desc[UR24][R6.64] ;  /* 0x0000001806ad8981 */ /* 0x0002a4000c1e1500 */
[----:B-1----:R-:W-:Y:S02]  /*7180*/  IADD3 R6, P1, R176, R2, RZ ;  /* 0x00000002b0067210 */ /* 0x002fe40007f3e0ff */
[----:B0-----:R-:W2:Y:S01]  /*7190*/  LDL.LU R176, [R1+0x22c] ;  /* 0x00022c0001b07983 */ /* 0x001ea20000300800 */
[----:B------:R-:W-:-:S02]  /*71a0*/  PRMT R164, RZ, 0x7610, R164 ;  /* 0x00007610ffa47816 */ /* 0x000fc400000000a4 */
[----:B------:R-:W-:Y:S01]  /*71b0*/  IMAD.X R7, R206, 0x1, R0, P1 ;  /* 0x00000001ce077824 */ /* 0x000fe200008e0600 */
[----:B------:R0:W-:Y:S04]  /*71c0*/  STL [R1+0x328], R206 ;  /* 0x000328ce01007387 */ /* 0x0001e80000100800 */
[----:B------:R1:W2:Y:S04]  /*71d0*/  @!P0 LDG.E.U16 R164, desc[UR24][R6.64] ;  /* 0x0000001806a48981 */ /* 0x0002a8000c1e1500 */
[----:B------:R-:W2:Y:S01]  /*71e0*/  LDL R25, [R1+0x2bc] ;  /* 0x0002bc0001197983 */ /* 0x000ea20000100800 */
[----:B-1----:R-:W-:-:S03]  /*71f0*/  IADD3 R6, P1, R24, R2, RZ ;  /* 0x0000000218067210 */ /* 0x002fc60007f3e0ff */
[----:B------:R-:W2:Y:S02]  /*7200*/  LDL R24, [R1+0x2dc] ;  /* 0x0002dc0001187983 */ /* 0x000ea40000100800 */
[----:B----4-:R-:W-:Y:S02]  /*7210*/  IMAD.X R7, R207, 0x1, R0, P1 ;  /* 0x00000001cf077824 */ /* 0x010fe400008e0600 */
[----:B0-----:R-:W4:Y:S04]  /*7220*/  LDL.LU R206, [R1+0x220] ;  /* 0x0002200001ce7983 */ /* 0x001f280000300800 */
[----:B------:R0:W-:Y:S01]  /*7230*/  STL [R1+0x32c], R207 ;  /* 0x00032ccf01007387 */ /* 0x0001e20000100800 */
[----:B------:R-:W-:-:S06]  /*7240*/  PRMT R163, RZ, 0x7610, R163 ;  /* 0x00007610ffa37816 */ /* 0x000fcc00000000a3 */
[----:B------:R1:W4:Y:S04]  /*7250*/  @!P0 LDG.E.U16 R163, desc[UR24][R6.64] ;  /* 0x0000001806a38981 */ /* 0x000328000c1e1500 */
[----:B0-----:R-:W4:Y:S01]  /*7260*/  LDL.LU R207, [R1+0x224] ;  /* 0x0002240001cf7983 */ /* 0x001f220000300800 */
[----:B------:R-:W-:Y:S02]  /*7270*/  PRMT R161, RZ, 0x7610, R161 ;  /* 0x00007610ffa17816 */ /* 0x000fe400000000a1 */
[----:B-1----:R-:W-:Y:S01]  /*7280*/  IADD3 R6, P1, R5, R2, RZ ;  /* 0x0000000205067210 */ /* 0x002fe20007f3e0ff */
[----:B------:R0:W-:Y:S04]  /*7290*/  STL [R1+0x330], R5 ;  /* 0x0003300501007387 */ /* 0x0001e80000100800 */
[----:B------:R-:W-:-:S05]  /*72a0*/  IMAD.X R7, R205, 0x1, R0, P1 ;  /* 0x00000001cd077824 */ /* 0x000fca00008e0600 */
[----:B------:R3:W4:Y:S04]  /*72b0*/  @!P0 LDG.E.U16 R161, desc[UR24][R6.64] ;  /* 0x0000001806a18981 */ /* 0x000728000c1e1500 */
[----:B0-----:R-:W4:Y:S04]  /*72c0*/  LDL.LU R5, [R1+0x218] ;  /* 0x0002180001057983 */ /* 0x001f280000300800 */
[----:B------:R0:W-:Y:S04]  /*72d0*/  STL [R1+0x334], R205 ;  /* 0x000334cd01007387 */ /* 0x0001e80000100800 */
[----:B0-----:R-:W4:Y:S01]  /*72e0*/  LDL.LU R205, [R1+0x2b8] ;  /* 0x0002b80001cd7983 */ /* 0x001f220000300800 */
[----:B---3--:R-:W-:-:S03]  /*72f0*/  IADD3 R6, P1, R4, R2, RZ ;  /* 0x0000000204067210 */ /* 0x008fc60007f3e0ff */
[----:B------:R0:W-:Y:S04]  /*7300*/  STL [R1+0x338], R4 ;  /* 0x0003380401007387 */ /* 0x0001e80000100800 */
[----:B0-----:R-:W3:Y:S01]  /*7310*/  LDL.LU R4, [R1+0x21c] ;  /* 0x00021c0001047983 */ /* 0x001ee20000300800 */
[----:B------:R-:W-:Y:S02]  /*7320*/  PRMT R159, RZ, 0x7610, R159 ;  /* 0x00007610ff9f7816 */ /* 0x000fe4000000009f */
[----:B------:R-:W-:Y:S02]  /*7330*/  PRMT R157, RZ, 0x7610, R157 ;  /* 0x00007610ff9d7816 */ /* 0x000fe4000000009d */
[----:B------:R-:W-:Y:S01]  /*7340*/  PRMT R155, RZ, 0x7610, R155 ;  /* 0x00007610ff9b7816 */ /* 0x000fe2000000009b */
[----:B--2---:R-:W-:-:S05]  /*7350*/  IMAD.X R7, R176, 0x1, R0, P1 ;  /* 0x00000001b0077824 */ /* 0x004fca00008e0600 */
[----:B------:R0:W2:Y:S02]  /*7360*/  @!P0 LDG.E.U16 R159, desc[UR24][R6.64] ;  /* 0x00000018069f8981 */ /* 0x0000a4000c1e1500 */
[----:B0-----:R-:W-:-:S05]  /*7370*/  IADD3 R6, P1, R174, R2, RZ ;  /* 0x00000002ae067210 */ /* 0x001fca0007f3e0ff */
[----:B------:R-:W-:Y:S01]  /*7380*/  IMAD.X R7, R204, 0x1, R0, P1 ;  /* 0x00000001cc077824 */ /* 0x000fe200008e0600 */
[----:B------:R-:W-:Y:S04]  /*7390*/  STL [R1+0x33c], R176 ;  /* 0x00033cb001007387 */ /* 0x000fe80000100800 */
[----:B------:R0:W2:Y:S04]  /*73a0*/  @!P0 LDG.E.U16 R157, desc[UR24][R6.64] ;  /* 0x00000018069d8981 */ /* 0x0000a8000c1e1500 */
[----:B------:R-:W-:Y:S01]  /*73b0*/  STL [R1+0x340], R174 ;  /* 0x000340ae01007387 */ /* 0x000fe20000100800 */
[----:B0-----:R-:W-:-:S03]  /*73c0*/  IADD3 R6, P1, R25, R2, RZ ;  /* 0x0000000219067210 */ /* 0x001fc60007f3e0ff */
[----:B------:R0:W-:Y:S04]  /*73d0*/  STL [R1+0x344], R204 ;  /* 0x000344cc01007387 */ /* 0x0001e80000100800 */
[----:B-----5:R-:W-:Y:S01]  /*73e0*/  STL [R1+0x348], R10 ;  /* 0x0003480a01007387 */ /* 0x020fe20000100800 */
[----:B----4-:R-:W-:-:S03]  /*73f0*/  IMAD.X R7, R207, 0x1, R0, P1 ;  /* 0x00000001cf077824 */ /* 0x010fc600008e0600 */
[----:B------:R-:W4:Y:S04]  /*7400*/  LDL R25, [R1+0x2d8] ;  /* 0x0002d80001197983 */ /* 0x000f280000100800 */
[----:B0-----:R-:W2:Y:S04]  /*7410*/  LDL.LU R204, [R1+0x214] ;  /* 0x0002140001cc7983 */ /* 0x001ea80000300800 */
[----:B------:R-:W4:Y:S04]  /*7420*/  LDL.LU R174, [R1+0x2b4] ;  /* 0x0002b40001ae7983 */ /* 0x000f280000300800 */
[----:B------:R0:W2:Y:S01]  /*7430*/  @!P0 LDG.E.U16 R155, desc[UR24][R6.64] ;  /* 0x00000018069b8981 */ /* 0x0000a2000c1e1500 */
[----:B------:R-:W-:-:S03]  /*7440*/  PRMT R153, RZ, 0x7610, R153 ;  /* 0x00007610ff997816 */ /* 0x000fc60000000099 */
[----:B------:R-:W2:Y:S01]  /*7450*/  LDL.LU R176, [R1+0x210] ;  /* 0x0002100001b07983 */ /* 0x000ea20000300800 */
[----:B0-----:R-:W-:-:S05]  /*7460*/  IADD3 R6, P1, R206, R2, RZ ;  /* 0x00000002ce067210 */ /* 0x001fca0007f3e0ff */
[----:B------:R-:W-:Y:S01]  /*7470*/  IMAD.X R7, R203, 0x1, R0, P1 ;  /* 0x00000001cb077824 */ /* 0x000fe200008e0600 */
[----:B------:R0:W-:Y:S04]  /*7480*/  STL [R1+0x34c], R207 ;  /* 0x00034ccf01007387 */ /* 0x0001e80000100800 */
[----:B------:R1:W2:Y:S01]  /*7490*/  @!P0 LDG.E.U16 R153, desc[UR24][R6.64] ;  /* 0x0000001806998981 */ /* 0x0002a2000c1e1500 */
[----:B------:R-:W-:-:S03]  /*74a0*/  PRMT R23, RZ, 0x7610, R23 ;  /* 0x00007610ff177816 */ /* 0x000fc60000000017 */
[----:B0-----:R-:W2:Y:S01]  /*74b0*/  LDL.LU R207, [R1+0x2ac] ;  /* 0x0002ac0001cf7983 */ /* 0x001ea20000300800 */
[----:B-1----:R-:W-:-:S03]  /*74c0*/  IADD3 R6, P1, R205, R2, RZ ;  /* 0x00000002cd067210 */ /* 0x002fc60007f3e0ff */
[----:B------:R0:W-:Y:S04]  /*74d0*/  STL [R1+0x350], R206 ;  /* 0x000350ce01007387 */ /* 0x0001e80000100800 */
[----:B------:R-:W-:Y:S04]  /*74e0*/  STS.U16 [R10+UR6+0x8000], R17 ;  /* 0x008000110a007988 */ /* 0x000fe80008000406 */
[----:B------:R-:W-:Y:S04]  /*74f0*/  STS.U16 [R10+UR6+0x8400], R14 ;  /* 0x0084000e0a007988 */ /* 0x000fe80008000406 */
[----:B0-----:R-:W2:Y:S04]  /*7500*/  LDL.LU R206, [R1+0x20c] ;  /* 0x00020c0001ce7983 */ /* 0x001ea80000300800 */
[----:B------:R-:W-:Y:S04]  /*7510*/  STS.U16 [R10+UR6+0x8800], R12 ;  /* 0x0088000c0a007988 */ /* 0x000fe80008000406 */
[----:B------:R-:W-:Y:S04]  /*7520*/  STS.U16 [R10+UR6+0x8c00], R9 ;  /* 0x008c00090a007988 */ /* 0x000fe80008000406 */
[----:B------:R-:W-:Y:S04]  /*7530*/  STL [R1+0x354], R203 ;  /* 0x000354cb01007387 */ /* 0x000fe80000100800 */
[----:B------:R-:W-:Y:S04]  /*7540*/  STS.U16 [R24+UR6+0x8100], R16 ;  /* 0x0081001018007988 */ /* 0x000fe80008000406 */
[----:B------:R-:W-:Y:S04]  /*7550*/  STL [R1+0x358], R205 ;  /* 0x000358cd01007387 */ /* 0x000fe80000100800 */
[----:B------:R-:W-:Y:S04]  /*7560*/  STS.U16 [R24+UR6+0x8500], R13 ;  /* 0x0085000d18007988 */ /* 0x000fe80008000406 */
[----:B------:R-:W-:Y:S04]  /*7570*/  STS.U16 [R24+UR6+0x8900], R11 ;  /* 0x0089000b18007988 */ /* 0x000fe80008000406 */
[----:B------:R0:W-:Y:S01]  /*7580*/  STS.U16 [R24+UR6+0x8d00], R8 ;  /* 0x008d000818007988 */ /* 0x0001e20008000406 */
[----:B---3--:R-:W-:-:S03]  /*7590*/  IMAD.X R7, R4, 0x1, R0, P1 ;  /* 0x0000000104077824 */ /* 0x008fc600008e0600 */
[----:B------:R-:W-:Y:S04]  /*75a0*/  STL [R1+0x35c], R4 ;  /* 0x00035c0401007387 */ /* 0x000fe80000100800 */
[----:B------:R1:W-:Y:S04]  /*75b0*/  STL [R1+0x360], R5 ;  /* 0x0003600501007387 */ /* 0x0003e80000100800 */
[----:B------:R3:W2:Y:S04]  /*75c0*/  @!P0 LDG.E.U16 R23, desc[UR24][R6.64] ;  /* 0x0000001806178981 */ /* 0x0006a8000c1e1500 */
[----:B------:R-:W-:Y:S04]  /*75d0*/  STL [R1+0x364], R202 ;  /* 0x000364ca01007387 */ /* 0x000fe80000100800 */
[----:B0-----:R-:W2:Y:S01]  /*75e0*/  LDL R24, [R1+0x2d4] ;  /* 0x0002d40001187983 */ /* 0x001ea20000100800 */
[----:B---3--:R-:W-:-:S03]  /*75f0*/  IADD3 R6, P1, R5, R2, RZ ;  /* 0x0000000205067210 */ /* 0x008fc60007f3e0ff */
[----:B-1----:R-:W3:Y:S04]  /*7600*/  LDL.LU R5, [R1+0x2a4] ;  /* 0x0002a40001057983 */ /* 0x002ee80000300800 */
[----:B------:R-:W3:Y:S04]  /*7610*/  LDL.LU R4, [R1+0x204] ;  /* 0x0002040001047983 */ /* 0x000ee80000300800 */
[----:B------:R-:W3:Y:S04]  /*7620*/  LDL.LU R205, [R1+0x2a8] ;  /* 0x0002a80001cd7983 */ /* 0x000ee80000300800 */
[----:B------:R-:W3:Y:S04]  /*7630*/  LDL.LU R203, [R1+0x200] ;  /* 0x0002000001cb7983 */ /* 0x000ee80000300800 */
[----:B------:R-:W3:Y:S01]  /*7640*/  LDL.LU R10, [R1+0x208] ;  /* 0x00020800010a7983 */ /* 0x000ee20000300800 */
[----:B------:R-:W-:Y:S01]  /*7650*/  PRMT R21, RZ, 0x7610, R21 ;  /* 0x00007610ff157816 */ /* 0x000fe20000000015 */
[----:B------:R-:W-:-:S05]  /*7660*/  IMAD.X R7, R202, 0x1, R0, P1 ;  /* 0x00000001ca077824 */ /* 0x000fca00008e0600 */
[----:B------:R4:W3:Y:S01]  /*7670*/  @!P0 LDG.E.U16 R21, desc[UR24][R6.64] ;  /* 0x0000001806158981 */ /* 0x0008e2000c1e1500 */
[----:B------:R-:W-:Y:S02]  /*7680*/  PRMT R20, RZ, 0x7610, R20 ;  /* 0x00007610ff147816 */ /* 0x000fe40000000014 */
[----:B------:R-:W-:Y:S02]  /*7690*/  PRMT R18, RZ, 0x7610, R18 ;  /* 0x00007610ff127816 */ /* 0x000fe40000000012 */
[----:B------:R-:W-:Y:S02]  /*76a0*/  PRMT R17, RZ, 0x7610, R17 ;  /* 0x00007610ff117816 */ /* 0x000fe40000000011 */
[----:B----4-:R-:W-:-:S05]  /*76b0*/  IADD3 R6, P1, R174, R2, RZ ;  /* 0x00000002ae067210 */ /* 0x010fca0007f3e0ff */
[----:B--2---:R-:W-:-:S05]  /*76c0*/  IMAD.X R7, R204, 0x1, R0, P1 ;  /* 0x00000001cc077824 */ /* 0x004fca00008e0600 */
[----:B------:R0:W2:Y:S02]  /*76d0*/  @!P0 LDG.E.U16 R20, desc[UR24][R6.64] ;  /* 0x0000001806148981 */ /* 0x0000a4000c1e1500 */
[----:B0-----:R-:W-:-:S05]  /*76e0*/  IADD3 R6, P1, R176, R2, RZ ;  /* 0x00000002b0067210 */ /* 0x001fca0007f3e0ff */
[----:B------:R-:W-:Y:S01]  /*76f0*/  IMAD.X R7, R201, 0x1, R0, P1 ;  /* 0x00000001c9077824 */ /* 0x000fe200008e0600 */
[----:B------:R-:W-:Y:S04]  /*7700*/  STL [R1+0x368], R174 ;  /* 0x000368ae01007387 */ /* 0x000fe80000100800 */
[----:B------:R0:W4:Y:S04]  /*7710*/  @!P0 LDG.E.U16 R18, desc[UR24][R6.64] ;  /* 0x0000001806128981 */ /* 0x000128000c1e1500 */
[----:B------:R-:W-:Y:S01]  /*7720*/  STL [R1+0x36c], R204 ;  /* 0x00036ccc01007387 */ /* 0x000fe20000100800 */
[----:B0-----:R-:W-:-:S03]  /*7730*/  IADD3 R6, P1, R207, R2, RZ ;  /* 0x00000002cf067210 */ /* 0x001fc60007f3e0ff */
[----:B------:R-:W-:Y:S04]  /*7740*/  STL [R1+0x370], R176 ;  /* 0x000370b001007387 */ /* 0x000fe80000100800 */
[----:B------:R-:W-:Y:S01]  /*7750*/  STL [R1+0x374], R201 ;  /* 0x000374c901007387 */ /* 0x000fe20000100800 */
[----:B------:R-:W-:-:S03]  /*7760*/  IMAD.X R7, R206, 0x1, R0, P1 ;  /* 0x00000001ce077824 */ /* 0x000fc600008e0600 */
[----:B------:R-:W-:Y:S04]  /*7770*/  STL [R1+0x378], R207 ;  /* 0x000378cf01007387 */ /* 0x000fe80000100800 */
[----:B------:R-:W-:Y:S04]  /*7780*/  STL [R1+0x37c], R206 ;  /* 0x00037cce01007387 */ /* 0x000fe80000100800 */
[----:B------:R0:W4:Y:S01]  /*7790*/  @!P0 LDG.E.U16 R17, desc[UR24][R6.64] ;  /* 0x0000001806118981 */ /* 0x000122000c1e1500 */
[----:B------:R-:W-:-:S03]  /*77a0*/  PRMT R16, RZ, 0x7610, R16 ;  /* 0x00007610ff107816 */ /* 0x000fc60000000010 */
[----:B------:R1:W-:Y:S02]  /*77b0*/  STS.U16 [R25+UR6+0x8200], R15 ;  /* 0x0082000f19007988 */ /* 0x0003e40008000406 */
[----:B-1----:R-:W-:Y:S02]  /*77c0*/  PRMT R15, RZ, 0x7610, R15 ;  /* 0x00007610ff0f7816 */ /* 0x002fe4000000000f */
[----:B------:R-:W-:Y:S01]  /*77d0*/  PRMT R14, RZ, 0x7610, R14 ;  /* 0x00007610ff0e7816 */ /* 0x000fe2000000000e */
[----:B---3--:R-:W-:Y:S01]  /*77e0*/  STL [R1+0x380], R10 ;  /* 0x0003800a01007387 */ /* 0x008fe20000100800 */
[----:B0-----:R-:W-:-:S03]  /*77f0*/  IADD3 R6, P1, R10, R2, RZ ;  /* 0x000000020a067210 */ /* 0x001fc60007f3e0ff */
[----:B------:R-:W-:Y:S04]  /*7800*/  STL [R1+0x384], R200 ;  /* 0x000384c801007387 */ /* 0x000fe80000100800 */
[----:B------:R-:W3:Y:S04]  /*7810*/  LDL.LU R174, [R1+0x29c] ;  /* 0x00029c0001ae7983 */ /* 0x000ee80000300800 */
[----:B------:R-:W2:Y:S01]  /*7820*/  LDL.LU R202, [R1+0x2a0] ;  /* 0x0002a00001ca7983 */ /* 0x000ea20000300800 */
[----:B------:R-:W-:-:S05]  /*7830*/  IMAD.X R7, R200, 0x1, R0, P1 ;  /* 0x00000001c8077824 */ /* 0x000fca00008e0600 */
[----:B------:R0:W4:Y:S02]  /*7840*/  @!P0 LDG.E.U16 R16, desc[UR24][R6.64] ;  /* 0x0000001806108981 */ /* 0x000124000c1e1500 */
[----:B0-----:R-:W-:-:S05]  /*7850*/  IADD3 R6, P1, R205, R2, RZ ;  /* 0x00000002cd067210 */ /* 0x001fca0007f3e0ff */
[----:B------:R-:W-:-:S05]  /*7860*/  IMAD.X R7, R4, 0x1, R0, P1 ;  /* 0x0000000104077824 */ /* 0x000fca00008e0600 */
[----:B------:R0:W4:Y:S04]  /*7870*/  @!P0 LDG.E.U16 R15, desc[UR24][R6.64] ;  /* 0x00000018060f8981 */ /* 0x000128000c1e1500 */
[----:B------:R-:W-:Y:S01]  /*7880*/  STL [R1+0x388], R205 ;  /* 0x000388cd01007387 */ /* 0x000fe20000100800 */
[----:B0-----:R-:W-:-:S03]  /*7890*/  IADD3 R6, P1, R203, R2, RZ ;  /* 0x00000002cb067210 */ /* 0x001fc60007f3e0ff */
[----:B------:R-:W-:Y:S02]  /*78a0*/  STL [R1+0x38c], R4 ;  /* 0x00038c0401007387 */ /* 0x000fe40000100800 */
[----:B------:R-:W-:Y:S02]  /*78b0*/  IMAD.X R7, R199, 0x1, R0, P1 ;  /* 0x00000001c7077824 */ /* 0x000fe400008e0600 */
[----:B------:R-:W-:Y:S04]  /*78c0*/  STL [R1+0x390], R203 ;  /* 0x000390cb01007387 */ /* 0x000fe80000100800 */
[----:B------:R-:W-:Y:S04]  /*78d0*/  STL [R1+0x394], R199 ;  /* 0x000394c701007387 */ /* 0x000fe80000100800 */
[----:B------:R0:W-:Y:S04]  /*78e0*/  STL [R1+0x398], R5 ;  /* 0x0003980501007387 */ /* 0x0001e80000100800 */
[----:B------:R-:W-:Y:S04]  /*78f0*/  STL [R1+0x39c], R252 ;  /* 0x00039cfc01007387 */ /* 0x000fe80000100800 */
[----:B------:R1:W4:Y:S04]  /*7900*/  @!P0 LDG.E.U16 R14, desc[UR24][R6.64] ;  /* 0x00000018060e8981 */ /* 0x000328000c1e1500 */
[----:B------:R-:W-:Y:S04]  /*7910*/  STL [R1+0x3a0], R251 ;  /* 0x0003a0fb01007387 */ /* 0x000fe80000100800 */
[----:B------:R-:W-:Y:S01]  /*7920*/  STL [R1+0x3a4], R198 ;  /* 0x0003a4c601007387 */ /* 0x000fe20000100800 */
[----:B-1----:R-:W-:-:S03]  /*7930*/  IADD3 R6, P1, R5, R2, RZ ;  /* 0x0000000205067210 */ /* 0x002fc60007f3e0ff */
[----:B0-----:R-:W4:Y:S04]  /*7940*/  LDL R5, [R1+0x274] ;  /* 0x0002740001057983 */ /* 0x001f280000100800 */
[----:B------:R-:W4:Y:S04]  /*7950*/  LDL.LU R203, [R1+0x270] ;  /* 0x0002700001cb7983 */ /* 0x000f280000300800 */
        /* <DEDUP_REMOVED lines=8> */
[----:B------:R-:W4:Y:S01]  /*79e0*/  LDL.LU R204, [R1+0x298] ;  /* 0x0002980001cc7983 */ /* 0x000f220000300800 */
[----:B------:R-:W-:Y:S01]  /*79f0*/  PRMT R13, RZ, 0x7610, R13 ;  /* 0x00007610ff0d7816 */ /* 0x000fe2000000000d */
[----:B------:R-:W-:-:S05]  /*7a00*/  IMAD.X R7, R252, 0x1, R0, P1 ;  /* 0x00000001fc077824 */ /* 0x000fca00008e0600 */
[----:B------:R0:W4:Y:S01]  /*7a10*/  @!P0 LDG.E.U16 R13, desc[UR24][R6.64] ;  /* 0x00000018060d8981 */ /* 0x000122000c1e1500 */
[----:B------:R-:W-:Y:S02]  /*7a20*/  PRMT R12, RZ, 0x7610, R12 ;  /* 0x00007610ff0c7816 */ /* 0x000fe4000000000c */
[----:B0-----:R-:W-:-:S05]  /*7a30*/  IADD3 R6, P1, R251, R2, RZ ;  /* 0x00000002fb067210 */ /* 0x001fca0007f3e0ff */
[----:B------:R-:W-:-:S05]  /*7a40*/  IMAD.X R7, R198, 0x1, R0, P1 ;  /* 0x00000001c6077824 */ /* 0x000fca00008e0600 */
[----:B------:R2:W4:Y:S01]  /*7a50*/  @!P0 LDG.E.U16 R12, desc[UR24][R6.64] ;  /* 0x00000018060c8981 */ /* 0x000522000c1e1500 */
[----:B------:R-:W-:Y:S02]  /*7a60*/  PRMT R11, RZ, 0x7610, R11 ;  /* 0x00007610ff0b7816 */ /* 0x000fe4000000000b */
[----:B------:R-:W-:Y:S02]  /*7a70*/  PRMT R9, RZ, 0x7610, R9 ;  /* 0x00007610ff097816 */ /* 0x000fe40000000009 */
[----:B------:R-:W-:Y:S01]  /*7a80*/  PRMT R8, RZ, 0x7610, R8 ;  /* 0x00007610ff087816 */ /* 0x000fe20000000008 */
[----:B------:R0:W-:Y:S02]  /*7a90*/  STS.U16 [R25+UR6+0x8600], R19 ;  /* 0x0086001319007988 */ /* 0x0001e40008000406 */
[----:B0-----:R-:W-:Y:S02]  /*7aa0*/  PRMT R19, RZ, 0x7610, R19 ;  /* 0x00007610ff137816 */ /* 0x001fe40000000013 */
[----:B------:R-:W-:Y:S04]  /*7ab0*/  STS.U16 [R25+UR6+0x8a00], R22 ;  /* 0x008a001619007988 */ /* 0x000fe80008000406 */
[----:B------:R0:W-:Y:S02]  /*7ac0*/  STS.U16 [R25+UR6+0x8e00], R152 ;  /* 0x008e009819007988 */ /* 0x0001e40008000406 */
[----:B0-----:R-:W-:-:S02]  /*7ad0*/  PRMT R152, RZ, 0x7610, R152 ;  /* 0x00007610ff987816 */ /* 0x001fc40000000098 */
[----:B------:R-:W-:Y:S02]  /*7ae0*/  PRMT R172, RZ, 0x7610, R172 ;  /* 0x00007610ffac7816 */ /* 0x000fe400000000ac */
[----:B------:R-:W-:Y:S02]  /*7af0*/  PRMT R22, RZ, 0x7610, R22 ;  /* 0x00007610ff167816 */ /* 0x000fe40000000016 */
[----:B------:R-:W-:Y:S02]  /*7b00*/  PRMT R171, RZ, 0x7610, R171 ;  /* 0x00007610ffab7816 */ /* 0x000fe400000000ab */
[----:B------:R-:W-:Y:S02]  /*7b10*/  PRMT R170, RZ, 0x7610, R170 ;  /* 0x00007610ffaa7816 */ /* 0x000fe400000000aa */
[----:B------:R-:W-:Y:S02]  /*7b20*/  PRMT R169, RZ, 0x7610, R169 ;  /* 0x00007610ffa97816 */ /* 0x000fe400000000a9 */
[----:B------:R-:W-:-:S02]  /*7b30*/  PRMT R168, RZ, 0x7610, R168 ;  /* 0x00007610ffa87816 */ /* 0x000fc400000000a8 */
[----:B--2---:R-:W-:-:S05]  /*7b40*/  IADD3 R6, P1, R202, R2, RZ ;  /* 0x00000002ca067210 */ /* 0x004fca0007f3e0ff */
[----:B------:R-:W-:-:S05]  /*7b50*/  IMAD.X R7, R250, 0x1, R0, P1 ;  /* 0x00000001fa077824 */ /* 0x000fca00008e0600 */
[----:B------:R0:W2:Y:S02]  /*7b60*/  @!P0 LDG.E.U16 R11, desc[UR24][R6.64] ;  /* 0x00000018060b8981 */ /* 0x0000a4000c1e1500 */
[----:B0-----:R-:W-:-:S05]  /*7b70*/  IADD3 R6, P1, R249, R2, RZ ;  /* 0x00000002f9067210 */ /* 0x001fca0007f3e0ff */
[----:B------:R-:W-:-:S05]  /*7b80*/  IMAD.X R7, R197, 0x1, R0, P1 ;  /* 0x00000001c5077824 */ /* 0x000fca00008e0600 */
[----:B------:R3:W2:Y:S02]  /*7b90*/  @!P0 LDG.E.U16 R9, desc[UR24][R6.64] ;  /* 0x0000001806098981 */ /* 0x0006a4000c1e1500 */
[----:B---3--:R-:W-:-:S05]  /*7ba0*/  IADD3 R6, P1, R174, R2, RZ ;  /* 0x00000002ae067210 */ /* 0x008fca0007f3e0ff */
[----:B------:R-:W-:-:S05]  /*7bb0*/  IMAD.X R7, R248, 0x1, R0, P1 ;  /* 0x00000001f8077824 */ /* 0x000fca00008e0600 */
[----:B------:R0:W3:Y:S02]  /*7bc0*/  @!P0 LDG.E.U16 R8, desc[UR24][R6.64] ;  /* 0x0000001806088981 */ /* 0x0000e4000c1e1500 */
[----:B0-----:R-:W-:-:S05]  /*7bd0*/  IADD3 R6, P1, R247, R2, RZ ;  /* 0x00000002f7067210 */ /* 0x001fca0007f3e0ff */
[----:B------:R-:W-:-:S05]  /*7be0*/  IMAD.X R7, R196, 0x1, R0, P1 ;  /* 0x00000001c4077824 */ /* 0x000fca00008e0600 */
[----:B------:R4:W2:Y:S02]  /*7bf0*/  @!P0 LDG.E.U16 R19, desc[UR24][R6.64] ;  /* 0x0000001806138981 */ /* 0x0008a4000c1e1500 */
[----:B----4-:R-:W-:-:S05]  /*7c00*/  IADD3 R6, P1, R204, R2, RZ ;  /* 0x00000002cc067210 */ /* 0x010fca0007f3e0ff */
[----:B------:R-:W-:-:S05]  /*7c10*/  IMAD.X R7, R246, 0x1, R0, P1 ;  /* 0x00000001f6077824 */ /* 0x000fca00008e0600 */
[----:B------:R0:W4:Y:S02]  /*7c20*/  @!P0 LDG.E.U16 R152, desc[UR24][R6.64] ;  /* 0x0000001806988981 */ /* 0x000124000c1e1500 */
[----:B0-----:R-:W-:-:S05]  /*7c30*/  IADD3 R6, P1, R245, R2, RZ ;  /* 0x00000002f5067210 */ /* 0x001fca0007f3e0ff */
[----:B------:R-:W-:-:S05]  /*7c40*/  IMAD.X R7, R195, 0x1, R0, P1 ;  /* 0x00000001c3077824 */ /* 0x000fca00008e0600 */
[----:B------:R0:W3:Y:S02]  /*7c50*/  @!P0 LDG.E.U16 R172, desc[UR24][R6.64] ;  /* 0x0000001806ac8981 */ /* 0x0000e4000c1e1500 */
[----:B0-----:R-:W-:-:S05]  /*7c60*/  IADD3 R6, P1, R176, R2, RZ ;  /* 0x00000002b0067210 */ /* 0x001fca0007f3e0ff */
[----:B------:R-:W-:-:S05]  /*7c70*/  IMAD.X R7, R244, 0x1, R0, P1 ;  /* 0x00000001f4077824 */ /* 0x000fca00008e0600 */
[----:B------:R0:W2:Y:S02]  /*7c80*/  @!P0 LDG.E.U16 R22, desc[UR24][R6.64] ;  /* 0x0000001806168981 */ /* 0x0000a4000c1e1500 */
[----:B0-----:R-:W-:-:S05]  /*7c90*/  IADD3 R6, P1, R243, R2, RZ ;  /* 0x00000002f3067210 */ /* 0x001fca0007f3e0ff */
[----:B------:R-:W-:-:S05]  /*7ca0*/  IMAD.X R7, R194, 0x1, R0, P1 ;  /* 0x00000001c2077824 */ /* 0x000fca00008e0600 */
[----:B------:R0:W3:Y:S02]  /*7cb0*/  @!P0 LDG.E.U16 R171, desc[UR24][R6.64] ;  /* 0x0000001806ab8981 */ /* 0x0000e4000c1e1500 */
[----:B0-----:R-:W-:-:S05]  /*7cc0*/  IADD3 R6, P1, R206, R2, RZ ;  /* 0x00000002ce067210 */ /* 0x001fca0007f3e0ff */
[----:B------:R-:W-:-:S05]  /*7cd0*/  IMAD.X R7, R242, 0x1, R0, P1 ;  /* 0x00000001f2077824 */ /* 0x000fca00008e0600 */
[----:B------:R0:W3:Y:S02]  /*7ce0*/  @!P0 LDG.E.U16 R170, desc[UR24][R6.64] ;  /* 0x0000001806aa8981 */ /* 0x0000e4000c1e1500 */
[----:B0-----:R-:W-:-:S05]  /*7cf0*/  IADD3 R6, P1, R241, R2, RZ ;  /* 0x00000002f1067210 */ /* 0x001fca0007f3e0ff */
[----:B------:R-:W-:-:S05]  /*7d00*/  IMAD.X R7, R193, 0x1, R0, P1 ;  /* 0x00000001c1077824 */ /* 0x000fca00008e0600 */
[----:B------:R0:W3:Y:S02]  /*7d10*/  @!P0 LDG.E.U16 R169, desc[UR24][R6.64] ;  /* 0x0000001806a98981 */ /* 0x0000e4000c1e1500 */
[----:B0-----:R-:W-:-:S05]  /*7d20*/  IADD3 R6, P1, R201, R2, RZ ;  /* 0x00000002c9067210 */ /* 0x001fca0007f3e0ff */
[----:B------:R-:W-:Y:S01]  /*7d30*/  IMAD.X R7, R240, 0x1, R0, P1 ;  /* 0x00000001f0077824 */ /* 0x000fe200008e0600 */
[----:B------:R-:W-:Y:S04]  /*7d40*/  STS.U16 [R24+UR6+0x8300], R154 ;  /* 0x0083009a18007988 */ /* 0x000fe80008000406 */
[----:B------:R0:W3:Y:S04]  /*7d50*/  @!P0 LDG.E.U16 R168, desc[UR24][R6.64] ;  /* 0x0000001806a88981 */ /* 0x0000e8000c1e1500 */
[----:B------:R-:W-:Y:S04]  /*7d60*/  STS.U16 [R24+UR6+0x8700], R156 ;  /* 0x0087009c18007988 */ /* 0x000fe80008000406 */
[----:B------:R-:W-:Y:S01]  /*7d70*/  STS.U16 [R24+UR6+0x8b00], R158 ;  /* 0x008b009e18007988 */ /* 0x000fe20008000406 */
[----:B0-----:R-:W-:-:S03]  /*7d80*/  IADD3 R6, P1, R207, R2, RZ ;  /* 0x00000002cf067210 */ /* 0x001fc60007f3e0ff */
[----:B------:R-:W-:Y:S04]  /*7d90*/  STS.U16 [R24+UR6+0x8f00], R160 ;  /* 0x008f00a018007988 */ /* 0x000fe80008000406 */
[----:B------:R0:W-:Y:S01]  /*7da0*/  STS.U16 [R3+UR6+0x600], R167 ;  /* 0x000600a703007988 */ /* 0x0001e20008000406 */
[----:B------:R-:W-:Y:S01]  /*7db0*/  IMAD.X R7, R239, 0x1, R0, P1 ;  /* 0x00000001ef077824 */ /* 0x000fe200008e0600 */
[----:B0-----:R-:W-:Y:S02]  /*7dc0*/  PRMT R167, RZ, 0x7610, R167 ;  /* 0x00007610ffa77816 */ /* 0x001fe400000000a7 */
[----:B------:R0:W-:Y:S04]  /*7dd0*/  STS.U16 [R3+UR6+0x400], R166 ;  /* 0x000400a603007988 */ /* 0x0001e80008000406 */
[----:B------:R1:W3:Y:S01]  /*7de0*/  @!P0 LDG.E.U16 R167, desc[UR24][R6.64] ;  /* 0x0000001806a78981 */ /* 0x0002e2000c1e1500 */
[----:B0-----:R-:W-:-:S02]  /*7df0*/  PRMT R166, RZ, 0x7610, R166 ;  /* 0x00007610ffa67816 */ /* 0x001fc400000000a6 */
[----:B-1----:R-:W-:-:S05]  /*7e00*/  IADD3 R6, P1, R238, R2, RZ ;  /* 0x00000002ee067210 */ /* 0x002fca0007f3e0ff */
[----:B------:R-:W-:Y:S01]  /*7e10*/  IMAD.X R7, R192, 0x1, R0, P1 ;  /* 0x00000001c0077824 */ /* 0x000fe200008e0600 */
[----:B------:R0:W-:Y:S04]  /*7e20*/  STS.U16 [R3+UR6+0x200], R165 ;  /* 0x000200a503007988 */ /* 0x0001e80008000406 */
[----:B------:R1:W3:Y:S01]  /*7e30*/  @!P0 LDG.E.U16 R166, desc[UR24][R6.64] ;  /* 0x0000001806a68981 */ /* 0x0002e2000c1e1500 */
[----:B0-----:R-:W-:Y:S02]  /*7e40*/  PRMT R165, RZ, 0x7610, R165 ;  /* 0x00007610ffa57816 */ /* 0x001fe400000000a5 */
        /* <DEDUP_REMOVED lines=12> */
[----:B------:R0:W-:Y:S04]  /*7f10*/  STS.U16 [R3+UR6], R162 ;  /* 0x000000a203007988 */ /* 0x0001e80008000406 */
        /* <DEDUP_REMOVED lines=8> */
[----:B------:R-:W-:-:S05]  /*7fa0*/  IMAD.X R7, R233, 0x1, R0, P1 ;  /* 0x00000001e9077824 */ /* 0x000fca00008e0600 */
[----:B------:R0:W3:Y:S01]  /*7fb0*/  @!P0 LDG.E.U16 R161, desc[UR24][R6.64] ;  /* 0x0000001806a18981 */ /* 0x0000e2000c1e1500 */
[----:B------:R-:W-:Y:S02]  /*7fc0*/  PRMT R160, RZ, 0x7610, R160 ;  /* 0x00007610ffa07816 */ /* 0x000fe400000000a0 */
[----:B0-----:R-:W-:-:S05]  /*7fd0*/  IADD3 R6, P1, R232, R2, RZ ;  /* 0x00000002e8067210 */ /* 0x001fca0007f3e0ff */
[----:B------:R-:W-:Y:S01]  /*7fe0*/  IMAD.X R7, R189, 0x1, R0, P1 ;  /* 0x00000001bd077824 */ /* 0x000fe200008e0600 */
[----:B------:R0:W-:Y:S04]  /*7ff0*/  STS.U16 [R3+UR6+0xe00], R159 ;  /* 0x000e009f03007988 */ /* 0x0001e80008000406 */
[----:B------:R1:W3:Y:S01]  /*8000*/  @!P0 LDG.E.U16 R160, desc[UR24][R6.64] ;  /* 0x0000001806a08981 */ /* 0x0002e2000c1e1500 */
[----:B0-----:R-:W-:Y:S02]  /*8010*/  PRMT R159, RZ, 0x7610, R159 ;  /* 0x00007610ff9f7816 */ /* 0x001fe4000000009f */
[----:B-1----:R-:W-:-:S05]  /*8020*/  IADD3 R6, P1, R4, R2, RZ ;  /* 0x0000000204067210 */ /* 0x002fca0007f3e0ff */
[----:B------:R-:W-:Y:S01]  /*8030*/  IMAD.X R7, R231, 0x1, R0, P1 ;  /* 0x00000001e7077824 */ /* 0x000fe200008e0600 */
[----:B------:R-:W-:Y:S04]  /*8040*/  STL [R1+0x3a8], R202 ;  /* 0x0003a8ca01007387 */ /* 0x000fe80000100800 */
[----:B------:R0:W3:Y:S01]  /*8050*/  @!P0 LDG.E.U16 R159, desc[UR24][R6.64] ;  /* 0x00000018069f8981 */ /* 0x0000e2000c1e1500 */
[----:B------:R-:W-:-:S03]  /*8060*/  PRMT R158, RZ, 0x7610, R158 ;  /* 0x00007610ff9e7816 */ /* 0x000fc6000000009e */
[----:B------:R-:W-:Y:S01]  /*8070*/  STL [R1+0x3ac], R250 ;  /* 0x0003acfa01007387 */ /* 0x000fe20000100800 */
[----:B0-----:R-:W-:-:S03]  /*8080*/  IADD3 R6, P1, R230, R2, RZ ;  /* 0x00000002e6067210 */ /* 0x001fc60007f3e0ff */
[----:B------:R0:W-:Y:S02]  /*8090*/  STL [R1+0x3b0], R249 ;  /* 0x0003b0f901007387 */ /* 0x0001e40000100800 */
[----:B------:R-:W-:Y:S02]  /*80a0*/  IMAD.X R7, R188, 0x1, R0, P1 ;  /* 0x00000001bc077824 */ /* 0x000fe400008e0600 */
[----:B------:R-:W3:Y:S04]  /*80b0*/  LDL.LU R24, [R1+0x24c] ;  /* 0x00024c0001187983 */ /* 0x000ee80000300800 */
[----:B------:R1:W3:Y:S04]  /*80c0*/  @!P0 LDG.E.U16 R158, desc[UR24][R6.64] ;  /* 0x00000018069e8981 */ /* 0x0002e8000c1e1500 */
[----:B0-----:R-:W3:Y:S04]  /*80d0*/  LDL.LU R249, [R1+0x250] ;  /* 0x0002500001f97983 */ /* 0x001ee80000300800 */
[----:B------:R-:W3:Y:S04]  /*80e0*/  LDL.LU R250, [R1+0x254] ;  /* 0x0002540001fa7983 */ /* 0x000ee80000300800 */
[----:B------:R-:W3:Y:S01]  /*80f0*/  LDL.LU R202, [R1+0x258] ;  /* 0x0002580001ca7983 */ /* 0x000ee20000300800 */
[----:B-1----:R-:W-:-:S03]  /*8100*/  IADD3 R6, P1, R5, R2, RZ ;  /* 0x0000000205067210 */ /* 0x002fc60007f3e0ff */
[----:B------:R-:W3:Y:S04]  /*8110*/  LDL.LU R198, [R1+0x25c] ;  /* 0x00025c0001c67983 */ /* 0x000ee80000300800 */
[----:B------:R-:W3:Y:S04]  /*8120*/  LDL.LU R251, [R1+0x260] ;  /* 0x0002600001fb7983 */ /* 0x000ee80000300800 */
[----:B------:R-:W3:Y:S04]  /*8130*/  LDL.LU R252, [R1+0x264] ;  /* 0x0002640001fc7983 */ /* 0x000ee80000300800 */
[----:B------:R-:W3:Y:S04]  /*8140*/  LDL.LU R5, [R1+0x268] ;  /* 0x0002680001057983 */ /* 0x000ee80000300800 */
[----:B------:R-:W3:Y:S01]  /*8150*/  LDL.LU R199, [R1+0x26c] ;  /* 0x00026c0001c77983 */ /* 0x000ee20000300800 */
[----:B------:R-:W-:-:S03]  /*8160*/  IMAD.X R7, R229, 0x1, R0, P1 ;  /* 0x00000001e5077824 */ /* 0x000fc600008e0600 */
[----:B------:R0:W-:Y:S02]  /*8170*/  STS.U16 [R3+UR6+0x1000], R157 ;  /* 0x0010009d03007988 */ /* 0x0001e40008000406 */
[----:B0-----:R-:W-:-:S06]  /*8180*/  PRMT R157, RZ, 0x7610, R157 ;  /* 0x00007610ff9d7816 */ /* 0x001fcc000000009d */
        /* <DEDUP_REMOVED lines=15> */
[----:B0-----:R-:W-:-:S03]  /*8280*/  PRMT R153, RZ, 0x7610, R153 ;  /* 0x00007610ff997816 */ /* 0x001fc60000000099 */
[----:B----4-:R0:W-:Y:S02]  /*8290*/  STS.U16 [R3+UR6+0x3200], R152 ;  /* 0x0032009803007988 */ /* 0x0101e40008000406 */
[----:B0-----:R-:W-:Y:S02]  /*82a0*/  PRMT R152, RZ, 0x7610, R152 ;  /* 0x00007610ff987816 */ /* 0x001fe40000000098 */
[----:B------:R0:W-:Y:S02]  /*82b0*/  STS.U16 [R3+UR6+0x1600], R23 ;  /* 0x0016001703007988 */ /* 0x0001e40008000406 */
[----:B0-----:R-:W-:Y:S02]  /*82c0*/  PRMT R23, RZ, 0x7610, R23 ;  /* 0x00007610ff177816 */ /* 0x001fe40000000017 */
[----:B--2---:R0:W-:Y:S02]  /*82d0*/  STS.U16 [R3+UR6+0x3600], R22 ;  /* 0x0036001603007988 */ /* 0x0041e40008000406 */
[----:B0-----:R-:W-:-:S02]  /*82e0*/  PRMT R22, RZ, 0x7610, R22 ;  /* 0x00007610ff167816 */ /* 0x001fc40000000016 */
[----:B------:R0:W-:Y:S02]  /*82f0*/  STS.U16 [R3+UR6+0x1800], R21 ;  /* 0x0018001503007988 */ /* 0x0001e40008000406 */
[----:B0-----:R-:W-:Y:S02]  /*8300*/  PRMT R21, RZ, 0x7610, R21 ;  /* 0x00007610ff157816 */ /* 0x001fe40000000015 */
[----:B------:R0:W-:Y:S02]  /*8310*/  STS.U16 [R3+UR6+0x1a00], R20 ;  /* 0x001a001403007988 */ /* 0x0001e40008000406 */
[----:B0-----:R-:W-:Y:S02]  /*8320*/  PRMT R20, RZ, 0x7610, R20 ;  /* 0x00007610ff147816 */ /* 0x001fe40000000014 */
[----:B------:R0:W-:Y:S02]  /*8330*/  STS.U16 [R3+UR6+0x3000], R19 ;  /* 0x0030001303007988 */ /* 0x0001e40008000406 */
[----:B0-----:R-:W-:-:S02]  /*8340*/  PRMT R19, RZ, 0x7610, R19 ;  /* 0x00007610ff137816 */ /* 0x001fc40000000013 */
[----:B------:R0:W-:Y:S02]  /*8350*/  STS.U16 [R3+UR6+0x1c00], R18 ;  /* 0x001c001203007988 */ /* 0x0001e40008000406 */
[----:B0-----:R-:W-:Y:S02]  /*8360*/  PRMT R18, RZ, 0x7610, R18 ;  /* 0x00007610ff127816 */ /* 0x001fe40000000012 */
[----:B------:R0:W-:Y:S02]  /*8370*/  STS.U16 [R3+UR6+0x1e00], R17 ;  /* 0x001e001103007988 */ /* 0x0001e40008000406 */
[----:B0-----:R-:W-:Y:S02]  /*8380*/  PRMT R17, RZ, 0x7610, R17 ;  /* 0x00007610ff117816 */ /* 0x001fe40000000011 */
[----:B------:R0:W-:Y:S02]  /*8390*/  STS.U16 [R3+UR6+0x2000], R16 ;  /* 0x0020001003007988 */ /* 0x0001e40008000406 */
[----:B0-----:R-:W-:-:S02]  /*83a0*/  PRMT R16, RZ, 0x7610, R16 ;  /* 0x00007610ff107816 */ /* 0x001fc40000000010 */
[----:B------:R0:W-:Y:S01]  /*83b0*/  STS.U16 [R3+UR6+0x2200], R15 ;  /* 0x0022000f03007988 */ /* 0x0001e20008000406 */
[----:B---3--:R-:W-:-:S05]  /*83c0*/  IADD3 R6, P1, R199, R2, RZ ;  /* 0x00000002c7067210 */ /* 0x008fca0007f3e0ff */
[----:B------:R-:W-:-:S05]  /*83d0*/  IMAD.X R7, R225, 0x1, R0, P1 ;  /* 0x00000001e1077824 */ /* 0x000fca00008e0600 */
[----:B------:R1:W2:Y:S02]  /*83e0*/  @!P0 LDG.E.U16 R153, desc[UR24][R6.64] ;  /* 0x0000001806998981 */ /* 0x0002a4000c1e1500 */
[----:B-1----:R-:W-:-:S05]  /*83f0*/  IADD3 R6, P1, R224, R2, RZ ;  /* 0x00000002e0067210 */ /* 0x002fca0007f3e0ff */
[----:B------:R-:W-:-:S05]  /*8400*/  IMAD.X R7, R185, 0x1, R0, P1 ;  /* 0x00000001b9077824 */ /* 0x000fca00008e0600 */
[----:B------:R1:W3:Y:S02]  /*8410*/  @!P0 LDG.E.U16 R152, desc[UR24][R6.64] ;  /* 0x0000001806988981 */ /* 0x0002e4000c1e1500 */
[----:B-1----:R-:W-:-:S05]  /*8420*/  IADD3 R6, P1, R5, R2, RZ ;  /* 0x0000000205067210 */ /* 0x002fca0007f3e0ff */
[----:B------:R-:W-:-:S05]  /*8430*/  IMAD.X R7, R223, 0x1, R0, P1 ;  /* 0x00000001df077824 */ /* 0x000fca00008e0600 */
[----:B------:R1:W4:Y:S02]  /*8440*/  @!P0 LDG.E.U16 R23, desc[UR24][R6.64] ;  /* 0x0000001806178981 */ /* 0x000324000c1e1500 */
        /* <DEDUP_REMOVED lines=20> */
[----:B------:R1:W4:Y:S01]  /*8590*/  @!P0 LDG.E.U16 R16, desc[UR24][R6.64] ;  /* 0x0000001806108981 */ /* 0x000322000c1e1500 */
[----:B0-----:R-:W-:Y:S02]  /*85a0*/  PRMT R15, RZ, 0x7610, R15 ;  /* 0x00007610ff0f7816 */ /* 0x001fe4000000000f */
[----:B-1----:R-:W-:-:S05]  /*85b0*/  IADD3 R6, P1, R202, R2, RZ ;  /* 0x00000002ca067210 */ /* 0x002fca0007f3e0ff */
[----:B------:R-:W-:Y:S01]  /*85c0*/  IMAD.X R7, R215, 0x1, R0, P1 ;  /* 0x00000001d7077824 */ /* 0x000fe200008e0600 */
[----:B------:R0:W-:Y:S04]  /*85d0*/  STS.U16 [R3+UR6+0x2400], R14 ;  /* 0x0024000e03007988 */ /* 0x0001e80008000406 */
        /* <DEDUP_REMOVED lines=28> */
[----:B------:R-:W-:-:S05]  /*87a0*/  IMAD.X R7, R209, 0x1, R0, P1 ;  /* 0x00000001d1077824 */ /* 0x000fca00008e0600 */
[----:B------:R0:W4:Y:S02]  /*87b0*/  @!P0 LDG.E.U16 R8, desc[UR24][R6.64] ;  /* 0x0000001806088981 */ /* 0x000124000c1e1500 */
[----:B0-----:R-:W-:Y:S02]  /*87c0*/  IMAD.MOV.U32 R7, RZ, RZ, R24 ;  /* 0x000000ffff077224 */ /* 0x001fe400078e0018 */
[----:B------:R-:W4:Y:S04]  /*87d0*/  LDL.LU.64 R24, [R1] ;  /* 0x0000000001187983 */ /* 0x000f280000300a00 */
[----:B------:R-:W4:Y:S04]  /*87e0*/  LDL.LU.64 R26, [R1+0x8] ;  /* 0x00000800011a7983 */ /* 0x000f280000300a00 */
        /* <DEDUP_REMOVED lines=62> */
[----:B------:R-:W-:Y:S04]  /*8bd0*/  STS.U16 [R3+UR6+0x3400], R172 ;  /* 0x003400ac03007988 */ /* 0x000fe80008000406 */
        /* <DEDUP_REMOVED lines=19> */
[----:B--2---:R-:W-:Y:S04]  /*8d10*/  STS.U16 [R3+UR6+0x5c00], R153 ;  /* 0x005c009903007988 */ /* 0x004fe80008000406 */
[----:B---3--:R-:W-:Y:S04]  /*8d20*/  STS.U16 [R3+UR6+0x5e00], R152 ;  /* 0x005e009803007988 */ /* 0x008fe80008000406 */
[----:B----4-:R0:W-:Y:S04]  /*8d30*/  STS.U16 [R3+UR6+0x6000], R23 ;  /* 0x0060001703007988 */ /* 0x0101e80008000406 */
[----:B------:R1:W-:Y:S04]  /*8d40*/  STS.U16 [R3+UR6+0x6200], R22 ;  /* 0x0062001603007988 */ /* 0x0003e80008000406 */
[----:B------:R2:W-:Y:S04]  /*8d50*/  STS.U16 [R3+UR6+0x6400], R21 ;  /* 0x0064001503007988 */ /* 0x0005e80008000406 */
[----:B------:R3:W-:Y:S04]  /*8d60*/  STS.U16 [R3+UR6+0x6600], R20 ;  /* 0x0066001403007988 */ /* 0x0007e80008000406 */
[----:B------:R-:W-:Y:S04]  /*8d70*/  STS.U16 [R3+UR6+0x6800], R19 ;  /* 0x0068001303007988 */ /* 0x000fe80008000406 */
[----:B------:R-:W-:Y:S04]  /*8d80*/  STS.U16 [R3+UR6+0x6a00], R18 ;  /* 0x006a001203007988 */ /* 0x000fe80008000406 */
[----:B------:R-:W-:Y:S04]  /*8d90*/  STS.U16 [R3+UR6+0x6c00], R17 ;  /* 0x006c001103007988 */ /* 0x000fe80008000406 */
[----:B------:R-:W-:Y:S04]  /*8da0*/  STS.U16 [R3+UR6+0x6e00], R16 ;  /* 0x006e001003007988 */ /* 0x000fe80008000406 */
[----:B------:R4:W-:Y:S04]  /*8db0*/  STS.U16 [R3+UR6+0x7000], R15 ;  /* 0x0070000f03007988 */ /* 0x0009e80008000406 */
[----:B------:R4:W-:Y:S04]  /*8dc0*/  STS.U16 [R3+UR6+0x7200], R14 ;  /* 0x0072000e03007988 */ /* 0x0009e80008000406 */
[----:B------:R-:W-:Y:S04]  /*8dd0*/  STS.U16 [R3+UR6+0x7400], R13 ;  /* 0x0074000d03007988 */ /* 0x000fe80008000406 */
[----:B------:R-:W-:Y:S04]  /*8de0*/  STS.U16 [R3+UR6+0x7600], R12 ;  /* 0x0076000c03007988 */ /* 0x000fe80008000406 */
[----:B------:R-:W-:Y:S04]  /*8df0*/  STS.U16 [R3+UR6+0x7800], R11 ;  /* 0x0078000b03007988 */ /* 0x000fe80008000406 */
[----:B------:R-:W-:Y:S04]  /*8e00*/  STS.U16 [R3+UR6+0x7a00], R9 ;  /* 0x007a000903007988 */ /* 0x000fe80008000406 */
[----:B------:R-:W-:Y:S01]  /*8e10*/  STS.U16 [R3+UR6+0x7c00], R8 ;  /* 0x007c000803007988 */ /* 0x000fe20008000406 */
[----:B------:R0:W-:Y:S06]  /*8e20*/  MEMBAR.ALL.CTA ;  /* 0x0000000000007992 */ /* 0x0001ec0000008000 */
[----:B0-----:R-:W0:Y:S01]  /*8e30*/  FENCE.VIEW.ASYNC.S ;  /* 0x00000000000073c6 */ /* 0x001e220000000000 */
[----:B------:R-:W-:-:S04]  /*8e40*/  USHF.L.U32 UR4, UR26, 0x6, URZ ;  /* 0x000000061a047899 */ /* 0x000fc8000800063f */
[----:B------:R-:W-:Y:S01]  /*8e50*/  ULOP3.LUT UR4, UR4, 0x100, URZ, 0xc0, !UPT ;  /* 0x0000010004047892 */ /* 0x000fe2000f8ec03f */
[----:B0-----:R-:W-:Y:S03]  /*8e60*/  BAR.SYNC.DEFER_BLOCKING 0x0 ;  /* 0x0000000000007b1d */ /* 0x001fe60000010000 */
[----:B------:R-:W-:-:S04]  /*8e70*/  ULEA.HI UR4, UR28, UR4, URZ, 0x1c ;  /* 0x000000041c047291 */ /* 0x000fc8000f8fe03f */
[----:B------:R-:W-:Y:S01]  /*8e80*/  ULOP3.LUT UR4, UR4, 0x3fff, URZ, 0xc0, !UPT ;  /* 0x00003fff04047892 */ /* 0x000fe2000f8ec03f */
[----:B------:R-:W-:Y:S01]  /*8e90*/  UMOV UR23, 0x80000020 ;  /* 0x8000002000177882 */ /* 0x000fe20000000000 */
[----:B------:R-:W-:-:S05]  /*8ea0*/  UMOV UR21, 0x40000040 ;  /* 0x4000004000157882 */ /* 0x000fca0000000000 */
[----:B------:R-:W-:Y:S01]  /*8eb0*/  UMOV UR20, UR4 ;  /* 0x0000000400147c82 */ /* 0x000fe20008000000 */
[----:B------:R-:W-:-:S06]  /*8ec0*/  WARPGROUP.ARRIVE ;  /* 0x00000000000079c5 */ /* 0x000fcc0000000000 */
[----:B------:R-:W-:Y:S01]  /*8ed0*/  HGMMA.64x256x16.F32.BF16 R24, gdesc[UR20].tnspA, R24, gsb0 ;  /* 0x23e00000141879f0 */ /* 0x000fe20008001818 */
[----:B------:R-:W-:Y:S01]  /*8ee0*/  UMOV UR8, 0x80 ;  /* 0x0000008000087882 */ /* 0x000fe20000000000 */
[----:B------:R-:W-:Y:S01]  /*8ef0*/  UMOV UR9, 0x40000040 ;  /* 0x4000004000097882 */ /* 0x000fe20000000000 */
[----:B------:R-:W-:Y:S02]  /*8f00*/  UMOV UR5, URZ ;  /* 0x0000003f00057c82 */ /* 0x000fe40008000000 */
[----:B------:R-:W-:Y:S01]  /*8f10*/  UIADD3.64 UR8, UR4, UR8, URZ ;  /* 0x0000000804087297 */ /* 0x000fe2000fffe03f */
[----:B------:R-:W-:Y:S02]  /*8f20*/  WARPGROUP.DEPBAR.LE gsb0, 0x0 ;  /* 0x00008000000079c5 */ /* 0x000fe40000010000 */
[----:B------:R-:W-:-:S15]  /*8f30*/  WARPGROUP.ARRIVE ;  /* 0x00000000000079c5 */ /* 0x000fde0000000000 */
[----:B------:R-:W-:-:S05]  /*8f40*/  NOP ;  /* 0x0000000000007918 */ /* 0x000fca0000000000 */
[----:B------:R-:W-:Y:S01]  /*8f50*/  HGMMA.64x256x16.F32.BF16 R24, gdesc[UR8].tnspA, R24, gsb0 ;  /* 0x23e00000081879f0 */ /* 0x000fe20008001818 */
[----:B------:R-:W-:Y:S02]  /*8f60*/  IMAD.MOV.U32 R6, RZ, RZ, R7 ;  /* 0x000000ffff067224 */ /* 0x000fe400078e0007 */
[----:B------:R-:W-:Y:S02]  /*8f70*/  IMAD.MOV.U32 R7, RZ, RZ, R209 ;  /* 0x000000ffff077224 */ /* 0x000fe400078e00d1 */
[----:B------:R-:W-:-:S04]  /*8f80*/  IMAD.WIDE R6, R175, 0x2, R6 ;  /* 0x00000002af067825 */ /* 0x000fc800078e0206 */
[----:B------:R-:W-:Y:S01]  /*8f90*/  IMAD.MOV.U32 R209, RZ, RZ, R7 ;  /* 0x000000ffffd17224 */ /* 0x000fe200078e0007 */
[----:B------:R-:W-:Y:S02]  /*8fa0*/  WARPGROUP.DEPBAR.LE gsb0, 0x0 ;  /* 0x00008000000079c5 */ /* 0x000fe40000010000 */
[----:B------:R-:W-:Y:S04]  /*8fb0*/  STL.64 [R1], R24 ;  /* 0x0000001801007387 */ /* 0x000fe80000100a00 */
        /* <DEDUP_REMOVED lines=61> */
[----:B------:R-:W-:-:S03]  /*9390*/  IMAD.MOV.U32 R23, RZ, RZ, R147 ;  /* 0x000000ffff177224 */ /* 0x000fc600078e0093 */
[----:B------:R-:W-:Y:S01]  /*93a0*/  STL.64 [R1+0x1f0], R148 ;  /* 0x0001f09401007387 */ /* 0x000fe20000100a00 */
[----:B-1----:R-:W-:-:S03]  /*93b0*/  IMAD.MOV.U32 R22, RZ, RZ, R146 ;  /* 0x000000ffff167224 */ /* 0x002fc600078e0092 */
[----:B------:R0:W-:Y:S01]  /*93c0*/  STL.64 [R1+0x1f8], R150 ;  /* 0x0001f89601007387 */ /* 0x0001e20000100a00 */
[----:B--2---:R-:W-:Y:S02]  /*93d0*/  IMAD.MOV.U32 R21, RZ, RZ, R145 ;  /* 0x000000ffff157224 */ /* 0x004fe400078e0091 */
[----:B---3--:R-:W-:Y:S02]  /*93e0*/  IMAD.MOV.U32 R20, RZ, RZ, R144 ;  /* 0x000000ffff147224 */ /* 0x008fe400078e0090 */
[----:B----4-:R-:W-:Y:S02]  /*93f0*/  IMAD.MOV.U32 R15, RZ, RZ, R139 ;  /* 0x000000ffff0f7224 */ /* 0x010fe400078e008b */
[----:B------:R-:W-:Y:S01]  /*9400*/  IMAD.MOV.U32 R14, RZ, RZ, R138 ;  /* 0x000000ffff0e7224 */ /* 0x000fe200078e008a */
[----:B0-----:R-:W2:Y:S04]  /*9410*/  LDL.LU.64 R150, [R1+0x5b0] ;  /* 0x0005b00001967983 */ /* 0x001ea80000300a00 */
[----:B------:R-:W2:Y:S04]  /*9420*/  LDL.LU.64 R148, [R1+0x5a8] ;  /* 0x0005a80001947983 */ /* 0x000ea80000300a00 */
[----:B------:R-:W2:Y:S01]  /*9430*/  LDL.LU.64 R146, [R1+0x5a0] ;  /* 0x0005a00001927983 */ /* 0x000ea20000300a00 */
[----:B------:R-:W-:-:S03]  /*9440*/  IMAD.MOV.U32 R13, RZ, RZ, R137 ;  /* 0x000000ffff0d7224 */ /* 0x000fc600078e0089 */
[----:B------:R-:W2:Y:S01]  /*9450*/  LDL.LU.64 R144, [R1+0x598] ;  /* 0x0005980001907983 */ /* 0x000ea20000300a00 */
[----:B------:R-:W-:-:S03]  /*9460*/  IMAD.MOV.U32 R12, RZ, RZ, R136 ;  /* 0x000000ffff0c7224 */ /* 0x000fc600078e0088 */
[----:B------:R-:W2:Y:S04]  /*9470*/  LDL.LU.64 R142, [R1+0x590] ;  /* 0x00059000018e7983 */ /* 0x000ea80000300a00 */
[----:B------:R-:W2:Y:S01]  /*9480*/  LDL.LU.64 R140, [R1+0x588] ;  /* 0x00058800018c7983 */ /* 0x000ea20000300a00 */
[----:B------:R-:W-:-:S03]  /*9490*/  IMAD.MOV.U32 R19, RZ, RZ, R131 ;  /* 0x000000ffff137224 */ /* 0x000fc600078e0083 */
[----:B------:R-:W2:Y:S01]  /*94a0*/  LDL.LU.64 R138, [R1+0x580] ;  /* 0x00058000018a7983 */ /* 0x000ea20000300a00 */
[----:B------:R-:W-:-:S03]  /*94b0*/  IMAD.MOV.U32 R18, RZ, RZ, R130 ;  /* 0x000000ffff127224 */ /* 0x000fc600078e0082 */
[----:B------:R-:W2:Y:S01]  /*94c0*/  LDL.LU.64 R136, [R1+0x578] ;  /* 0x0005780001887983 */ /* 0x000ea20000300a00 */
[----:B------:R-:W-:-:S03]  /*94d0*/  IMAD.MOV.U32 R17, RZ, RZ, R129 ;  /* 0x000000ffff117224 */ /* 0x000fc600078e0081 */
[----:B------:R-:W2:Y:S01]  /*94e0*/  LDL.LU.64 R134, [R1+0x570] ;  /* 0x0005700001867983 */ /* 0x000ea20000300a00 */
[----:B------:R-:W-:-:S03]  /*94f0*/  IMAD.MOV.U32 R16, RZ, RZ, R128 ;  /* 0x000000ffff107224 */ /* 0x000fc600078e0080 */
[----:B------:R-:W2:Y:S04]  /*9500*/  LDL.LU.64 R132, [R1+0x568] ;  /* 0x0005680001847983 */ /* 0x000ea80000300a00 */
[----:B------:R-:W2:Y:S04]  /*9510*/  LDL.LU.64 R130, [R1+0x560] ;  /* 0x0005600001827983 */ /* 0x000ea80000300a00 */
[----:B------:R-:W2:Y:S04]  /*9520*/  LDL.LU.64 R128, [R1+0x558] ;  /* 0x0005580001807983 */ /* 0x000ea80000300a00 */
[----:B------:R-:W2:Y:S04]  /*9530*/  LDL.LU.64 R126, [R1+0x550] ;  /* 0x00055000017e7983 */ /* 0x000ea80000300a00 */
[----:B------:R-:W2:Y:S04]  /*9540*/  LDL.LU.64 R124, [R1+0x548] ;  /* 0x00054800017c7983 */ /* 0x000ea80000300a00 */
[----:B------:R-:W2:Y:S04]  /*9550*/  LDL.LU.64 R122, [R1+0x540] ;  /* 0x00054000017a7983 */ /* 0x000ea80000300a00 */
[----:B------:R-:W2:Y:S04]  /*9560*/  LDL.LU.64 R120, [R1+0x538] ;  /* 0x0005380001787983 */ /* 0x000ea80000300a00 */
[----:B------:R-:W2:Y:S04]  /*9570*/  LDL.LU.64 R118, [R1+0x530] ;  /* 0x0005300001767983 */ /* 0x000ea80000300a00 */
        /* <DEDUP_REMOVED lines=44> */
[----:B------:R-:W-:Y:S02]  /*9840*/  IMAD.MOV.U32 R167, RZ, RZ, R39 ;  /* 0x000000ffffa77224 */ /* 0x000fe400078e0027 */
[----:B------:R-:W-:Y:S01]  /*9850*/  IMAD.MOV.U32 R165, RZ, RZ, R38 ;  /* 0x000000ffffa57224 */ /* 0x000fe200078e0026 */
[----:B------:R-:W2:Y:S01]  /*9860*/  LDL.LU.64 R42, [R1+0x400] ;  /* 0x00040000012a7983 */ /* 0x000ea20000300a00 */
[----:B------:R-:W-:Y:S02]  /*9870*/  IMAD.MOV.U32 R163, RZ, RZ, R37 ;  /* 0x000000ffffa37224 */ /* 0x000fe400078e0025 */
[----:B------:R-:W-:Y:S01]  /*9880*/  IMAD.MOV.U32 R161, RZ, RZ, R36 ;  /* 0x000000ffffa17224 */ /* 0x000fe200078e0024 */
[----:B------:R-:W2:Y:S01]  /*9890*/  LDL.LU.64 R40, [R1+0x3f8] ;  /* 0x0003f80001287983 */ /* 0x000ea20000300a00 */
[----:B------:R-:W-:Y:S02]  /*98a0*/  IMAD.MOV.U32 R166, RZ, RZ, R35 ;  /* 0x000000ffffa67224 */ /* 0x000fe400078e0023 */
[----:B------:R-:W-:Y:S01]  /*98b0*/  IMAD.MOV.U32 R164, RZ, RZ, R34 ;  /* 0x000000ffffa47224 */ /* 0x000fe200078e0022 */
[----:B------:R-:W2:Y:S01]  /*98c0*/  LDL.LU.64 R38, [R1+0x3f0] ;  /* 0x0003f00001267983 */ /* 0x000ea20000300a00 */
[----:B------:R-:W-:-:S02]  /*98d0*/  IMAD.MOV.U32 R162, RZ, RZ, R33 ;  /* 0x000000ffffa27224 */ /* 0x000fc400078e0021 */
        /* <DEDUP_REMOVED lines=13> */
[----:B------:R-:W2:Y:S04]  /*99b0*/  LDL.LU.64 R28, [R1+0x3c8] ;  /* 0x0003c800011c7983 */ /* 0x000ea80000300a00 */
[----:B------:R-:W2:Y:S04]  /*99c0*/  LDL.LU.64 R26, [R1+0x3c0] ;  /* 0x0003c000011a7983 */ /* 0x000ea80000300a00 */
[----:B------:R-:W2:Y:S04]  /*99d0*/  LDL.LU.64 R24, [R1+0x3b8] ;  /* 0x0003b80001187983 */ /* 0x000ea80000300a00 */
[----:B------:R0:W-:Y:S01]  /*99e0*/  STL [R1+0x24c], R6 ;  /* 0x00024c0601007387 */ /* 0x0001e20000100800 */
[----:B------:R-:W-:-:S03]  /*99f0*/  IMAD.MOV.U32 R7, RZ, RZ, R249 ;  /* 0x000000ffff077224 */ /* 0x000fc600078e00f9 */
[----:B------:R-:W3:Y:S01]  /*9a00*/  LDL.LU R249, [R1+0x3b0] ;  /* 0x0003b00001f97983 */ /* 0x000ee20000300800 */
[----:B0-----:R-:W-:Y:S02]  /*9a10*/  IMAD.MOV.U32 R6, RZ, RZ, R7 ;  /* 0x000000ffff067224 */ /* 0x001fe400078e0007 */
[----:B------:R-:W-:Y:S02]  /*9a20*/  IMAD.MOV.U32 R7, RZ, RZ, R211 ;  /* 0x000000ffff077224 */ /* 0x000fe400078e00d3 */
[----:B------:R-:W-:-:S04]  /*9a30*/  IMAD.WIDE R6, R175, 0x2, R6 ;  /* 0x00000002af067825 */ /* 0x000fc800078e0206 */
[----:B------:R-:W-:Y:S01]  /*9a40*/  IMAD.MOV.U32 R211, RZ, RZ, R7 ;  /* 0x000000ffffd37224 */ /* 0x000fe200078e0007 */
[----:B------:R0:W-:Y:S01]  /*9a50*/  STL [R1+0x250], R6 ;  /* 0x0002500601007387 */ /* 0x0001e20000100800 */
[----:B------:R-:W-:-:S03]  /*9a60*/  IMAD.MOV.U32 R7, RZ, RZ, R250 ;  /* 0x000000ffff077224 */ /* 0x000fc600078e00fa */
[----:B------:R-:W4:Y:S01]  /*9a70*/  LDL.LU R250, [R1+0x3ac] ;  /* 0x0003ac0001fa7983 */ /* 0x000f220000300800 */
[----:B0-----:R-:W-:Y:S02]  /*9a80*/  IMAD.MOV.U32 R6, RZ, RZ, R7 ;  /* 0x000000ffff067224 */ /* 0x001fe400078e0007 */
[----:B------:R-:W-:Y:S02]  /*9a90*/  IMAD.MOV.U32 R7, RZ, RZ, R213 ;  /* 0x000000ffff077224 */ /* 0x000fe400078e00d5 */
[----:B------:R-:W-:-:S04]  /*9aa0*/  IMAD.WIDE R6, R175, 0x2, R6 ;  /* 0x00000002af067825 */ /* 0x000fc800078e0206 */
[----:B------:R-:W-:Y:S01]  /*9ab0*/  IMAD.MOV.U32 R213, RZ, RZ, R7 ;  /* 0x000000ffffd57224 */ /* 0x000fe200078e0007 */
[----:B------:R0:W-:Y:S01]  /*9ac0*/  STL [R1+0x254], R6 ;  /* 0x0002540601007387 */ /* 0x0001e20000100800 */
[----:B------:R-:W-:-:S03]  /*9ad0*/  IMAD.MOV.U32 R7, RZ, RZ, R202 ;  /* 0x000000ffff077224 */ /* 0x000fc600078e00ca */
[----:B------:R-:W2:Y:S01]  /*9ae0*/  LDL.LU R202, [R1+0x3a8] ;  /* 0x0003a80001ca7983 */ /* 0x000ea20000300800 */
[----:B0-----:R-:W-:Y:S02]  /*9af0*/  IMAD.MOV.U32 R6, RZ, RZ, R7 ;  /* 0x000000ffff067224 */ /* 0x001fe400078e0007 */
[----:B------:R-:W-:Y:S02]  /*9b00*/  IMAD.MOV.U32 R7, RZ, RZ, R215 ;  /* 0x000000ffff077224 */ /* 0x000fe400078e00d7 */
[----:B------:R-:W-:-:S04]  /*9b10*/  IMAD.WIDE R6, R175, 0x2, R6 ;  /* 0x00000002af067825 */ /* 0x000fc800078e0206 */
[----:B------:R-:W-:Y:S01]  /*9b20*/  IMAD.MOV.U32 R215, RZ, RZ, R7 ;  /* 0x000000ffffd77224 */ /* 0x000fe200078e0007 */
        /* <DEDUP_REMOVED lines=42> */
[----:B------:R0:W-:Y:S04]  /*9dd0*/  STL [R1+0x270], R6 ;  /* 0x0002700601007387 */ /* 0x0001e80000100800 */
[----:B------:R-:W0:Y:S01]  /*9de0*/  LDL.LU R7, [R1+0x274] ;  /* 0x0002740001077983 */ /* 0x000e220000300800 */
[----:B------:R-:W-:Y:S02]  /*9df0*/  IMAD.MOV.U32 R8, RZ, RZ, R208 ;  /* 0x000000ffff087224 */ /* 0x000fe400078e00d0 */
[----:B------:R-:W-:Y:S02]  /*9e00*/  IMAD.MOV.U32 R9, RZ, RZ, R177 ;  /* 0x000000ffff097224 */ /* 0x000fe400078e00b1 */
[----:B------:R-:W-:-:S04]  /*9e10*/  IMAD.WIDE R8, R175, 0x2, R8 ;  /* 0x00000002af087825 */ /* 0x000fc800078e0208 */
[----:B------:R-:W-:Y:S02]  /*9e20*/  IMAD.MOV.U32 R208, RZ, RZ, R8 ;  /* 0x000000ffffd07224 */ /* 0x000fe400078e0008 */
[----:B------:R-:W-:Y:S02]  /*9e30*/  IMAD.MOV.U32 R177, RZ, RZ, R9 ;  /* 0x000000ffffb17224 */ /* 0x000fe400078e0009 */
        /* <DEDUP_REMOVED lines=70> */
[----:B------:R0:W-:Y:S02]  /*a2a0*/  STL [R1+0x284], R6 ;  /* 0x0002840601007387 */ /* 0x0001e40000100800 */
[----:B0-----:R-:W-:Y:S02]  /*a2b0*/  IMAD.MOV.U32 R6, RZ, RZ, R206 ;  /* 0x000000ffff067224 */ /* 0x001fe400078e00ce */
[----:B------:R-:W3:Y:S01]  /*a2c0*/  LDL.LU R206, [R1+0x37c] ;  /* 0x00037c0001ce7983 */ /* 0x000ee20000300800 */
[----:B------:R-:W-:-:S03]  /*a2d0*/  IMAD.MOV.U32 R7, RZ, RZ, R207 ;  /* 0x000000ffff077224 */ /* 0x000fc600078e00cf */
[----:B------:R-:W3:Y:S01]  /*a2e0*/  LDL.LU R207, [R1+0x378] ;  /* 0x0003780001cf7983 */ /* 0x000ee20000300800 */
        /* <DEDUP_REMOVED lines=34> */
[----:B------:R-:W-:Y:S02]  /*a510*/  IMAD.MOV.U32 R8, RZ, RZ, R238 ;  /* 0x000000ffff087224 */ /* 0x000fe400078e00ee */
[----:B------:R-:W-:-:S02]  /*a520*/  IMAD.MOV.U32 R6, RZ, RZ, R7 ;  /* 0x000000ffff067224 */ /* 0x000fc400078e0007 */
[----:B------:R-:W-:Y:S02]  /*a530*/  IMAD.MOV.U32 R7, RZ, RZ, R239 ;  /* 0x000000ffff077224 */ /* 0x000fe400078e00ef */
[----:B------:R-:W-:-:S04]  /*a540*/  IMAD.WIDE R8, R175, 0x2, R8 ;  /* 0x00000002af087825 */ /* 0x000fc800078e0208 */
[----:B------:R-:W-:Y:S02]  /*a550*/  IMAD.MOV.U32 R239, RZ, RZ, R192 ;  /* 0x000000ffffef7224 */ /* 0x000fe400078e00c0 */
[----:B------:R-:W-:-:S04]  /*a560*/  IMAD.WIDE R6, R175, 0x2, R6 ;  /* 0x00000002af067825 */ /* 0x000fc800078e0206 */
[----:B------:R-:W-:Y:S01]  /*a570*/  IMAD.MOV.U32 R192, RZ, RZ, R9 ;  /* 0x000000ffffc07224 */ /* 0x000fe200078e0009 */
[----:B------:R0:W-:Y:S01]  /*a580*/  STL [R1+0x288], R6 ;  /* 0x0002880601007387 */ /* 0x0001e20000100800 */
[----:B------:R-:W-:Y:S02]  /*a590*/  IMAD.MOV.U32 R9, RZ, RZ, R239 ;  /* 0x000000ffff097224 */ /* 0x000fe400078e00ef */
[----:B------:R-:W-:Y:S02]  /*a5a0*/  IMAD.MOV.U32 R239, RZ, RZ, R7 ;  /* 0x000000ffffef7224 */ /* 0x000fe400078e0007 */
[----:B0-----:R-:W-:Y:S02]  /*a5b0*/  IMAD.MOV.U32 R6, RZ, RZ, R201 ;  /* 0x000000ffff067224 */ /* 0x001fe400078e00c9 */
[----:B------:R-:W-:Y:S01]  /*a5c0*/  IMAD.MOV.U32 R7, RZ, RZ, R240 ;  /* 0x000000ffff077224 */ /* 0x000fe200078e00f0 */
[----:B------:R-:W3:Y:S01]  /*a5d0*/  LDL.LU R201, [R1+0x374] ;  /* 0x0003740001c97983 */ /* 0x000ee20000300800 */
[----:B------:R-:W-:-:S04]  /*a5e0*/  IMAD.WIDE R6, R175, 0x2, R6 ;  /* 0x00000002af067825 */ /* 0x000fc800078e0206 */
[----:B------:R-:W-:Y:S01]  /*a5f0*/  IMAD.MOV.U32 R240, RZ, RZ, R7 ;  /* 0x000000fffff07224 */ /* 0x000fe200078e0007 */
[----:B------:R0:W-:Y:S01]  /*a600*/  STL [R1+0x28c], R6 ;  /* 0x00028c0601007387 */ /* 0x0001e20000100800 */
[----:B------:R-:W-:-:S04]  /*a610*/  IMAD.MOV.U32 R7, RZ, RZ, R9 ;  /* 0x000000ffff077224 */ /* 0x000fc800078e0009 */
        /* <DEDUP_REMOVED lines=19> */
[----:B------:R-:W-:Y:S02]  /*a750*/  IMAD.MOV.U32 R238, RZ, RZ, R8 ;  /* 0x000000ffffee7224 */ /* 0x000fe400078e0008 */
[----:B------:R-:W-:Y:S02]  /*a760*/  IMAD.MOV.U32 R8, RZ, RZ, R241 ;  /* 0x000000ffff087224 */ /* 0x000fe400078e00f1 */
[----:B------:R-:W-:Y:S02]  /*a770*/  IMAD.MOV.U32 R9, RZ, RZ, R193 ;  /* 0x000000ffff097224 */ /* 0x000fe400078e00c1 */
[----:B------:R-:W-:Y:S02]  /*a780*/  IMAD.MOV.U32 R7, RZ, RZ, R174 ;  /* 0x000000ffff077224 */ /* 0x000fe400078e00ae */
[----:B------:R-:W-:Y:S01]  /*a790*/  IMAD.WIDE R8, R175, 0x2, R8 ;  /* 0x00000002af087825 */ /* 0x000fe200078e0208 */
[----:B------:R-:W3:Y:S03]  /*a7a0*/  LDL.LU R174, [R1+0x368] ;  /* 0x0003680001ae7983 */ /* 0x000ee60000300800 */
[----:B0-----:R-:W-:-:S02]  /*a7b0*/  IMAD.MOV.U32 R6, RZ, RZ, R7 ;  /* 0x000000ffff067224 */ /* 0x001fc400078e0007 */
[----:B------:R-:W-:Y:S02]  /*a7c0*/  IMAD.MOV.U32 R7, RZ, RZ, R248 ;  /* 0x000000ffff077224 */ /* 0x000fe400078e00f8 */
[----:B------:R-:W-:-:S04]  /*a7d0*/  IMAD.WIDE R6, R175, 0x2, R6 ;  /* 0x00000002af067825 */ /* 0x000fc800078e0206 */
[----:B------:R-:W-:Y:S02]  /*a7e0*/  IMAD.MOV.U32 R241, RZ, RZ, R8 ;  /* 0x000000fffff17224 */ /* 0x000fe400078e0008 */
[----:B------:R-:W-:Y:S01]  /*a7f0*/  IMAD.MOV.U32 R193, RZ, RZ, R9 ;  /* 0x000000ffffc17224 */ /* 0x000fe200078e0009 */
[----:B------:R0:W-:Y:S01]  /*a800*/  STL [R1+0x29c], R6 ;  /* 0x00029c0601007387 */ /* 0x0001e20000100800 */
[----:B------:R-:W-:Y:S02]  /*a810*/  IMAD.MOV.U32 R8, RZ, RZ, R243 ;  /* 0x000000ffff087224 */ /* 0x000fe400078e00f3 */
[----:B------:R-:W-:Y:S02]  /*a820*/  IMAD.MOV.U32 R9, RZ, RZ, R194 ;  /* 0x000000ffff097224 */ /* 0x000fe400078e00c2 */
[----:B------:R-:W-:Y:S02]  /*a830*/  IMAD.MOV.U32 R248, RZ, RZ, R7 ;  /* 0x000000fffff87224 */ /* 0x000fe400078e0007 */
[----:B------:R-:W-:-:S04]  /*a840*/  IMAD.WIDE R8, R175, 0x2, R8 ;  /* 0x00000002af087825 */ /* 0x000fc800078e0208 */
[----:B--2---:R-:W-:Y:S02]  /*a850*/  IMAD.MOV.U32 R7, RZ, RZ, R202 ;  /* 0x000000ffff077224 */ /* 0x004fe400078e00ca */
[----:B------:R-:W-:Y:S01]  /*a860*/  IMAD.MOV.U32 R243, RZ, RZ, R8 ;  /* 0x000000fffff37224 */ /* 0x000fe200078e0008 */
[----:B------:R-:W2:Y:S01]  /*a870*/  LDL.LU R202, [R1+0x364] ;  /* 0x0003640001ca7983 */ /* 0x000ea20000300800 */
[----:B0-----:R-:W-:Y:S02]  /*a880*/  IMAD.MOV.U32 R6, RZ, RZ, R7 ;  /* 0x000000ffff067224 */ /* 0x001fe400078e0007 */
[----:B----4-:R-:W-:Y:S02]  /*a890*/  IMAD.MOV.U32 R7, RZ, RZ, R250 ;  /* 0x000000ffff077224 */ /* 0x010fe400078e00fa */
[----:B------:R-:W-:Y:S02]  /*a8a0*/  IMAD.MOV.U32 R194, RZ, RZ, R9 ;  /* 0x000000ffffc27224 */ /* 0x000fe400078e0009 */
[----:B------:R-:W-:-:S02]  /*a8b0*/  IMAD.MOV.U32 R8, RZ, RZ, R245 ;  /* 0x000000ffff087224 */ /* 0x000fc400078e00f5 */
[----:B------:R-:W-:Y:S02]  /*a8c0*/  IMAD.MOV.U32 R9, RZ, RZ, R195 ;  /* 0x000000ffff097224 */ /* 0x000fe400078e00c3 */
[----:B------:R-:W-:-:S04]  /*a8d0*/  IMAD.WIDE R6, R175, 0x2, R6 ;  /* 0x00000002af067825 */ /* 0x000fc800078e0206 */
[----:B------:R-:W-:Y:S01]  /*a8e0*/  IMAD.WIDE R8, R175, 0x2, R8 ;  /* 0x00000002af087825 */ /* 0x000fe200078e0208 */
[----:B------:R0:W-:Y:S03]  /*a8f0*/  STL [R1+0x2a0], R6 ;  /* 0x0002a00601007387 */ /* 0x0001e60000100800 */
[----:B------:R-:W-:Y:S02]  /*a900*/  IMAD.MOV.U32 R250, RZ, RZ, R7 ;  /* 0x000000fffffa7224 */ /* 0x000fe400078e0007 */
[----:B------:R-:W-:Y:S02]  /*a910*/  IMAD.MOV.U32 R245, RZ, RZ, R8 ;  /* 0x000000fffff57224 */ /* 0x000fe400078e0008 */
[----:B------:R-:W-:Y:S02]  /*a920*/  IMAD.MOV.U32 R195, RZ, RZ, R9 ;  /* 0x000000ffffc37224 */ /* 0x000fe400078e0009 */
[----:B------:R-:W-:-:S02]  /*a930*/  IMAD.MOV.U32 R8, RZ, RZ, R247 ;  /* 0x000000ffff087224 */ /* 0x000fc400078e00f7 */
[----:B------:R-:W-:Y:S02]  /*a940*/  IMAD.MOV.U32 R9, RZ, RZ, R196 ;  /* 0x000000ffff097224 */ /* 0x000fe400078e00c4 */
[----:B---3--:R-:W-:Y:S02]  /*a950*/  IMAD.MOV.U32 R7, RZ, RZ, R5 ;  /* 0x000000ffff077224 */ /* 0x008fe400078e0005 */
[----:B------:R-:W-:Y:S01]  /*a960*/  IMAD.WIDE R8, R175, 0x2, R8 ;  /* 0x00000002af087825 */ /* 0x000fe200078e0208 */
[----:B------:R-:W3:Y:S03]  /*a970*/  LDL.LU R5, [R1+0x360] ;  /* 0x0003600001057983 */ /* 0x000ee60000300800 */
[----:B0-----:R-:W-:Y:S02]  /*a980*/  IMAD.MOV.U32 R6, RZ, RZ, R7 ;  /* 0x000000ffff067224 */ /* 0x001fe400078e0007 */
[----:B------:R-:W-:-:S02]  /*a990*/  IMAD.MOV.U32 R7, RZ, RZ, R252 ;  /* 0x000000ffff077224 */ /* 0x000fc400078e00fc */
[----:B------:R-:W-:Y:S02]  /*a9a0*/  IMAD.MOV.U32 R247, RZ, RZ, R8 ;  /* 0x000000fffff77224 */ /* 0x000fe400078e0008 */
[----:B------:R-:W-:Y:S02]  /*a9b0*/  IMAD.MOV.U32 R196, RZ, RZ, R9 ;  /* 0x000000ffffc47224 */ /* 0x000fe400078e0009 */
[----:B------:R-:W-:-:S04]  /*a9c0*/  IMAD.WIDE R6, R175, 0x2, R6 ;  /* 0x00000002af067825 */ /* 0x000fc800078e0206 */
[----:B------:R-:W-:Y:S02]  /*a9d0*/  IMAD.MOV.U32 R8, RZ, RZ, R249 ;  /* 0x000000ffff087224 */ /* 0x000fe400078e00f9 */
[----:B------:R-:W-:Y:S01]  /*a9e0*/  IMAD.MOV.U32 R9, RZ, RZ, R197 ;  /* 0x000000ffff097224 */ /* 0x000fe200078e00c5 */
[----:B------:R0:W-:Y:S01]  /*a9f0*/  STL [R1+0x2a4], R6 ;  /* 0x0002a40601007387 */ /* 0x0001e20000100800 */
[----:B------:R-:W-:Y:S02]  /*aa00*/  IMAD.MOV.U32 R252, RZ, RZ, R7 ;  /* 0x000000fffffc7224 */ /* 0x000fe400078e0007 */
[----:B------:R-:W-:-:S04]  /*aa10*/  IMAD.WIDE R8, R175, 0x2, R8 ;  /* 0x00000002af087825 */ /* 0x000fc800078e0208 */
[----:B------:R-:W-:Y:S02]  /*aa20*/  IMAD.MOV.U32 R249, RZ, RZ, R8 ;  /* 0x000000fffff97224 */ /* 0x000fe400078e0008 */
[----:B------:R-:W-:Y:S02]  /*aa30*/  IMAD.MOV.U32 R197, RZ, RZ, R9 ;  /* 0x000000ffffc57224 */ /* 0x000fe400078e0009 */
[----:B0-----:R-:W-:Y:S02]  /*aa40*/  IMAD.MOV.U32 R6, RZ, RZ, R4 ;  /* 0x000000ffff067224 */ /* 0x001fe400078e0004 */
[----:B------:R-:W-:Y:S01]  /*aa50*/  IMAD.MOV.U32 R7, RZ, RZ, R205 ;  /* 0x000000ffff077224 */ /* 0x000fe200078e00cd */
[----:B------:R-:W4:Y:S01]  /*aa60*/  LDL.LU R4, [R1+0x35c] ;  /* 0x00035c0001047983 */ /* 0x000f220000300800 */
[----:B------:R-:W-:-:S03]  /*aa70*/  IMAD.MOV.U32 R8, RZ, RZ, R251 ;  /* 0x000000ffff087224 */ /* 0x000fc600078e00fb */
[----:B------:R-:W4:Y:S01]  /*aa80*/  LDL.LU R205, [R1+0x358] ;  /* 0x0003580001cd7983 */ /* 0x000f220000300800 */
[----:B------:R-:W-:Y:S01]  /*aa90*/  IMAD.MOV.U32 R9, RZ, RZ, R198 ;  /* 0x000000ffff097224 */ /* 0x000fe200078e00c6 */
[----:B------:R-:W-:Y:S01]  /*aaa0*/  LOP3.LUT R7, R7, R6, RZ, 0x3c, !PT ;  /* 0x0000000607077212 */ /* 0x000fe200078e3cff */
[----:B------:R-:W-:-:S03]  /*aab0*/  IMAD.WIDE R8, R175, 0x2, R8 ;  /* 0x00000002af087825 */ /* 0x000fc600078e0208 */
[----:B------:R-:W-:Y:S01]  /*aac0*/  LOP3.LUT R6, R7, R6, RZ, 0x3c, !PT ;  /* 0x0000000607067212 */ /* 0x000fe200078e3cff */
[----:B------:R-:W-:-:S03]  /*aad0*/  IMAD.MOV.U32 R251, RZ, RZ, R8 ;  /* 0x000000fffffb7224 */ /* 0x000fc600078e0008 */
[----:B------:R-:W-:Y:S01]  /*aae0*/  LOP3.LUT R7, R7, R6, RZ, 0x3c, !PT ;  /* 0x0000000607077212 */ /* 0x000fe200078e3cff */
[----:B------:R-:W-:Y:S02]  /*aaf0*/  IMAD.MOV.U32 R198, RZ, RZ, R9 ;  /* 0x000000ffffc67224 */ /* 0x000fe400078e0009 */
[----:B------:R-:W-:Y:S02]  /*ab00*/  IMAD.MOV.U32 R8, RZ, RZ, R203 ;  /* 0x000000ffff087224 */ /* 0x000fe400078e00cb */
[----:B------:R-:W-:Y:S01]  /*ab10*/  IMAD.MOV.U32 R9, RZ, RZ, R199 ;  /* 0x000000ffff097224 */ /* 0x000fe200078e00c7 */
[----:B------:R-:W4:Y:S01]  /*ab20*/  LDL.LU R203, [R1+0x354] ;  /* 0x0003540001cb7983 */ /* 0x000f220000300800 */
[----:B------:R-:W-:-:S04]  /*ab30*/  IMAD.WIDE R6, R175, 0x2, R6 ;  /* 0x00000002af067825 */ /* 0x000fc800078e0206 */
[----:B------:R-:W-:-:S05]  /*ab40*/  IMAD.WIDE R8, R175, 0x2, R8 ;  /* 0x00000002af087825 */ /* 0x000fca00078e0208 */
[----:B------:R-:W-:Y:S04]  /*ab50*/  STL [R1+0x200], R8 ;  /* 0x0002000801007387 */ /* 0x000fe80000100800 */
[----:B------:R0:W-:Y:S04]  /*ab60*/  STL [R1+0x2a8], R6 ;  /* 0x0002a80601007387 */ /* 0x0001e80000100800 */
[----:B------:R1:W-:Y:S01]  /*ab70*/  STL [R1+0x204], R7 ;  /* 0x0002040701007387 */ /* 0x0003e20000100800 */
[----:B0-----:R-:W-:-:S03]  /*ab80*/  IMAD.MOV.U32 R6, RZ, RZ, R206 ;  /* 0x000000ffff067224 */ /* 0x001fc600078e00ce */
[----:B------:R-:W4:Y:S01]  /*ab90*/  LDL.LU R206, [R1+0x350] ;  /* 0x0003500001ce7983 */ /* 0x000f220000300800 */
[----:B-1----:R-:W-:-:S03]  /*aba0*/  IMAD.MOV.U32 R7, RZ, RZ, R207 ;  /* 0x000000ffff077224 */ /* 0x002fc600078e00cf */
[----:B------:R-:W4:Y:S02]  /*abb0*/  LDL.LU R207, [R1+0x34c] ;  /* 0x00034c0001cf7983 */ /* 0x000f240000300800 */
[----:B------:R-:W-:Y:S01]  /*abc0*/  LOP3.LUT R7, R7, R6, RZ, 0x3c, !PT ;  /* 0x0000000607077212 */ /* 0x000fe200078e3cff */
[----:B------:R-:W-:-:S03]  /*abd0*/  IMAD.MOV.U32 R199, RZ, RZ, R9 ;  /* 0x000000ffffc77224 */ /* 0x000fc600078e0009 */
[C---:B------:R-:W-:Y:S01]  /*abe0*/  LOP3.LUT R6, R7.reuse, R6, RZ, 0x3c, !PT ;  /* 0x0000000607067212 */ /* 0x040fe200078e3cff */
[----:B------:R-:W-:Y:S02]  /*abf0*/  IMAD.MOV.U32 R8, RZ, RZ, R10 ;  /* 0x000000ffff087224 */ /* 0x000fe400078e000a */
[----:B------:R-:W-:Y:S01]  /*ac00*/  IMAD.MOV.U32 R9, RZ, RZ, R200 ;  /* 0x000000ffff097224 */ /* 0x000fe200078e00c8 */
[----:B------:R-:W-:Y:S01]  /*ac10*/  LOP3.LUT R7, R7, R6, RZ, 0x3c, !PT ;  /* 0x0000000607077212 */ /* 0x000fe200078e3cff */
[----:B------:R0:W5:Y:S01]  /*ac20*/  LDL.LU R10, [R1+0x348] ;  /* 0x00034800010a7983 */ /* 0x0001620000300800 */
[----:B------:R-:W-:-:S04]  /*ac30*/  IMAD.WIDE R8, R175, 0x2, R8 ;  /* 0x00000002af087825 */ /* 0x000fc800078e0208 */
[----:B------:R-:W-:Y:S01]  /*ac40*/  IMAD.WIDE R6, R175, 0x2, R6 ;  /* 0x00000002af067825 */ /* 0x000fe200078e0206 */
[----:B------:R1:W-:Y:S04]  /*ac50*/  STL [R1+0x208], R8 ;  /* 0x0002080801007387 */ /* 0x0003e80000100800 */
[----:B------:R0:W-:Y:S04]  /*ac60*/  STL [R1+0x2ac], R6 ;  /* 0x0002ac0601007387 */ /* 0x0001e80000100800 */
[----:B------:R0:W-:Y:S01]  /*ac70*/  STL [R1+0x20c], R7 ;  /* 0x00020c0701007387 */ /* 0x0001e20000100800 */
[----:B------:R-:W-:-:S02]  /*ac80*/  IMAD.MOV.U32 R200, RZ, RZ, R9 ;  /* 0x000000ffffc87224 */ /* 0x000fc400078e0009 */
[----:B------:R-:W-:Y:S02]  /*ac90*/  IMAD.MOV.U32 R9, RZ, RZ, R201 ;  /* 0x000000ffff097224 */ /* 0x000fe400078e00c9 */
[----:B-1----:R-:W-:-:S04]  /*aca0*/  IMAD.MOV.U32 R8, RZ, RZ, R176 ;  /* 0x000000ffff087224 */ /* 0x002fc800078e00b0 */
[----:B------:R-:W-:-:S04]  /*acb0*/  IMAD.WIDE R8, R175, 0x2, R8 ;  /* 0x00000002af087825 */ /* 0x000fc800078e0208 */
[----:B0-----:R-:W-:Y:S02]  /*acc0*/  IMAD.MOV.U32 R6, RZ, RZ, R204 ;  /* 0x000000ffff067224 */ /* 0x001fe400078e00cc */
[----:B------:R-:W4:Y:S01]  /*acd0*/  LDL.LU R204, [R1+0x344] ;  /* 0x0003440001cc7983 */ /* 0x000f220000300800 */
[----:B------:R-:W-:-:S03]  /*ace0*/  IMAD.MOV.U32 R7, RZ, RZ, R174 ;  /* 0x000000ffff077224 */ /* 0x000fc600078e00ae */
[----:B------:R-:W4:Y:S02]  /*acf0*/  LDL.LU R174, [R1+0x340] ;  /* 0x0003400001ae7983 */ /* 0x000f240000300800 */
[-C--:B------:R-:W-:Y:S02]  /*ad00*/  LOP3.LUT R7, R7, R6.reuse, RZ, 0x3c, !PT ;  /* 0x0000000607077212 */ /* 0x080fe400078e3cff */
[----:B------:R-:W4:Y:S02]  /*ad10*/  LDL.LU R176, [R1+0x33c] ;  /* 0x00033c0001b07983 */ /* 0x000f240000300800 */
[----:B------:R-:W-:-:S04]  /*ad20*/  LOP3.LUT R6, R7, R6, RZ, 0x3c, !PT ;  /* 0x0000000607067212 */ /* 0x000fc800078e3cff */
[----:B------:R-:W-:Y:S01]  /*ad30*/  LOP3.LUT R7, R7, R6, RZ, 0x3c, !PT ;  /* 0x0000000607077212 */ /* 0x000fe200078e3cff */
[----:B------:R3:W-:Y:S02]  /*ad40*/  STL [R1+0x210], R8 ;  /* 0x0002100801007387 */ /* 0x0007e40000100800 */
[----:B------:R-:W-:-:S05]  /*ad50*/  IMAD.WIDE R6, R175, 0x2, R6 ;  /* 0x00000002af067825 */ /* 0x000fca00078e0206 */
[----:B------:R4:W-:Y:S04]  /*ad60*/  STL [R1+0x2b4], R6 ;  /* 0x0002b40601007387 */ /* 0x0009e80000100800 */
[----:B------:R0:W-:Y:S01]  /*ad70*/  STL [R1+0x214], R7 ;  /* 0x0002140701007387 */ /* 0x0001e20000100800 */
[----:B------:R-:W-:Y:S02]  /*ad80*/  IMAD.MOV.U32 R201, RZ, RZ, R9 ;  /* 0x000000ffffc97224 */ /* 0x000fe400078e0009 */
[----:B--2---:R-:W-:Y:S02]  /*ad90*/  IMAD.MOV.U32 R9, RZ, RZ, R202 ;  /* 0x000000ffff097224 */ /* 0x004fe400078e00ca */
[----:B---3--:R-:W-:-:S04]  /*ada0*/  IMAD.MOV.U32 R8, RZ, RZ, R5 ;  /* 0x000000ffff087224 */ /* 0x008fc800078e0005 */
[----:B------:R-:W-:-:S04]  /*adb0*/  IMAD.WIDE R8, R175, 0x2, R8 ;  /* 0x00000002af087825 */ /* 0x000fc800078e0208 */
[----:B----4-:R-:W-:Y:S02]  /*adc0*/  IMAD.MOV.U32 R6, RZ, RZ, R4 ;  /* 0x000000ffff067224 */ /* 0x010fe400078e0004 */
[----:B------:R-:W2:Y:S01]  /*add0*/  LDL.LU R4, [R1+0x338] ;  /* 0x0003380001047983 */ /* 0x000ea20000300800 */
[----:B0-----:R-:W-:-:S03]  /*ade0*/  IMAD.MOV.U32 R7, RZ, RZ, R205 ;  /* 0x000000ffff077224 */ /* 0x001fc600078e00cd */
[----:B------:R-:W3:Y:S02]  /*adf0*/  LDL.LU R205, [R1+0x334] ;  /* 0x0003340001cd7983 */ /* 0x000ee40000300800 */
[-C--:B------:R-:W-:Y:S02]  /*ae00*/  LOP3.LUT R7, R7, R6.reuse, RZ, 0x3c, !PT ;  /* 0x0000000607077212 */ /* 0x080fe400078e3cff */
[----:B------:R-:W4:Y:S02]  /*ae10*/  LDL.LU R5, [R1+0x330] ;  /* 0x0003300001057983 */ /* 0x000f240000300800 */
[----:B------:R-:W-:-:S04]  /*ae20*/  LOP3.LUT R6, R7, R6, RZ, 0x3c, !PT ;  /* 0x0000000607067212 */ /* 0x000fc800078e3cff */
[----:B------:R-:W-:Y:S01]  /*ae30*/  LOP3.LUT R7, R7, R6, RZ, 0x3c, !PT ;  /* 0x0000000607077212 */ /* 0x000fe200078e3cff */
[----:B------:R-:W-:Y:S02]  /*ae40*/  STL [R1+0x218], R8 ;  /* 0x0002180801007387 */ /* 0x000fe40000100800 */
[----:B------:R-:W-:-:S05]  /*ae50*/  IMAD.WIDE R6, R175, 0x2, R6 ;  /* 0x00000002af067825 */ /* 0x000fca00078e0206 */
[----:B------:R0:W-:Y:S04]  /*ae60*/  STL [R1+0x2b8], R6 ;  /* 0x0002b80601007387 */ /* 0x0001e80000100800 */
[----:B------:R1:W-:Y:S01]  /*ae70*/  STL [R1+0x21c], R7 ;  /* 0x00021c0701007387 */ /* 0x0003e20000100800 */
[----:B0-----:R-:W-:-:S03]  /*ae80*/  IMAD.MOV.U32 R6, RZ, RZ, R207 ;  /* 0x000000ffff067224 */ /* 0x001fc600078e00cf */
[----:B------:R-:W3:Y:S04]  /*ae90*/  LDL.LU R207, [R1+0x32c] ;  /* 0x00032c0001cf7983 */ /* 0x000ee80000300800 */
[----:B-1----:R-:W2:Y:S01]  /*aea0*/  LDL.LU R7, [R1+0x2bc] ;  /* 0x0002bc0001077983 */ /* 0x002ea20000300800 */
[----:B------:R-:W-:Y:S02]  /*aeb0*/  IMAD.MOV.U32 R202, RZ, RZ, R9 ;  /* 0x000000ffffca7224 */ /* 0x000fe400078e0009 */
[----:B------:R-:W-:Y:S02]  /*aec0*/  IMAD.MOV.U32 R8, RZ, RZ, R206 ;  /* 0x000000ffff087224 */ /* 0x000fe400078e00ce */
[----:B------:R-:W-:Y:S01]  /*aed0*/  IMAD.MOV.U32 R9, RZ, RZ, R203 ;  /* 0x000000ffff097224 */ /* 0x000fe200078e00cb */
[----:B------:R-:W4:Y:S01]  /*aee0*/  LDL.LU R206, [R1+0x328] ;  /* 0x0003280001ce7983 */ /* 0x000f220000300800 */
[----:B------:R-:W-:-:S05]  /*aef0*/  IMAD.WIDE R8, R175, 0x2, R8 ;  /* 0x00000002af087825 */ /* 0x000fca00078e0208 */
[----:B------:R0:W-:Y:S01]  /*af00*/  STL [R1+0x220], R8 ;  /* 0x0002200801007387 */ /* 0x0001e20000100800 */
[----:B------:R-:W-:Y:S02]  /*af10*/  IMAD.MOV.U32 R203, RZ, RZ, R9 ;  /* 0x000000ffffcb7224 */ /* 0x000fe400078e0009 */
[----:B------:R-:W-:Y:S02]  /*af20*/  IMAD.MOV.U32 R9, RZ, RZ, R204 ;  /* 0x000000ffff097224 */ /* 0x000fe400078e00cc */
[----:B0-----:R-:W-:-:S04]  /*af30*/  IMAD.MOV.U32 R8, RZ, RZ, R174 ;  /* 0x000000ffff087224 */ /* 0x001fc800078e00ae */
[----:B------:R-:W-:Y:S01]  /*af40*/  IMAD.WIDE R8, R175, 0x2, R8 ;  /* 0x00000002af087825 */ /* 0x000fe200078e0208 */
[----:B--2---:R-:W-:-:S04]  /*af50*/  LOP3.LUT R7, R7, R6, RZ, 0x3c, !PT ;  /* 0x0000000607077212 */ /* 0x004fc800078e3cff */
[----:B------:R-:W-:-:S04]  /*af60*/  LOP3.LUT R6, R7, R6, RZ, 0x3c, !PT ;  /* 0x0000000607067212 */ /* 0x000fc800078e3cff */
[----:B------:R-:W-:-:S03]  /*af70*/  LOP3.LUT R7, R7, R6, RZ, 0x3c, !PT ;  /* 0x0000000607077212 */ /* 0x000fc600078e3cff */
[----:B------:R-:W-:-:S05]  /*af80*/  IMAD.WIDE R6, R175, 0x2, R6 ;  /* 0x00000002af067825 */ /* 0x000fca00078e0206 */
[----:B------:R0:W-:Y:S04]  /*af90*/  STL [R1+0x2bc], R6 ;  /* 0x0002bc0601007387 */ /* 0x0001e80000100800 */
[----:B------:R1:W-:Y:S01]  /*afa0*/  STL [R1+0x224], R7 ;  /* 0x0002240701007387 */ /* 0x0003e20000100800 */
[----:B0-----:R-:W-:Y:S02]  /*afb0*/  IMAD.MOV.U32 R6, RZ, RZ, R176 ;  /* 0x000000ffff067224 */ /* 0x001fe400078e00b0 */
[----:B-1----:R-:W-:Y:S01]  /*afc0*/  IMAD.MOV.U32 R7, RZ, RZ, R4 ;  /* 0x000000ffff077224 */ /* 0x002fe200078e0004 */
[----:B------:R-:W2:Y:S04]  /*afd0*/  LDL.LU R176, [R1+0x324] ;  /* 0x0003240001b07983 */ /* 0x000ea80000300800 */
[-C--:B------:R-:W-:Y:S01]  /*afe0*/  LOP3.LUT R7, R7, R6.reuse, RZ, 0x3c, !PT ;  /* 0x0000000607077212 */ /* 0x080fe200078e3cff */
[----:B------:R-:W2:Y:S03]  /*aff0*/  LDL.LU R4, [R1+0x320] ;  /* 0x0003200001047983 */ /* 0x000ea60000300800 */
[C---:B------:R-:W-:Y:S01]  /*b000*/  LOP3.LUT R6, R7.reuse, R6, RZ, 0x3c, !PT ;  /* 0x0000000607067212 */ /* 0x040fe200078e3cff */
[----:B------:R-:W2:Y:S03]  /*b010*/  LDL.LU R174, [R1+0x31c] ;  /* 0x00031c0001ae7983 */ /* 0x000ea60000300800 */
[----:B------:R-:W-:Y:S01]  /*b020*/  LOP3.LUT R7, R7, R6, RZ, 0x3c, !PT ;  /* 0x0000000607077212 */ /* 0x000fe200078e3cff */
[----:B------:R-:W-:Y:S02]  /*b030*/  STL [R1+0x228], R8 ;  /* 0x0002280801007387 */ /* 0x000fe40000100800 */
[----:B------:R-:W-:-:S05]  /*b040*/  IMAD.WIDE R6, R175, 0x2, R6 ;  /* 0x00000002af067825 */ /* 0x000fca00078e0206 */
[----:B------:R3:W-:Y:S04]  /*b050*/  STL [R1+0x2c0], R6 ;  /* 0x0002c00601007387 */ /* 0x0007e80000100800 */
[----:B------:R0:W-:Y:S01]  /*b060*/  STL [R1+0x22c], R7 ;  /* 0x00022c0701007387 */ /* 0x0001e20000100800 */
[----:B---3--:R-:W-:-:S03]  /*b070*/  IMAD.MOV.U32 R6, RZ, RZ, R207 ;  /* 0x000000ffff067224 */ /* 0x008fc600078e00cf */
[----:B------:R-:W3:Y:S04]  /*b080*/  LDL.LU R207, [R1+0x318] ;  /* 0x0003180001cf7983 */ /* 0x000ee80000300800 */
[----:B0-----:R-:W3:Y:S01]  /*b090*/  LDL.LU R7, [R1+0x2c4] ;  /* 0x0002c40001077983 */ /* 0x001ee20000300800 */
[----:B------:R-:W-:Y:S02]  /*b0a0*/  IMAD.MOV.U32 R204, RZ, RZ, R9 ;  /* 0x000000ffffcc7224 */ /* 0x000fe400078e0009 */
[----:B----4-:R-:W-:Y:S02]  /*b0b0*/  IMAD.MOV.U32 R8, RZ, RZ, R5 ;  /* 0x000000ffff087224 */ /* 0x010fe400078e0005 */
[----:B------:R-:W-:Y:S01]  /*b0c0*/  IMAD.MOV.U32 R9, RZ, RZ, R205 ;  /* 0x000000ffff097224 */ /* 0x000fe200078e00cd */
[----:B------:R-:W4:Y:S01]  /*b0d0*/  LDL.LU R5, [R1+0x314] ;  /* 0x0003140001057983 */ /* 0x000f220000300800 */
[----:B------:R-:W-:-:S05]  /*b0e0*/  IMAD.WIDE R8, R175, 0x2, R8 ;  /* 0x00000002af087825 */ /* 0x000fca00078e0208 */
[----:B------:R2:W-:Y:S02]  /*b0f0*/  STL [R1+0x230], R8 ;  /* 0x0002300801007387 */ /* 0x0005e40000100800 */
[----:B--2---:R-:W-:Y:S01]  /*b100*/  IMAD.MOV.U32 R8, RZ, RZ, R176 ;  /* 0x000000ffff087224 */ /* 0x004fe200078e00b0 */
[----:B---3--:R-:W-:-:S04]  /*b110*/  LOP3.LUT R7, R7, R6, RZ, 0x3c, !PT ;  /* 0x0000000607077212 */ /* 0x008fc800078e3cff */
[----:B------:R-:W-:-:S04]  /*b120*/  LOP3.LUT R6, R7, R6, RZ, 0x3c, !PT ;  /* 0x0000000607067212 */ /* 0x000fc800078e3cff */
[----:B------:R-:W-:-:S03]  /*b130*/  LOP3.LUT R7, R7, R6, RZ, 0x3c, !PT ;  /* 0x0000000607077212 */ /* 0x000fc600078e3cff */
[----:B------:R-:W-:-:S05]  /*b140*/  IMAD.WIDE R6, R175, 0x2, R6 ;  /* 0x00000002af067825 */ /* 0x000fca00078e0206 */
[----:B------:R0:W-:Y:S04]  /*b150*/  STL [R1+0x2c4], R6 ;  /* 0x0002c40601007387 */ /* 0x0001e80000100800 */
[----:B------:R1:W-:Y:S01]  /*b160*/  STL [R1+0x234], R7 ;  /* 0x0002340701007387 */ /* 0x0003e20000100800 */
[----:B0-----:R-:W-:-:S03]  /*b170*/  IMAD.MOV.U32 R6, RZ, RZ, R4 ;  /* 0x000000ffff067224 */ /* 0x001fc600078e0004 */
[----:B------:R-:W2:Y:S01]  /*b180*/  LDL.LU R4, [R1+0x310] ;  /* 0x0003100001047983 */ /* 0x000ea20000300800 */
[----:B-1----:R-:W-:-:S03]  /*b190*/  IMAD.MOV.U32 R7, RZ, RZ, R174 ;  /* 0x000000ffff077224 */ /* 0x002fc600078e00ae */
[----:B------:R-:W3:Y:S04]  /*b1a0*/  LDL.LU R174, [R1+0x30c] ;  /* 0x00030c0001ae7983 */ /* 0x000ee80000300800 */
[----:B------:R-:W3:Y:S01]  /*b1b0*/  LDL.LU R176, [R1+0x308] ;  /* 0x0003080001b07983 */ /* 0x000ee20000300800 */
[----:B------:R-:W-:Y:S01]  /*b1c0*/  LOP3.LUT R7, R7, R6, RZ, 0x3c, !PT ;  /* 0x0000000607077212 */ /* 0x000fe200078e3cff */
[----:B------:R-:W-:-:S03]  /*b1d0*/  IMAD.MOV.U32 R205, RZ, RZ, R9 ;  /* 0x000000ffffcd7224 */ /* 0x000fc600078e0009 */
[----:B------:R-:W-:Y:S01]  /*b1e0*/  LOP3.LUT R6, R7, R6, RZ, 0x3c, !PT ;  /* 0x0000000607067212 */ /* 0x000fe200078e3cff */
[----:B------:R-:W-:-:S03]  /*b1f0*/  IMAD.MOV.U32 R9, RZ, RZ, R206 ;  /* 0x000000ffff097224 */ /* 0x000fc600078e00ce */
[----:B------:R-:W-:Y:S01]  /*b200*/  LOP3.LUT R7, R7, R6, RZ, 0x3c, !PT ;  /* 0x0000000607077212 */ /* 0x000fe200078e3cff */
[----:B------:R-:W-:-:S04]  /*b210*/  IMAD.WIDE R8, R175, 0x2, R8 ;  /* 0x00000002af087825 */ /* 0x000fc800078e0208 */
[----:B------:R-:W-:Y:S01]  /*b220*/  IMAD.WIDE R6, R175, 0x2, R6 ;  /* 0x00000002af067825 */ /* 0x000fe200078e0206 */
[----:B------:R-:W-:Y:S01]  /*b230*/  WARPGROUP.ARRIVE ;  /* 0x00000000000079c5 */ /* 0x000fe20000000000 */
[----:B------:R-:W-:Y:S01]  /*b240*/  STL [R1+0x238], R8 ;  /* 0x0002380801007387 */ /* 0x000fe20000100800 */
[----:B------:R-:W-:-:S03]  /*b250*/  UMOV UR12, UR20 ;  /* 0x00000014000c7c82 */ /* 0x000fc60008000000 */
[----:B------:R0:W-:Y:S01]  /*b260*/  STL [R1+0x2c8], R6 ;  /* 0x0002c80601007387 */ /* 0x0001e20000100800 */
[----:B------:R-:W-:Y:S02]  /*b270*/  UMOV UR13, UR21 ;  /* 0x00000015000d7c82 */ /* 0x000fe40008000000 */
[----:B------:R-:W-:Y:S01]  /*b280*/  HGMMA.64x256x16.F32.BF16 R24, gdesc[UR12].tnspA, R24, gsb0 ;  /* 0x23e000000c1879f0 */ /* 0x000fe20008001818 */
[----:B------:R2:W-:Y:S04]  /*b290*/  STL [R1+0x23c], R7 ;  /* 0x00023c0701007387 */ /* 0x0005e80000100800 */
[----:B0-----:R-:W3:Y:S01]  /*b2a0*/  LDL.LU R6, [R1+0x244] ;  /* 0x0002440001067983 */ /* 0x001ee20000300800 */
[----:B------:R-:W-:Y:S02]  /*b2b0*/  IMAD.MOV.U32 R206, RZ, RZ, R9 ;  /* 0x000000ffffce7224 */ /* 0x000fe400078e0009 */
[----:B----4-:R-:W-:-:S02]  /*b2c0*/  IMAD.MOV.U32 R8, RZ, RZ, R5 ;  /* 0x000000ffff087224 */ /* 0x010fc400078e0005 */
[----:B------:R-:W-:Y:S02]  /*b2d0*/  IMAD.MOV.U32 R9, RZ, RZ, R207 ;  /* 0x000000ffff097224 */ /* 0x000fe400078e00cf */
[----:B------:R-:W-:Y:S01]  /*b2e0*/  IMAD.WIDE R8, R175, 0x2, R8 ;  /* 0x00000002af087825 */ /* 0x000fe200078e0208 */
[----:B------:R-:W-:Y:S01]  /*b2f0*/  UMOV UR16, UR8 ;  /* 0x0000000800107c82 */ /* 0x000fe20008000000 */
[----:B------:R-:W-:Y:S02]  /*b300*/  UMOV UR17, UR9 ;  /* 0x0000000900117c82 */ /* 0x000fe40008000000 */
[----:B--2---:R-:W-:Y:S02]  /*b310*/  IMAD.MOV.U32 R7, RZ, RZ, R4 ;  /* 0x000000ffff077224 */ /* 0x004fe400078e0004 */
[----:B------:R-:W2:Y:S04]  /*b320*/  LDL.LU R4, [R1+0x304] ;  /* 0x0003040001047983 */ /* 0x000ea80000300800 */
[----:B------:R-:W2:Y:S04]  /*b330*/  LDL.LU R5, [R1+0x300] ;  /* 0x0003000001057983 */ /* 0x000ea80000300800 */
[----:B------:R3:W-:Y:S02]  /*b340*/  STL [R1+0x240], R8 ;  /* 0x0002400801007387 */ /* 0x0007e40000100800 */
[----:B---3--:R-:W-:-:S02]  /*b350*/  IMAD.MOV.U32 R8, RZ, RZ, R176 ;  /* 0x000000ffff087224 */ /* 0x008fc400078e00b0 */
[----:B------:R-:W3:Y:S01]  /*b360*/  LDL.LU R176, [R1+0x2fc] ;  /* 0x0002fc0001b07983 */ /* 0x000ee20000300800 */
[----:B------:R-:W-:Y:S02]  /*b370*/  WARPGROUP.DEPBAR.LE gsb0, 0x0 ;  /* 0x00008000000079c5 */ /* 0x000fe40000010000 */
[----:B------:R-:W-:-:S06]  /*b380*/  WARPGROUP.ARRIVE ;  /* 0x00000000000079c5 */ /* 0x000fcc0000000000 */
[----:B------:R-:W-:Y:S01]  /*b390*/  HGMMA.64x256x16.F32.BF16 R24, gdesc[UR16].tnspA, R24, gsb0 ;  /* 0x23e00000101879f0 */ /* 0x000fe20008001818 */
[----:B------:R-:W-:-:S04]  /*b3a0*/  LOP3.LUT R7, R7, R6, RZ, 0x3c, !PT ;  /* 0x0000000607077212 */ /* 0x000fc800078e3cff */
[----:B------:R-:W-:-:S04]  /*b3b0*/  LOP3.LUT R6, R7, R6, RZ, 0x3c, !PT ;  /* 0x0000000607067212 */ /* 0x000fc800078e3cff */
[----:B------:R-:W-:-:S03]  /*b3c0*/  LOP3.LUT R7, R7, R6, RZ, 0x3c, !PT ;  /* 0x0000000607077212 */ /* 0x000fc600078e3cff */
[----:B------:R-:W-:-:S05]  /*b3d0*/  IMAD.WIDE R6, R175, 0x2, R6 ;  /* 0x00000002af067825 */ /* 0x000fca00078e0206 */
[----:B------:R-:W-:Y:S04]  /*b3e0*/  STL [R1+0x2cc], R6 ;  /* 0x0002cc0601007387 */ /* 0x000fe80000100800 */
[----:B------:R0:W-:Y:S01]  /*b3f0*/  STL [R1+0x244], R7 ;  /* 0x0002440701007387 */ /* 0x0001e20000100800 */
[----:B------:R-:W-:Y:S02]  /*b400*/  IMAD.MOV.U32 R207, RZ, RZ, R9 ;  /* 0x000000ffffcf7224 */ /* 0x000fe400078e0009 */
[----:B------:R-:W1:Y:S01]  /*b410*/  LDC R9, c[0x0][0x238] ;  /* 0x00008e00ff097b82 */ /* 0x000e620000000800 */
[----:B0-----:R-:W-:Y:S02]  /*b420*/  IMAD.MOV.U32 R7, RZ, RZ, R174 ;  /* 0x000000ffff077224 */ /* 0x001fe400078e00ae */
[----:B------:R-:W0:Y:S01]  /*b430*/  S2R R174, SR_TID.X ;  /* 0x0000000000ae7919 */ /* 0x000e220000002100 */
[----:B------:R-:W-:-:S04]  /*b440*/  IMAD.MOV.U32 R6, RZ, RZ, R8 ;  /* 0x000000ffff067224 */ /* 0x000fc800078e0008 */
[----:B------:R-:W-:-:S05]  /*b450*/  IMAD.WIDE R6, R175, 0x2, R6 ;  /* 0x00000002af067825 */ /* 0x000fca00078e0206 */
[----:B------:R4:W-:Y:S04]  /*b460*/  STL [R1+0x2b0], R6 ;  /* 0x0002b00601007387 */ /* 0x0009e80000100800 */
[----:B------:R0:W-:Y:S01]  /*b470*/  STL [R1+0x248], R7 ;  /* 0x0002480701007387 */ /* 0x0001e20000100800 */
[----:B-1----:R-:W-:Y:S01]  /*b480*/  IMAD.SHL.U32 R9, R9, 0x20, RZ ;  /* 0x0000002009097824 */ /* 0x002fe200078e00ff */
[----:B------:R-:W-:Y:S01]  /*b490*/  UIADD3 UR27, UR27, -0x20, URZ ;  /* 0xffffffe01b1b7890 */ /* 0x000fe2000fffe03f */
[----:B0-----:R-:W-:-:S04]  /*b4a0*/  SHF.R.U32.HI R174, RZ, 0x7, R174 ;  /* 0x00000007ffae7819 */ /* 0x001fc800000116ae */
[----:B------:R-:W-:Y:S01]  /*b4b0*/  SGXT.U32 R174, R174, 0x1 ;  /* 0x00000001aeae781a */ /* 0x000fe20000000000 */
[----:B------:R-:W-:Y:S02]  /*b4c0*/  WARPGROUP.DEPBAR.LE gsb0, 0x0 ;  /* 0x00008000000079c5 */ /* 0x000fe40000010000 */
[----:B--2---:R-:W-:-:S04]  /*b4d0*/  IMAD.WIDE R4, R9, 0x2, R4 ;  /* 0x0000000209047825 */ /* 0x004fc800078e0204 */
[----:B---3--:R-:W-:-:S05]  /*b4e0*/  VIADD R176, R176, 0xffffffff ;  /* 0xffffffffb0b07836 */ /* 0x008fca0000000000 */
[----:B------:R-:W-:Y:S01]  /*b4f0*/  ISETP.NE.U32.AND P0, PT, R176, RZ, PT ;  /* 0x000000ffb000720c */ /* 0x000fe20003f05070 */
[----:B----4-:R-:W-:Y:S02]  /*b500*/  IMAD.MOV.U32 R6, RZ, RZ, R4 ;  /* 0x000000ffff067224 */ /* 0x010fe400078e0004 */
[----:B------:R-:W-:-:S10]  /*b510*/  IMAD.MOV.U32 R4, RZ, RZ, R5 ;  /* 0x000000ffff047224 */ /* 0x000fd400078e0005 */
[----:B------:R-:W-:Y:S05]  /*b520*/  @P0 BRA `(.L_x_1) ;  /* 0xffffffa800c00947 */ /* 0x000fea000383ffff */
[----:B------:R-:W2:Y:S04]  /*b530*/  LDL.LU R3, [R1+0x1d8] ;  /* 0x0001d80001037983 */ /* 0x000ea80000300800 */
[----:B-----5:R-:W3:Y:S04]  /*b540*/  LDL.LU R10, [R1+0x1d4] ;  /* 0x0001d400010a7983 */ /* 0x020ee80000300800 */
[----:B------:R-:W4:Y:S04]  /*b550*/  LDL.LU R6, [R1+0x1d0] ;  /* 0x0001d00001067983 */ /* 0x000f280000300800 */
[----:B------:R-:W2:Y:S04]  /*b560*/  LDL.LU R208, [R1+0x1bc] ;  /* 0x0001bc0001d07983 */ /* 0x000ea80000300800 */
        /* <DEDUP_REMOVED lines=79> */
[----:B------:R-:W2:Y:S01]  /*ba60*/  LDL.LU R207, [R1+0x64] ;  /* 0x0000640001cf7983 */ /* 0x000ea20000300800 */
[----:B------:R-:W-:-:S03]  /*ba70*/  F2FP.BF16.F32.PACK_AB R147, R151, R147 ;  /* 0x000000939793723e */ /* 0x000fc600000010ff */
        /* <DEDUP_REMOVED lines=8> */
[----:B------:R-:W2:Y:S04]  /*bb00*/  LDL.LU R151, [R1+0x1dc] ;  /* 0x0001dc0001977983 */ /* 0x000ea80000300800 */
[----:B------:R-:W2:Y:S04]  /*bb10*/  LDL.LU R150, [R1+0x1f0] ;  /* 0x0001f00001967983 */ /* 0x000ea80000300800 */
[----:B------:R-:W2:Y:S04]  /*bb20*/  LDL.LU R149, [R1+0x1f4] ;  /* 0x0001f40001957983 */ /* 0x000ea80000300800 */
[----:B------:R-:W2:Y:S04]  /*bb30*/  LDL.LU R148, [R1+0x1f8] ;  /* 0x0001f80001947983 */ /* 0x000ea80000300800 */
[----:B------:R-:W2:Y:S01]  /*bb40*/  LDL.LU R143, [R1+0x1fc] ;  /* 0x0001fc00018f7983 */ /* 0x000ea20000300800 */
[----:B------:R-:W-:-:S02]  /*bb50*/  F2FP.BF16.F32.PACK_AB R138, R142, R138 ;  /* 0x0000008a8e8a723e */ /* 0x000fc400000010ff */
[----:B------:R-:W-:Y:S02]  /*bb60*/  F2FP.BF16.F32.PACK_AB R137, R141, R137 ;  /* 0x000000898d89723e */ /* 0x000fe400000010ff */
[----:B------:R-:W-:Y:S02]  /*bb70*/  F2FP.BF16.F32.PACK_AB R136, R140, R136 ;  /* 0x000000888c88723e */ /* 0x000fe400000010ff */
[----:B------:R-:W-:Y:S02]  /*bb80*/  F2FP.BF16.F32.PACK_AB R131, R135, R131 ;  /* 0x000000838783723e */ /* 0x000fe400000010ff */
[----:B------:R-:W-:Y:S02]  /*bb90*/  F2FP.BF16.F32.PACK_AB R130, R134, R130 ;  /* 0x000000828682723e */ /* 0x000fe400000010ff */
[----:B------:R-:W-:Y:S02]  /*bba0*/  F2FP.BF16.F32.PACK_AB R129, R133, R129 ;  /* 0x000000818581723e */ /* 0x000fe400000010ff */
        /* <DEDUP_REMOVED lines=37> */
[----:B---3--:R-:W-:Y:S02]  /*be00*/  F2FP.BF16.F32.PACK_AB R13, R10, R13 ;  /* 0x0000000d0a0d723e */ /* 0x008fe400000010ff */
[----:B----4-:R-:W-:Y:S02]  /*be10*/  F2FP.BF16.F32.PACK_AB R12, R6, R12 ;  /* 0x0000000c060c723e */ /* 0x010fe400000010ff */
        /* <DEDUP_REMOVED lines=16> */
[----:B--2---:R-:W-:Y:S02]  /*bf20*/  F2FP.BF16.F32.PACK_AB R14, R3, R14 ;  /* 0x0000000e030e723e */ /* 0x004fe400000010ff */
        /* <DEDUP_REMOVED lines=60> */
[----:B------:R-:W-:-:S07]  /*c2f0*/  F2FP.BF16.F32.PACK_AB R143, R0, R2 ;  /* 0x00000002008f723e */ /* 0x000fce00000010ff */
.L_x_0:
[----:B------:R-:W2:Y:S01]  /*c300*/  LDL.LU R37, [R1+0x2d0] ;  /* 0x0002d00001257983 */ /* 0x000ea20000300800 */
[----:B------:R-:W-:Y:S01]  /*c310*/  ULDC.64 UR8, c[0x0][0x228] ;  /* 0x00008a0000087ab9 */ /* 0x000fe20000000a00 */
[----:B------:R-:W-:Y:S01]  /*c320*/  ULDC UR4, c[0x0][0x244] ;  /* 0x0000910000047ab9 */ /* 0x000fe20000000800 */
[----:B------:R-:W-:Y:S01]  /*c330*/  LOP3.LUT R116, R174, UR7, RZ, 0xfc, !PT ;  /* 0x00000007ae747c12 */ /* 0x000fe2000f8efcff */
[----:B------:R-:W0:Y:S01]  /*c340*/  S2R R36, SR_TID.X ;  /* 0x0000000000247919 */ /* 0x000e220000002100 */
[----:B------:R-:W-:Y:S01]  /*c350*/  IMAD.U32 R163, RZ, RZ, UR7 ;  /* 0x00000007ffa37e24 */ /* 0x000fe2000f8e00ff */
[----:B------:R-:W-:Y:S01]  /*c360*/  ULDC UR7, c[0x0][0x22c] ;  /* 0x00008b0000077ab9 */ /* 0x000fe20000000800 */
[----:B------:R-:W-:Y:S01]  /*c370*/  ULDC UR10, c[0x0][0x22c] ;  /* 0x00008b00000a7ab9 */ /* 0x000fe20000000800 */
[----:B------:R-:W-:Y:S01]  /*c380*/  ULDC UR11, c[0x0][0x22c] ;  /* 0x00008b00000b7ab9 */ /* 0x000fe20000000800 */
[----:B------:R-:W1:Y:S01]  /*c390*/  LDC R236, c[0x0][0x248] ;  /* 0x00009200ffec7b82 */ /* 0x000e620000000800 */
[----:B------:R-:W-:-:S02]  /*c3a0*/  LOP3.LUT R162, R163, 0x1fe, R174, 0xfe, !PT ;  /* 0x000001fea3a27812 */ /* 0x000fc400078efeae */
[C-C-:B------:R-:W-:Y:S02]  /*c3b0*/  LOP3.LUT R232, R163.reuse, 0xca, R174.reuse, 0xfe, !PT ;  /* 0x000000caa3e87812 */ /* 0x140fe400078efeae */
[C-C-:B------:R-:W-:Y:S02]  /*c3c0*/  LOP3.LUT R230, R163.reuse, 0xcc, R174.reuse, 0xfe, !PT ;  /* 0x000000cca3e67812 */ /* 0x140fe400078efeae */
[C-C-:B------:R-:W-:Y:S01]  /*c3d0*/  LOP3.LUT R228, R163.reuse, 0xce, R174.reuse, 0xfe, !PT ;  /* 0x000000cea3e47812 */ /* 0x140fe200078efeae */
[----:B------:R-:W3:Y:S01]  /*c3e0*/  LDC R238, c[0x0][0x248] ;  /* 0x00009200ffee7b82 */ /* 0x000ee20000000800 */
[C-C-:B------:R-:W-:Y:S02]  /*c3f0*/  LOP3.LUT R227, R163.reuse, 0xd0, R174.reuse, 0xfe, !PT ;  /* 0x000000d0a3e37812 */ /* 0x140fe400078efeae */
[C-C-:B------:R-:W-:Y:S02]  /*c400*/  LOP3.LUT R226, R163.reuse, 0xd2, R174.reuse, 0xfe, !PT ;  /* 0x000000d2a3e27812 */ /* 0x140fe400078efeae */
[----:B------:R-:W-:-:S02]  /*c410*/  LOP3.LUT R219, R163, 0xd4, R174, 0xfe, !PT ;  /* 0x000000d4a3db7812 */ /* 0x000fc400078efeae */
[C-C-:B------:R-:W-:Y:S02]  /*c420*/  LOP3.LUT R221, R163.reuse, 0xd6, R174.reuse, 0xfe, !PT ;  /* 0x000000d6a3dd7812 */ /* 0x140fe400078efeae */
[C-C-:B------:R-:W-:Y:S02]  /*c430*/  LOP3.LUT R217, R163.reuse, 0xd8, R174.reuse, 0xfe, !PT ;  /* 0x000000d8a3d97812 */ /* 0x140fe400078efeae */
[C-C-:B------:R-:W-:Y:S02]  /*c440*/  LOP3.LUT R216, R163.reuse, 0xda, R174.reuse, 0xfe, !PT ;  /* 0x000000daa3d87812 */ /* 0x140fe400078efeae */
[C-C-:B------:R-:W-:Y:S02]  /*c450*/  LOP3.LUT R215, R163.reuse, 0xdc, R174.reuse, 0xfe, !PT ;  /* 0x000000dca3d77812 */ /* 0x140fe400078efeae */
[C-C-:B------:R-:W-:Y:S02]  /*c460*/  LOP3.LUT R234, R163.reuse, 0xde, R174.reuse, 0xfe, !PT ;  /* 0x000000dea3ea7812 */ /* 0x140fe400078efeae */
[C-C-:B------:R-:W-:Y:S01]  /*c470*/  LOP3.LUT R233, R163.reuse, 0xe0, R174.reuse, 0xfe, !PT ;  /* 0x000000e0a3e97812 */ /* 0x140fe200078efeae */
[C---:B0-----:R-:W-:Y:S01]  /*c480*/  IMAD.SHL.U32 R0, R36.reuse, 0x10, RZ ;  /* 0x0000001024007824 */ /* 0x041fe200078e00ff */
[C-C-:B------:R-:W-:Y:S01]  /*c490*/  LOP3.LUT R231, R163.reuse, 0xe2, R174.reuse, 0xfe, !PT ;  /* 0x000000e2a3e77812 */ /* 0x140fe200078efeae */
[C---:B------:R-:W-:Y:S01]  /*c4a0*/  IMAD.SHL.U32 R3, R36.reuse, 0x100, RZ ;  /* 0x0000010024037824 */ /* 0x040fe200078e00ff */
[----:B------:R-:W-:Y:S01]  /*c4b0*/  LOP3.LUT R229, R163, 0xe4, R174, 0xfe, !PT ;  /* 0x000000e4a3e57812 */ /* 0x000fe200078efeae */
[----:B------:R-:W-:Y:S01]  /*c4c0*/  IMAD.SHL.U32 R2, R36, 0x8, RZ ;  /* 0x0000000824027824 */ /* 0x000fe200078e00ff */
[----:B------:R-:W-:-:S02]  /*c4d0*/  LOP3.LUT R0, R0, 0x70, RZ, 0xc0, !PT ;  /* 0x0000007000007812 */ /* 0x000fc400078ec0ff */
[----:B------:R-:W-:Y:S02]  /*c4e0*/  LOP3.LUT R3, R3, 0x800, RZ, 0xc0, !PT ;  /* 0x0000080003037812 */ /* 0x000fe400078ec0ff */
[----:B------:R-:W-:Y:S02]  /*c4f0*/  LOP3.LUT R2, R2, 0x780, RZ, 0xc0, !PT ;  /* 0x0000078002027812 */ /* 0x000fe400078ec0ff */
[----:B------:R-:W-:Y:S02]  /*c500*/  IADD3 R3, R3, UR6, R0 ;  /* 0x0000000603037c10 */ /* 0x000fe4000fffe000 */
[C-C-:B------:R-:W-:Y:S02]  /*c510*/  LOP3.LUT R224, R163.reuse, 0xe6, R174.reuse, 0xfe, !PT ;  /* 0x000000e6a3e07812 */ /* 0x140fe400078efeae */
[----:B------:R-:W-:Y:S01]  /*c520*/  LOP3.LUT R225, R163, 0xe8, R174, 0xfe, !PT ;  /* 0x000000e8a3e17812 */ /* 0x000fe200078efeae */
[----:B------:R-:W-:Y:S01]  /*c530*/  IMAD.IADD R160, R2, 0x1, R3 ;  /* 0x0000000102a07824 */ /* 0x000fe200078e0203 */
[----:B------:R-:W-:Y:S01]  /*c540*/  BAR.SYNC.DEFER_BLOCKING 0x0 ;  /* 0x0000000000007b1d */ /* 0x000fe20000010000 */
[----:B------:R-:W-:-:S02]  /*c550*/  LOP3.LUT R3, R36, 0xff, RZ, 0xc0, !PT ;  /* 0x000000ff24037812 */ /* 0x000fc400078ec0ff */
[--C-:B------:R-:W-:Y:S02]  /*c560*/  LOP3.LUT R223, R163, 0xea, R174.reuse, 0xfe, !PT ;  /* 0x000000eaa3df7812 */ /* 0x100fe400078efeae */
[----:B------:R-:W-:Y:S01]  /*c570*/  LEA R3, R3, UR6, 0x4 ;  /* 0x0000000603037c11 */ /* 0x000fe2000f8e20ff */
[----:B------:R-:W-:Y:S01]  /*c580*/  ULDC UR6, c[0x0][0x248] ;  /* 0x0000920000067ab9 */ /* 0x000fe20000000800 */
[C-C-:B------:R-:W-:Y:S02]  /*c590*/  LOP3.LUT R222, R163.reuse, 0xec, R174.reuse, 0xfe, !PT ;  /* 0x000000eca3de7812 */ /* 0x140fe400078efeae */
[C-C-:B------:R-:W-:Y:S02]  /*c5a0*/  LOP3.LUT R220, R163.reuse, 0xee, R174.reuse, 0xfe, !PT ;  /* 0x000000eea3dc7812 */ /* 0x140fe400078efeae */
[C-C-:B------:R-:W-:Y:S02]  /*c5b0*/  LOP3.LUT R218, R163.reuse, 0xf0, R174.reuse, 0xfe, !PT ;  /* 0x000000f0a3da7812 */ /* 0x140fe400078efeae */
[----:B------:R-:W-:-:S02]  /*c5c0*/  LOP3.LUT R214, R163, 0xf2, R174, 0xfe, !PT ;  /* 0x000000f2a3d67812 */ /* 0x000fc400078efeae */
[C-C-:B------:R-:W-:Y:S02]  /*c5d0*/  LOP3.LUT R211, R163.reuse, 0xf4, R174.reuse, 0xfe, !PT ;  /* 0x000000f4a3d37812 */ /* 0x140fe400078efeae */
[C-C-:B------:R-:W-:Y:S02]  /*c5e0*/  LOP3.LUT R210, R163.reuse, 0xf6, R174.reuse, 0xfe, !PT ;  /* 0x000000f6a3d27812 */ /* 0x140fe400078efeae */
[C-C-:B------:R-:W-:Y:S02]  /*c5f0*/  LOP3.LUT R205, R163.reuse, 0xf8, R174.reuse, 0xfe, !PT ;  /* 0x000000f8a3cd7812 */ /* 0x140fe400078efeae */
[C-C-:B------:R-:W-:Y:S02]  /*c600*/  LOP3.LUT R206, R163.reuse, 0xfa, R174.reuse, 0xfe, !PT ;  /* 0x000000faa3ce7812 */ /* 0x140fe400078efeae */
[C-C-:B------:R-:W-:Y:S01]  /*c610*/  LOP3.LUT R207, R163.reuse, 0xfc, R174.reuse, 0xfe, !PT ;  /* 0x000000fca3cf7812 */ /* 0x140fe200078efeae */
[----:B------:R-:W-:Y:S01]  /*c620*/  STSM.16.M88.4 [R160], R52 ;  /* 0x00000034a0007844 */ /* 0x000fe20000000200 */
[----:B------:R-:W-:-:S02]  /*c630*/  LOP3.LUT R204, R163, 0xfe, R174, 0xfe, !PT ;  /* 0x000000fea3cc7812 */ /* 0x000fc400078efeae */
[C-C-:B------:R-:W-:Y:S01]  /*c640*/  LOP3.LUT R202, R163.reuse, 0x100, R174.reuse, 0xfe, !PT ;  /* 0x00000100a3ca7812 */ /* 0x140fe200078efeae */
[----:B------:R-:W-:Y:S01]  /*c650*/  BAR.SYNC.DEFER_BLOCKING 0x0 ;  /* 0x0000000000007b1d */ /* 0x000fe20000010000 */
[C-C-:B------:R-:W-:Y:S02]  /*c660*/  LOP3.LUT R203, R163.reuse, 0x102, R174.reuse, 0xfe, !PT ;  /* 0x00000102a3cb7812 */ /* 0x140fe400078efeae */
        /* <DEDUP_REMOVED lines=29> */
[----:B------:R-:W-:Y:S02]  /*c840*/  LOP3.LUT R213, R163, 0x1fa, R174, 0xfe, !PT ;  /* 0x000001faa3d57812 */ /* 0x000fe400078efeae */
[C---:B--2---:R-:W-:Y:S01]  /*c850*/  ISETP.GE.AND P0, PT, R37.reuse, UR8, PT ;  /* 0x0000000825007c0c */ /* 0x044fe2000bf06270 */
[----:B------:R-:W-:Y:S01]  /*c860*/  IMAD R0, R37, UR4, RZ ;  /* 0x0000000425007c24 */ /* 0x000fe2000f8e02ff */
[----:B------:R-:W-:Y:S01]  /*c870*/  ULDC.64 UR4, c[0x0][0x220] ;  /* 0x0000880000047ab9 */ /* 0x000fe20000000a00 */
[----:B------:R-:W0:Y:S01]  /*c880*/  LDS.128 R36, [R3] ;  /* 0x0000000003247984 */ /* 0x000e220000000c00 */
[----:B------:R-:W-:Y:S02]  /*c890*/  BAR.SYNC.DEFER_BLOCKING 0x0 ;  /* 0x0000000000007b1d */ /* 0x000fe40000010000 */
[----:B------:R-:W-:-:S02]  /*c8a0*/  LEA R2, P2, R0, UR4, 0x1 ;  /* 0x0000000400027c11 */ /* 0x000fc4000f8408ff */
[----:B------:R-:W-:Y:S02]  /*c8b0*/  ISETP.LT.AND P1, PT, R116, UR9, !P0 ;  /* 0x0000000974007c0c */ /* 0x000fe4000c721270 */
[----:B------:R-:W-:Y:S01]  /*c8c0*/  LEA.HI.X.SX32 R0, R0, UR5, 0x1, P2 ;  /* 0x0000000500007c11 */ /* 0x000fe200090f0eff */
[----:B------:R-:W-:Y:S01]  /*c8d0*/  ULDC UR4, c[0x0][0x248] ;  /* 0x0000920000047ab9 */ /* 0x000fe20000000800 */
[----:B------:R-:W-:Y:S01]  /*c8e0*/  ULDC UR5, c[0x0][0x248] ;  /* 0x0000920000057ab9 */ /* 0x000fe20000000800 */
[----:B------:R-:W-:Y:S01]  /*c8f0*/  ULDC UR8, c[0x0][0x22c] ;  /* 0x00008b0000087ab9 */ /* 0x000fe20000000800 */
[----:B------:R-:W-:Y:S01]  /*c900*/  ULDC UR9, c[0x0][0x22c] ;  /* 0x00008b0000097ab9 */ /* 0x000fe20000000800 */
[----:B------:R-:W-:Y:S01]  /*c910*/  STSM.16.M88.4 [R160], R132 ;  /* 0x00000084a0007844 */ /* 0x000fe20000000200 */
[----:B------:R-:W-:Y:S06]  /*c920*/  BAR.SYNC.DEFER_BLOCKING 0x0 ;  /* 0x0000000000007b1d */ /* 0x000fec0000010000 */
[----:B------:R-:W2:Y:S02]  /*c930*/  LDS.128 R44, [R3] ;  /* 0x00000000032c7984 */ /* 0x000ea40000000c00 */
[----:B------:R-:W-:Y:S06]  /*c940*/  BAR.SYNC.DEFER_BLOCKING 0x0 ;  /* 0x0000000000007b1d */ /* 0x000fec0000010000 */
[----:B------:R-:W-:Y:S02]  /*c950*/  STSM.16.M88.4 [R160], R140 ;  /* 0x0000008ca0007844 */ /* 0x000fe40000000200 */
[----:B------:R-:W-:Y:S06]  /*c960*/  BAR.SYNC.DEFER_BLOCKING 0x0 ;  /* 0x0000000000007b1d */ /* 0x000fec0000010000 */
[----:B------:R-:W4:Y:S02]  /*c970*/  LDS.128 R52, [R3] ;  /* 0x0000000003347984 */ /* 0x000f240000000c00 */
[----:B------:R-:W-:Y:S06]  /*c980*/  BAR.SYNC.DEFER_BLOCKING 0x0 ;  /* 0x0000000000007b1d */ /* 0x000fec0000010000 */
[----:B------:R-:W-:Y:S02]  /*c990*/  STSM.16.M88.4 [R160], R108 ;  /* 0x0000006ca0007844 */ /* 0x000fe40000000200 */
[----:B------:R-:W-:Y:S06]  /*c9a0*/  BAR.SYNC.DEFER_BLOCKING 0x0 ;  /* 0x0000000000007b1d */ /* 0x000fec0000010000 */
[----:B------:R-:W5:Y:S02]  /*c9b0*/  LDS.128 R124, [R3] ;  /* 0x00000000037c7984 */ /* 0x000f640000000c00 */
[----:B------:R-:W-:Y:S06]  /*c9c0*/  BAR.SYNC.DEFER_BLOCKING 0x0 ;  /* 0x0000000000007b1d */ /* 0x000fec0000010000 */
[----:B------:R-:W-:Y:S02]  /*c9d0*/  STSM.16.M88.4 [R160], R100 ;  /* 0x00000064a0007844 */ /* 0x000fe40000000200 */
[----:B------:R-:W-:Y:S06]  /*c9e0*/  BAR.SYNC.DEFER_BLOCKING 0x0 ;  /* 0x0000000000007b1d */ /* 0x000fec0000010000 */
[----:B------:R-:W1:Y:S02]  /*c9f0*/  LDS.128 R132, [R3] ;  /* 0x0000000003847984 */ /* 0x000e640000000c00 */
[----:B------:R-:W-:Y:S06]  /*ca00*/  BAR.SYNC.DEFER_BLOCKING 0x0 ;  /* 0x0000000000007b1d */ /* 0x000fec0000010000 */
[----:B------:R-:W-:Y:S02]  /*ca10*/  STSM.16.M88.4 [R160], R92 ;  /* 0x0000005ca0007844 */ /* 0x000fe40000000200 */
[----:B------:R-:W-:Y:S06]  /*ca20*/  BAR.SYNC.DEFER_BLOCKING 0x0 ;  /* 0x0000000000007b1d */ /* 0x000fec0000010000 */
[----:B------:R-:W3:Y:S02]  /*ca30*/  LDS.128 R140, [R3] ;  /* 0x00000000038c7984 */ /* 0x000ee40000000c00 */
        /* <DEDUP_REMOVED lines=25> */
[----:B------:R0:W-:Y:S02]  /*cbd0*/  STSM.16.M88.4 [R160], R28 ;  /* 0x0000001ca0007844 */ /* 0x0001e40000000200 */
[----:B------:R-:W-:Y:S01]  /*cbe0*/  BAR.SYNC.DEFER_BLOCKING 0x0 ;  /* 0x0000000000007b1d */ /* 0x000fe20000010000 */
[----:B0-----:R-:W-:-:S05]  /*cbf0*/  IMAD R29, R116, UR4, RZ ;  /* 0x00000004741d7c24 */ /* 0x001fca000f8e02ff */
[----:B------:R-:W-:Y:S01]  /*cc00*/  ULDC UR4, c[0x0][0x22c] ;  /* 0x00008b0000047ab9 */ /* 0x000fe20000000800 */
[C---:B------:R-:W-:Y:S02]  /*cc10*/  LOP3.LUT R28, R163.reuse, 0xe, R174, 0xfe, !PT ;  /* 0x0000000ea31c7812 */ /* 0x040fe400078efeae */
[----:B------:R-:W-:Y:S01]  /*cc20*/  PRMT R30, R36, 0x7632, R30 ;  /* 0x00007632241e7816 */ /* 0x000fe2000000001e */
[----:B------:R-:W0:Y:S01]  /*cc30*/  LDS.128 R84, [R3] ;  /* 0x0000000003547984 */ /* 0x000e220000000c00 */
[----:B------:R-:W-:Y:S06]  /*cc40*/  BAR.SYNC.DEFER_BLOCKING 0x0 ;  /* 0x0000000000007b1d */ /* 0x000fec0000010000 */
[----:B------:R-:W-:Y:S02]  /*cc50*/  STSM.16.M88.4 [R160], R16 ;  /* 0x00000010a0007844 */ /* 0x000fe40000000200 */
[----:B------:R-:W-:Y:S06]  /*cc60*/  BAR.SYNC.DEFER_BLOCKING 0x0 ;  /* 0x0000000000007b1d */ /* 0x000fec0000010000 */
[----:B------:R-:W0:Y:S02]  /*cc70*/  LDS.128 R8, [R3] ;  /* 0x0000000003087984 */ /* 0x000e240000000c00 */
[----:B------:R-:W-:Y:S06]  /*cc80*/  BAR.SYNC.DEFER_BLOCKING 0x0 ;  /* 0x0000000000007b1d */ /* 0x000fec0000010000 */
[----:B------:R-:W-:Y:S02]  /*cc90*/  STSM.16.M88.4 [R160], R12 ;  /* 0x0000000ca0007844 */ /* 0x000fe40000000200 */
[----:B------:R-:W-:Y:S06]  /*cca0*/  BAR.SYNC.DEFER_BLOCKING 0x0 ;  /* 0x0000000000007b1d */ /* 0x000fec0000010000 */
[----:B------:R-:W0:Y:S02]  /*ccb0*/  LDS.128 R4, [R3] ;  /* 0x0000000003047984 */ /* 0x000e240000000c00 */
[----:B------:R-:W-:Y:S06]  /*ccc0*/  BAR.SYNC.DEFER_BLOCKING 0x0 ;  /* 0x0000000000007b1d */ /* 0x000fec0000010000 */
[----:B------:R2:W-:Y:S02]  /*ccd0*/  STSM.16.M88.4 [R160], R20 ;  /* 0x00000014a0007844 */ /* 0x0005e40000000200 */
[----:B------:R-:W-:Y:S01]  /*cce0*/  BAR.SYNC.DEFER_BLOCKING 0x0 ;  /* 0x0000000000007b1d */ /* 0x000fe20000010000 */
[----:B--2---:R-:W-:-:S02]  /*ccf0*/  LOP3.LUT R20, R163, 0x2, R174, 0xfe, !PT ;  /* 0x00000002a3147812 */ /* 0x004fc400078efeae */
[----:B------:R-:W-:Y:S02]  /*cd00*/  LOP3.LUT R21, R163, 0x4, R174, 0xfe, !PT ;  /* 0x00000004a3157812 */ /* 0x000fe400078efeae */
[C---:B------:R-:W-:Y:S01]  /*cd10*/  ISETP.LT.AND P4, PT, R20.reuse, UR7, !P0 ;  /* 0x0000000714007c0c */ /* 0x040fe2000c781270 */
[----:B------:R-:W-:Y:S01]  /*cd20*/  IMAD R23, R20, UR5, RZ ;  /* 0x0000000514177c24 */ /* 0x000fe2000f8e02ff */
[-C--:B------:R-:W-:Y:S01]  /*cd30*/  LEA R20, P2, R29, R2.reuse, 0x1 ;  /* 0x000000021d147211 */ /* 0x080fe200078408ff */
[----:B------:R-:W-:Y:S01]  /*cd40*/  ULDC UR5, c[0x0][0x248] ;  /* 0x0000920000057ab9 */ /* 0x000fe20000000800 */
[----:B------:R-:W-:Y:S01]  /*cd50*/  ISETP.LT.AND P5, PT, R21, UR4, !P0 ;  /* 0x0000000415007c0c */ /* 0x000fe2000c7a1270 */
[----:B------:R-:W-:Y:S01]  /*cd60*/  ULDC UR4, c[0x0][0x248] ;  /* 0x0000920000047ab9 */ /* 0x000fe20000000800 */
[C---:B------:R-:W-:Y:S01]  /*cd70*/  LEA R22, P3, R23.reuse, R2, 0x1 ;  /* 0x0000000217167211 */ /* 0x040fe200078608ff */
[----:B------:R-:W-:Y:S01]  /*cd80*/  ULDC UR7, c[0x0][0x248] ;  /* 0x0000920000077ab9 */ /* 0x000fe20000000800 */
[----:B------:R-:W2:Y:S02]  /*cd90*/  LDS.128 R68, [R3] ;  /* 0x0000000003447984 */ /* 0x000ea40000000c00 */
[-C--:B------:R-:W-:Y:S01]  /*cda0*/  LEA.HI.X.SX32 R23, R23, R0.reuse, 0x1, P3 ;  /* 0x0000000017177211 */ /* 0x080fe200018f0eff */
[----:B------:R-:W-:Y:S06]  /*cdb0*/  BAR.SYNC.DEFER_BLOCKING 0x0 ;  /* 0x0000000000007b1d */ /* 0x000fec0000010000 */
[----:B------:R4:W-:Y:S02]  /*cdc0*/  STSM.16.M88.4 [R160], R24 ;  /* 0x00000018a0007844 */ /* 0x0009e40000000200 */
[----:B------:R-:W-:Y:S01]  /*cdd0*/  BAR.SYNC.DEFER_BLOCKING 0x0 ;  /* 0x0000000000007b1d */ /* 0x000fe20000010000 */
[----:B----4-:R-:W-:Y:S01]  /*cde0*/  IMAD R25, R21, UR6, RZ ;  /* 0x0000000615197c24 */ /* 0x010fe2000f8e02ff */
[----:B------:R-:W-:-:S04]  /*cdf0*/  LEA.HI.X.SX32 R21, R29, R0, 0x1, P2 ;  /* 0x000000001d157211 */ /* 0x000fc800010f0eff */
[----:B------:R-:W-:Y:S01]  /*ce00*/  ULDC UR6, c[0x0][0x248] ;  /* 0x0000920000067ab9 */ /* 0x000fe20000000800 */
[----:B------:R-:W-:-:S04]  /*ce10*/  LEA R24, P2, R25, R2, 0x1 ;  /* 0x0000000219187211 */ /* 0x000fc800078408ff */
[----:B------:R-:W-:Y:S01]  /*ce20*/  LEA.HI.X.SX32 R25, R25, R0, 0x1, P2 ;  /* 0x0000000019197211 */ /* 0x000fe200010f0eff */
[----:B------:R-:W4:Y:S01]  /*ce30*/  LDS.128 R16, [R3] ;  /* 0x0000000003107984 */ /* 0x000f220000000c00 */
[----:B------:R-:W-:Y:S06]  /*ce40*/  BAR.SYNC.DEFER_BLOCKING 0x0 ;  /* 0x0000000000007b1d */ /* 0x000fec0000010000 */
[----:B------:R5:W-:Y:S02]  /*ce50*/  STSM.16.M88.4 [R160], R32 ;  /* 0x00000020a0007844 */ /* 0x000be40000000200 */
[----:B------:R-:W-:Y:S01]  /*ce60*/  BAR.SYNC.DEFER_BLOCKING 0x0 ;  /* 0x0000000000007b1d */ /* 0x000fe20000010000 */
[----:B-----5:R-:W-:-:S02]  /*ce70*/  PRMT R32, R37, 0x7632, R32 ;  /* 0x0000763225207816 */ /* 0x020fc40000000020 */
[----:B------:R-:W-:Y:S02]  /*ce80*/  PRMT R34, R39, 0x7632, R34 ;  /* 0x0000763227227816 */ /* 0x000fe40000000022 */
[C-C-:B------:R-:W-:Y:S01]  /*ce90*/  LOP3.LUT R35, R163.reuse, 0x1ba, R174.reuse, 0xfe, !PT ;  /* 0x000001baa3237812 */ /* 0x140fe200078efeae */
[----:B------:R-:W5:Y:S02]  /*cea0*/  LDS.128 R12, [R3] ;  /* 0x00000000030c7984 */ /* 0x000f640000000c00 */
[----:B------:R-:W-:Y:S06]  /*ceb0*/  BAR.SYNC.DEFER_BLOCKING 0x0 ;  /* 0x0000000000007b1d */ /* 0x000fec0000010000 */
[----:B------:R1:W-:Y:S02]  /*cec0*/  STSM.16.M88.4 [R160], R40 ;  /* 0x00000028a0007844 */ /* 0x0003e40000000200 */
[----:B------:R-:W-:Y:S01]  /*ced0*/  BAR.SYNC.DEFER_BLOCKING 0x0 ;  /* 0x0000000000007b1d */ /* 0x000fe20000010000 */
[----:B-1----:R-:W-:-:S02]  /*cee0*/  LOP3.LUT R42, R163, 0x1a6, R174, 0xfe, !PT ;  /* 0x000001a6a32a7812 */ /* 0x002fc400078efeae */
[C-C-:B------:R-:W-:Y:S02]  /*cef0*/  LOP3.LUT R41, R163.reuse, 0x1aa, R174.reuse, 0xfe, !PT ;  /* 0x000001aaa3297812 */ /* 0x140fe400078efeae */
[C-C-:B------:R-:W-:Y:S02]  /*cf00*/  LOP3.LUT R43, R163.reuse, 0x1ac, R174.reuse, 0xfe, !PT ;  /* 0x000001aca32b7812 */ /* 0x140fe400078efeae */
[C-C-:B------:R-:W-:Y:S01]  /*cf10*/  LOP3.LUT R40, R163.reuse, 0x1b2, R174.reuse, 0xfe, !PT ;  /* 0x000001b2a3287812 */ /* 0x140fe200078efeae */
[----:B------:R-:W1:Y:S01]  /*cf20*/  LDS.128 R60, [R3] ;  /* 0x00000000033c7984 */ /* 0x000e620000000c00 */
[----:B------:R-:W-:Y:S06]  /*cf30*/  BAR.SYNC.DEFER_BLOCKING 0x0 ;  /* 0x0000000000007b1d */ /* 0x000fec0000010000 */
[----:B------:R3:W-:Y:S02]  /*cf40*/  STSM.16.M88.4 [R160], R48 ;  /* 0x00000030a0007844 */ /* 0x0007e40000000200 */
[----:B------:R-:W-:Y:S01]  /*cf50*/  BAR.SYNC.DEFER_BLOCKING 0x0 ;  /* 0x0000000000007b1d */ /* 0x000fe20000010000 */
[----:B---3--:R-:W-:-:S02]  /*cf60*/  LOP3.LUT R49, R163, 0x194, R174, 0xfe, !PT ;  /* 0x00000194a3317812 */ /* 0x008fc400078efeae */
[C-C-:B------:R-:W-:Y:S02]  /*cf70*/  LOP3.LUT R50, R163.reuse, 0x198, R174.reuse, 0xfe, !PT ;  /* 0x00000198a3327812 */ /* 0x140fe400078efeae */
[C-C-:B------:R-:W-:Y:S02]  /*cf80*/  LOP3.LUT R51, R163.reuse, 0x19e, R174.reuse, 0xfe, !PT ;  /* 0x0000019ea3337812 */ /* 0x140fe400078efeae */
[C-C-:B------:R-:W-:Y:S01]  /*cf90*/  LOP3.LUT R48, R163.reuse, 0x1a0, R174.reuse, 0xfe, !PT ;  /* 0x000001a0a3307812 */ /* 0x140fe200078efeae */
[----:B------:R-:W3:Y:S01]  /*cfa0*/  LDS.128 R76, [R3] ;  /* 0x00000000034c7984 */ /* 0x000ee20000000c00 */
[----:B------:R-:W-:Y:S06]  /*cfb0*/  BAR.SYNC.DEFER_BLOCKING 0x0 ;  /* 0x0000000000007b1d */ /* 0x000fec0000010000 */
[----:B------:R0:W-:Y:S02]  /*cfc0*/  STSM.16.M88.4 [R160], R56 ;  /* 0x00000038a0007844 */ /* 0x0001e40000000200 */
[----:B------:R-:W-:Y:S01]  /*cfd0*/  BAR.SYNC.DEFER_BLOCKING 0x0 ;  /* 0x0000000000007b1d */ /* 0x000fe20000010000 */
[----:B0-----:R-:W-:-:S02]  /*cfe0*/  LOP3.LUT R58, R163, 0x184, R174, 0xfe, !PT ;  /* 0x00000184a33a7812 */ /* 0x001fc400078efeae */
[C-C-:B------:R-:W-:Y:S02]  /*cff0*/  LOP3.LUT R56, R163.reuse, 0x186, R174.reuse, 0xfe, !PT ;  /* 0x00000186a3387812 */ /* 0x140fe400078efeae */
[C-C-:B------:R-:W-:Y:S02]  /*d000*/  LOP3.LUT R59, R163.reuse, 0x18a, R174.reuse, 0xfe, !PT ;  /* 0x0000018aa33b7812 */ /* 0x140fe400078efeae */
[C-C-:B------:R-:W-:Y:S01]  /*d010*/  LOP3.LUT R57, R163.reuse, 0x190, R174.reuse, 0xfe, !PT ;  /* 0x00000190a3397812 */ /* 0x140fe200078efeae */
        /* <DEDUP_REMOVED lines=33> */
[C-C-:B------:R-:W-:Y:S02]  /*d230*/  LOP3.LUT R122, R163.reuse, 0x17e, R174.reuse, 0xfe, !PT ;  /* 0x0000017ea37a7812 */ /* 0x140fe400078efeae */
[C-C-:B------:R-:W-:Y:S02]  /*d240*/  LOP3.LUT R120, R163.reuse, 0x180, R174.reuse, 0xfe, !PT ;  /* 0x00000180a3787812 */ /* 0x140fe400078efeae */
[C-C-:B------:R-:W-:Y:S01]  /*d250*/  LOP3.LUT R123, R163.reuse, 0x182, R174.reuse, 0xfe, !PT ;  /* 0x00000182a37b7812 */ /* 0x140fe200078efeae */
[----:B------:R-:W2:Y:S01]  /*d260*/  LDS.128 R108, [R3] ;  /* 0x00000000036c7984 */ /* 0x000ea20000000c00 */
[----:B------:R-:W-:Y:S06]  /*d270*/  BAR.SYNC.DEFER_BLOCKING 0x0 ;  /* 0x0000000000007b1d */ /* 0x000fec0000010000 */
[----:B------:R4:W-:Y:S02]  /*d280*/  STSM.16.M88.4 [R160], R128 ;  /* 0x00000080a0007844 */ /* 0x0009e40000000200 */
[----:B------:R-:W-:Y:S01]  /*d290*/  BAR.SYNC.DEFER_BLOCKING 0x0 ;  /* 0x0000000000007b1d */ /* 0x000fe20000010000 */
[----:B----4-:R-:W-:-:S02]  /*d2a0*/  LOP3.LUT R130, R163, 0x15e, R174, 0xfe, !PT ;  /* 0x0000015ea3827812 */ /* 0x010fc400078efeae */
[C-C-:B------:R-:W-:Y:S02]  /*d2b0*/  LOP3.LUT R131, R163.reuse, 0x170, R174.reuse, 0xfe, !PT ;  /* 0x00000170a3837812 */ /* 0x140fe400078efeae */
[C-C-:B------:R-:W-:Y:S02]  /*d2c0*/  LOP3.LUT R128, R163.reuse, 0x174, R174.reuse, 0xfe, !PT ;  /* 0x00000174a3807812 */ /* 0x140fe400078efeae */
[C-C-:B------:R-:W-:Y:S01]  /*d2d0*/  LOP3.LUT R129, R163.reuse, 0x178, R174.reuse, 0xfe, !PT ;  /* 0x00000178a3817812 */ /* 0x140fe200078efeae */
[----:B------:R-:W4:Y:S01]  /*d2e0*/  LDS.128 R112, [R3] ;  /* 0x0000000003707984 */ /* 0x000f220000000c00 */
[----:B------:R-:W-:Y:S06]  /*d2f0*/  BAR.SYNC.DEFER_BLOCKING 0x0 ;  /* 0x0000000000007b1d */ /* 0x000fec0000010000 */
[----:B------:R5:W-:Y:S02]  /*d300*/  STSM.16.M88.4 [R160], R136 ;  /* 0x00000088a0007844 */ /* 0x000be40000000200 */
[----:B------:R-:W-:Y:S01]  /*d310*/  BAR.SYNC.DEFER_BLOCKING 0x0 ;  /* 0x0000000000007b1d */ /* 0x000fe20000010000 */
[----:B-----5:R-:W-:-:S02]  /*d320*/  LOP3.LUT R139, R163, 0x156, R174, 0xfe, !PT ;  /* 0x00000156a38b7812 */ /* 0x020fc400078efeae */
[C-C-:B------:R-:W-:Y:S02]  /*d330*/  LOP3.LUT R138, R163.reuse, 0x158, R174.reuse, 0xfe, !PT ;  /* 0x00000158a38a7812 */ /* 0x140fe400078efeae */
[C-C-:B------:R-:W-:Y:S02]  /*d340*/  LOP3.LUT R136, R163.reuse, 0x162, R174.reuse, 0xfe, !PT ;  /* 0x00000162a3887812 */ /* 0x140fe400078efeae */
[C-C-:B------:R-:W-:Y:S01]  /*d350*/  LOP3.LUT R137, R163.reuse, 0x166, R174.reuse, 0xfe, !PT ;  /* 0x00000166a3897812 */ /* 0x140fe200078efeae */
[----:B------:R-:W5:Y:S01]  /*d360*/  LDS.128 R116, [R3] ;  /* 0x0000000003747984 */ /* 0x000f620000000c00 */
[----:B------:R-:W-:Y:S06]  /*d370*/  BAR.SYNC.DEFER_BLOCKING 0x0 ;  /* 0x0000000000007b1d */ /* 0x000fec0000010000 */
[----:B------:R1:W-:Y:S02]  /*d380*/  STSM.16.M88.4 [R160], R144 ;  /* 0x00000090a0007844 */ /* 0x0003e40000000200 */
[----:B------:R-:W-:Y:S01]  /*d390*/  BAR.SYNC.DEFER_BLOCKING 0x0 ;  /* 0x0000000000007b1d */ /* 0x000fe20000010000 */
[----:B-1----:R-:W-:-:S02]  /*d3a0*/  LOP3.LUT R160, R163, 0x132, R174, 0xfe, !PT ;  /* 0x00000132a3a07812 */ /* 0x002fc400078efeae */
[C-C-:B------:R-:W-:Y:S02]  /*d3b0*/  LOP3.LUT R145, R163.reuse, 0x142, R174.reuse, 0xfe, !PT ;  /* 0x00000142a3917812 */ /* 0x140fe400078efeae */
[C-C-:B------:R-:W-:Y:S02]  /*d3c0*/  LOP3.LUT R146, R163.reuse, 0x14e, R174.reuse, 0xfe, !PT ;  /* 0x0000014ea3927812 */ /* 0x140fe400078efeae */
[C-C-:B------:R-:W-:Y:S02]  /*d3d0*/  LOP3.LUT R144, R163.reuse, 0x150, R174.reuse, 0xfe, !PT ;  /* 0x00000150a3907812 */ /* 0x140fe400078efeae */
[C-C-:B------:R-:W-:Y:S01]  /*d3e0*/  LOP3.LUT R147, R163.reuse, 0x152, R174.reuse, 0xfe, !PT ;  /* 0x00000152a3937812 */ /* 0x140fe200078efeae */
[----:B------:R1:W-:Y:S04]  /*d3f0*/  @P1 STG.E.U16 desc[UR24][R20.64], R36 ;  /* 0x0000002414001986 */ /* 0x0003e8000c101518 */
[----:B------:R3:W-:Y:S04]  /*d400*/  @P4 STG.E.U16 desc[UR24][R22.64], R37 ;  /* 0x0000002516004986 */ /* 0x0007e8000c101518 */
[----:B------:R0:W-:Y:S01]  /*d410*/  @P5 STG.E.U16 desc[UR24][R24.64], R38 ;  /* 0x0000002618005986 */ /* 0x0001e2000c101518 */
[C-C-:B-1----:R-:W-:Y:S01]  /*d420*/  LOP3.LUT R20, R163.reuse, 0xa, R174.reuse, 0xfe, !PT ;  /* 0x0000000aa3147812 */ /* 0x142fe200078efeae */
[----:B------:R-:W1:Y:S01]  /*d430*/  LDC R36, c[0x0][0x248] ;  /* 0x00009200ff247b82 */ /* 0x000e620000000800 */
[----:B------:R-:W-:-:S02]  /*d440*/  LOP3.LUT R21, R163, 0xc, R174, 0xfe, !PT ;  /* 0x0000000ca3157812 */ /* 0x000fc400078efeae */
[C-C-:B---3--:R-:W-:Y:S01]  /*d450*/  LOP3.LUT R23, R163.reuse, 0x6, R174.reuse, 0xfe, !PT ;  /* 0x00000006a3177812 */ /* 0x148fe200078efeae */
[C---:B------:R-:W-:Y:S01]  /*d460*/  IMAD R27, R20.reuse, UR6, RZ ;  /* 0x00000006141b7c24 */ /* 0x040fe2000f8e02ff */
[----:B------:R-:W-:Y:S01]  /*d470*/  LOP3.LUT R22, R163, 0x8, R174, 0xfe, !PT ;  /* 0x00000008a3167812 */ /* 0x000fe200078efeae */
[----:B------:R-:W-:Y:S01]  /*d480*/  IMAD R31, R21, UR7, RZ ;  /* 0x00000007151f7c24 */ /* 0x000fe2000f8e02ff */
[C---:B------:R-:W-:Y:S01]  /*d490*/  ISETP.LT.AND P1, PT, R23.reuse, UR8, !P0 ;  /* 0x0000000817007c0c */ /* 0x040fe2000c721270 */
[----:B------:R-:W-:Y:S01]  /*d4a0*/  IMAD R23, R23, UR4, RZ ;  /* 0x0000000417177c24 */ /* 0x000fe2000f8e02ff */
[----:B------:R-:W-:Y:S01]  /*d4b0*/  ISETP.LT.AND P2, PT, R20, UR10, !P0 ;  /* 0x0000000a14007c0c */ /* 0x000fe2000c741270 */
[C---:B0-----:R-:W-:Y:S01]  /*d4c0*/  IMAD R25, R22.reuse, UR5, RZ ;  /* 0x0000000516197c24 */ /* 0x041fe2000f8e02ff */
[----:B------:R-:W-:Y:S01]  /*d4d0*/  ISETP.LT.AND P3, PT, R22, UR9, !P0 ;  /* 0x0000000916007c0c */ /* 0x000fe2000c761270 */
[----:B------:R-:W-:Y:S01]  /*d4e0*/  ULDC UR4, c[0x0][0x248] ;  /* 0x0000920000047ab9 */ /* 0x000fe20000000800 */
[-C--:B------:R-:W-:Y:S01]  /*d4f0*/  LEA R20, P6, R23, R2.reuse, 0x1 ;  /* 0x0000000217147211 */ /* 0x080fe200078c08ff */
[----:B------:R-:W-:Y:S01]  /*d500*/  ULDC UR7, c[0x0][0x22c] ;  /* 0x00008b0000077ab9 */ /* 0x000fe20000000800 */
[----:B------:R-:W-:Y:S01]  /*d510*/  LEA R22, P5, R25, R2, 0x1 ;  /* 0x0000000219167211 */ /* 0x000fe200078a08ff */
[----:B------:R-:W-:Y:S01]  /*d520*/  ULDC UR5, c[0x0][0x248] ;  /* 0x0000920000057ab9 */ /* 0x000fe20000000800 */
[----:B------:R-:W-:Y:S01]  /*d530*/  ISETP.LT.AND P4, PT, R21, UR11, !P0 ;  /* 0x0000000b15007c0c */ /* 0x000fe2000c781270 */
[----:B------:R-:W-:Y:S01]  /*d540*/  ULDC UR8, c[0x0][0x22c] ;  /* 0x00008b0000087ab9 */ /* 0x000fe20000000800 */
[----:B------:R-:W-:Y:S01]  /*d550*/  LEA.HI.X.SX32 R21, R23, R0, 0x1, P6 ;  /* 0x0000000017157211 */ /* 0x000fe200030f0eff */
[----:B------:R-:W-:Y:S01]  /*d560*/  ULDC UR6, c[0x0][0x248] ;  /* 0x0000920000067ab9 */ /* 0x000fe20000000800 */
[----:B------:R-:W-:Y:S01]  /*d570*/  LEA R24, P6, R27, R2, 0x1 ;  /* 0x000000021b187211 */ /* 0x000fe200078c08ff */
[----:B------:R-:W-:Y:S01]  /*d580*/  ULDC UR9, c[0x0][0x22c] ;  /* 0x00008b0000097ab9 */ /* 0x000fe20000000800 */
[----:B------:R-:W-:Y:S01]  /*d590*/  LEA.HI.X.SX32 R23, R25, R0, 0x1, P5 ;  /* 0x0000000019177211 */ /* 0x000fe200028f0eff */
[----:B------:R0:W-:Y:S01]  /*d5a0*/  @P1 STG.E.U16 desc[UR24][R20.64], R39 ;  /* 0x0000002714001986 */ /* 0x0001e2000c101518 */
[----:B------:R-:W-:-:S02]  /*d5b0*/  LEA R26, P5, R31, R2, 0x1 ;  /* 0x000000021f1a7211 */ /* 0x000fc400078a08ff */
[-C--:B------:R-:W-:Y:S01]  /*d5c0*/  LEA.HI.X.SX32 R25, R27, R0.reuse, 0x1, P6 ;  /* 0x000000001b197211 */ /* 0x080fe200030f0eff */
[----:B------:R3:W-:Y:S01]  /*d5d0*/  @P3 STG.E.U16 desc[UR24][R22.64], R30 ;  /* 0x0000001e16003986 */ /* 0x0007e2000c101518 */
[----:B------:R-:W-:Y:S01]  /*d5e0*/  LEA.HI.X.SX32 R27, R31, R0, 0x1, P5 ;  /* 0x000000001f1b7211 */ /* 0x000fe200028f0eff */
[C---:B------:R-:W-:Y:S01]  /*d5f0*/  IMAD R31, R28.reuse, UR4, RZ ;  /* 0x000000041c1f7c24 */ /* 0x040fe2000f8e02ff */
[----:B------:R-:W-:Y:S01]  /*d600*/  ISETP.LT.AND P5, PT, R28, UR7, !P0 ;  /* 0x000000071c007c0c */ /* 0x000fe2000c7a1270 */
[----:B------:R2:W-:Y:S01]  /*d610*/  @P2 STG.E.U16 desc[UR24][R24.64], R32 ;  /* 0x0000002018002986 */ /* 0x0005e2000c101518 */
[----:B------:R-:W-:Y:S01]  /*d620*/  PRMT R38, R38, 0x7632, R38 ;  /* 0x0000763226267816 */ /* 0x000fe20000000026 */
[----:B------:R-:W-:Y:S01]  /*d630*/  ULDC UR4, c[0x0][0x248] ;  /* 0x0000920000047ab9 */ /* 0x000fe20000000800 */
[----:B------:R-:W-:Y:S01]  /*d640*/  ULDC UR7, c[0x0][0x22c] ;  /* 0x00008b0000077ab9 */ /* 0x000fe20000000800 */
[--C-:B0-----:R-:W-:Y:S02]  /*d650*/  LOP3.LUT R21, R163, 0x10, R174.reuse, 0xfe, !PT ;  /* 0x00000010a3157812 */ /* 0x101fe400078efeae */
[----:B------:R-:W-:Y:S01]  /*d660*/  LEA R20, P1, R31, R2, 0x1 ;  /* 0x000000021f147211 */ /* 0x000fe200078208ff */
[----:B------:R0:W-:Y:S01]  /*d670*/  @P4 STG.E.U16 desc[UR24][R26.64], R38 ;  /* 0x000000261a004986 */ /* 0x0001e2000c101518 */
[C-C-:B---3--:R-:W-:Y:S01]  /*d680*/  LOP3.LUT R23, R163.reuse, 0x12, R174.reuse, 0xfe, !PT ;  /* 0x00000012a3177812 */ /* 0x148fe200078efeae */
[----:B------:R-:W3:Y:S01]  /*d690*/  LDC R30, c[0x0][0x248] ;  /* 0x00009200ff1e7b82 */ /* 0x000ee20000000800 */
[----:B------:R-:W-:-:S02]  /*d6a0*/  LOP3.LUT R22, R163, 0x14, R174, 0xfe, !PT ;  /* 0x00000014a3167812 */ /* 0x000fc400078efeae */
[C---:B------:R-:W-:Y:S01]  /*d6b0*/  ISETP.LT.AND P2, PT, R21.reuse, UR8, !P0 ;  /* 0x0000000815007c0c */ /* 0x040fe2000c741270 */
[----:B--2---:R-:W-:Y:S01]  /*d6c0*/  IMAD R25, R21, UR5, RZ ;  /* 0x0000000515197c24 */ /* 0x004fe2000f8e02ff */
[----:B------:R-:W-:Y:S01]  /*d6d0*/  LEA.HI.X.SX32 R21, R31, R0, 0x1, P1 ;  /* 0x000000001f157211 */ /* 0x000fe200008f0eff */
[C---:B------:R-:W-:Y:S01]  /*d6e0*/  IMAD R31, R23.reuse, UR6, RZ ;  /* 0x00000006171f7c24 */ /* 0x040fe2000f8e02ff */
[----:B------:R-:W-:Y:S01]  /*d6f0*/  ISETP.LT.AND P4, PT, R23, UR9, !P0 ;  /* 0x0000000917007c0c */ /* 0x000fe2000c781270 */
[C---:B------:R-:W-:Y:S01]  /*d700*/  IMAD R33, R22.reuse, UR4, RZ ;  /* 0x0000000416217c24 */ /* 0x040fe2000f8e02ff */
[----:B------:R-:W-:Y:S01]  /*d710*/  ISETP.LT.AND P3, PT, R22, UR7, !P0 ;  /* 0x0000000716007c0c */ /* 0x000fe2000c761270 */
[----:B------:R2:W-:Y:S01]  /*d720*/  @P5 STG.E.U16 desc[UR24][R20.64], R34 ;  /* 0x0000002214005986 */ /* 0x0005e2000c101518 */
[-C--:B------:R-:W-:Y:S01]  /*d730*/  LEA R22, P1, R25, R2.reuse, 0x1 ;  /* 0x0000000219167211 */ /* 0x080fe200078208ff */
[----:B------:R-:W-:Y:S01]  /*d740*/  ULDC UR4, c[0x0][0x22c] ;  /* 0x00008b0000047ab9 */ /* 0x000fe20000000800 */
[-C--:B------:R-:W-:Y:S01]  /*d750*/  LEA R24, P6, R31, R2.reuse, 0x1 ;  /* 0x000000021f187211 */ /* 0x080fe200078c08ff */
[----:B------:R-:W-:Y:S01]  /*d760*/  ULDC UR5, c[0x0][0x248] ;  /* 0x0000920000057ab9 */ /* 0x000fe20000000800 */
[--C-:B0-----:R-:W-:Y:S01]  /*d770*/  LOP3.LUT R27, R163, 0x20, R174.reuse, 0xfe, !PT ;  /* 0x00000020a31b7812 */ /* 0x101fe200078efeae */
[----:B------:R-:W-:Y:S01]  /*d780*/  ULDC UR7, c[0x0][0x22c] ;  /* 0x00008b0000077ab9 */ /* 0x000fe20000000800 */
[----:B------:R-:W-:Y:S01]  /*d790*/  LEA R26, P5, R33, R2, 0x1 ;  /* 0x00000002211a7211 */ /* 0x000fe200078a08ff */
[----:B------:R-:W-:Y:S01]  /*d7a0*/  ULDC UR8, c[0x0][0x22c] ;  /* 0x00008b0000087ab9 */ /* 0x000fe20000000800 */
[-C--:B------:R-:W-:Y:S01]  /*d7b0*/  LEA.HI.X.SX32 R23, R25, R0.reuse, 0x1, P1 ;  /* 0x0000000019177211 */ /* 0x080fe200008f0eff */
[----:B------:R-:W-:Y:S01]  /*d7c0*/  ULDC UR6, c[0x0][0x248] ;  /* 0x0000920000067ab9 */ /* 0x000fe20000000800 */
[-C--:B------:R-:W-:Y:S01]  /*d7d0*/  LEA.HI.X.SX32 R25, R31, R0.reuse, 0x1, P6 ;  /* 0x000000001f197211 */ /* 0x080fe200030f0eff */
[----:B------:R-:W-:Y:S01]  /*d7e0*/  ULDC UR9, c[0x0][0x22c] ;  /* 0x00008b0000097ab9 */ /* 0x000fe20000000800 */
[--C-:B------:R-:W-:Y:S01]  /*d7f0*/  LOP3.LUT R28, R163, 0x16, R174.reuse, 0xfe, !PT ;  /* 0x00000016a31c7812 */ /* 0x100fe200078efeae */
[----:B------:R0:W-:Y:S01]  /*d800*/  @P2 STG.E.U16 desc[UR24][R22.64], R44 ;  /* 0x0000002c16002986 */ /* 0x0001e2000c101518 */
[----:B------:R-:W-:Y:S01]  /*d810*/  ISETP.LT.AND P1, PT, R27, UR4, !P0 ;  /* 0x000000041b007c0c */ /* 0x000fe2000c721270 */
[----:B------:R-:W-:Y:S01]  /*d820*/  ULDC UR4, c[0x0][0x248] ;  /* 0x0000920000047ab9 */ /* 0x000fe20000000800 */
[--C-:B--2---:R-:W-:Y:S01]  /*d830*/  LOP3.LUT R21, R163, 0x18, R174.reuse, 0xfe, !PT ;  /* 0x00000018a3157812 */ /* 0x104fe200078efeae */
[----:B------:R2:W-:Y:S01]  /*d840*/  @P4 STG.E.U16 desc[UR24][R24.64], R45 ;  /* 0x0000002d18004986 */ /* 0x0005e2000c101518 */
[----:B------:R-:W-:Y:S01]  /*d850*/  LEA.HI.X.SX32 R27, R33, R0, 0x1, P5 ;  /* 0x00000000211b7211 */ /* 0x000fe200028f0eff */
[----:B------:R-:W4:Y:S01]  /*d860*/  LDC R32, c[0x0][0x248] ;  /* 0x00009200ff207b82 */ /* 0x000f220000000800 */
[----:B------:R-:W-:-:S02]  /*d870*/  LOP3.LUT R20, R163, 0x1a, R174, 0xfe, !PT ;  /* 0x0000001aa3147812 */ /* 0x000fc400078efeae */
[C---:B------:R-:W-:Y:S01]  /*d880*/  ISETP.LT.AND P5, PT, R28.reuse, UR7, !P0 ;  /* 0x000000071c007c0c */ /* 0x040fe2000c7a1270 */
[----:B------:R5:W-:Y:S01]  /*d890*/  @P3 STG.E.U16 desc[UR24][R26.64], R46 ;  /* 0x0000002e1a003986 */ /* 0x000be2000c101518 */
[C---:B------:R-:W-:Y:S01]  /*d8a0*/  ISETP.LT.AND P3, PT, R21.reuse, UR8, !P0 ;  /* 0x0000000815007c0c */ /* 0x040fe2000c761270 */
[----:B0-----:R-:W-:Y:S01]  /*d8b0*/  IMAD R23, R28, UR4, RZ ;  /* 0x000000041c177c24 */ /* 0x001fe2000f8e02ff */
[----:B------:R-:W-:Y:S01]  /*d8c0*/  ISETP.LT.AND P2, PT, R20, UR9, !P0 ;  /* 0x0000000914007c0c */ /* 0x000fe2000c741270 */
[----:B------:R-:W-:Y:S01]  /*d8d0*/  ULDC UR4, c[0x0][0x22c] ;  /* 0x00008b0000047ab9 */ /* 0x000fe20000000800 */
[----:B------:R-:W-:Y:S01]  /*d8e0*/  PRMT R44, R44, 0x7632, R44 ;  /* 0x000076322c2c7816 */ /* 0x000fe2000000002c */
[----:B--2---:R-:W-:Y:S01]  /*d8f0*/  IMAD R25, R21, UR5, RZ ;  /* 0x0000000515197c24 */ /* 0x004fe2000f8e02ff */
[----:B------:R-:W0:Y:S01]  /*d900*/  LDC R28, c[0x0][0x248] ;  /* 0x00009200ff1c7b82 */ /* 0x000e220000000800 */
[----:B------:R-:W-:Y:S01]  /*d910*/  PRMT R45, R45, 0x7632, R45 ;  /* 0x000076322d2d7816 */ /* 0x000fe2000000002d */
[----:B------:R-:W-:Y:S01]  /*d920*/  ULDC UR5, c[0x0][0x248] ;  /* 0x0000920000057ab9 */ /* 0x000fe20000000800 */
[--C-:B------:R-:W-:Y:S01]  /*d930*/  LOP3.LUT R38, R163, 0x1a2, R174.reuse, 0xfe, !PT ;  /* 0x000001a2a3267812 */ /* 0x100fe200078efeae */
[----:B-----5:R-:W-:Y:S01]  /*d940*/  IMAD R27, R20, UR6, RZ ;  /* 0x00000006141b7c24 */ /* 0x020fe2000f8e02ff */
[-C--:B------:R-:W-:Y:S01]  /*d950*/  LEA R20, P6, R23, R2.reuse, 0x1 ;  /* 0x0000000217147211 */ /* 0x080fe200078c08ff */
[----:B------:R-:W-:Y:S01]  /*d960*/  ULDC UR6, c[0x0][0x22c] ;  /* 0x00008b0000067ab9 */ /* 0x000fe20000000800 */
[----:B------:R-:W-:Y:S01]  /*d970*/  LEA R22, P4, R25, R2, 0x1 ;  /* 0x0000000219167211 */ /* 0x000fe200078808ff */
[----:B------:R-:W2:Y:S01]  /*d980*/  LDC R34, c[0x0][0x248] ;  /* 0x00009200ff227b82 */ /* 0x000ea20000000800 */
[----:B------:R-:W-:-:S02]  /*d990*/  LOP3.LUT R26, R163, 0x22, R174, 0xfe, !PT ;  /* 0x00000022a31a7812 */ /* 0x000fc400078efeae */
[-C--:B------:R-:W-:Y:S02]  /*d9a0*/  LEA.HI.X.SX32 R21, R23, R0.reuse, 0x1, P6 ;  /* 0x0000000017157211 */ /* 0x080fe400030f0eff */
[----:B------:R-:W-:Y:S02]  /*d9b0*/  LEA.HI.X.SX32 R23, R25, R0, 0x1, P4 ;  /* 0x0000000019177211 */ /* 0x000fe400020f0eff */
[----:B------:R-:W-:Y:S01]  /*d9c0*/  ISETP.LT.AND P4, PT, R26, UR4, !P0 ;  /* 0x000000041a007c0c */ /* 0x000fe2000c781270 */
[----:B------:R5:W-:Y:S01]  /*d9d0*/  @P5 STG.E.U16 desc[UR24][R20.64], R47 ;  /* 0x0000002f14005986 */ /* 0x000be2000c101518 */
[----:B------:R-:W-:Y:S01]  /*d9e0*/  LEA R24, P6, R27, R2, 0x1 ;  /* 0x000000021b187211 */ /* 0x000fe200078c08ff */
[----:B------:R-:W-:Y:S01]  /*d9f0*/  ULDC UR4, c[0x0][0x248] ;  /* 0x0000920000047ab9 */ /* 0x000fe20000000800 */
[----:B------:R-:W-:Y:S01]  /*da00*/  LOP3.LUT R26, R163, 0x1c, R174, 0xfe, !PT ;  /* 0x0000001ca31a7812 */ /* 0x000fe200078efeae */
[----:B------:R1:W-:Y:S01]  /*da10*/  @P3 STG.E.U16 desc[UR24][R22.64], R44 ;  /* 0x0000002c16003986 */ /* 0x0003e2000c101518 */
[----:B------:R-:W-:-:S02]  /*da20*/  LEA.HI.X.SX32 R25, R27, R0, 0x1, P6 ;  /* 0x000000001b197211 */ /* 0x000fc400030f0eff */
[C---:B------:R-:W-:Y:S01]  /*da30*/  ISETP.LT.AND P3, PT, R26.reuse, UR6, !P0 ;  /* 0x000000061a007c0c */ /* 0x040fe2000c761270 */
[----:B------:R-:W-:Y:S01]  /*da40*/  IMAD R27, R26, UR4, RZ ;  /* 0x000000041a1b7c24 */ /* 0x000fe2000f8e02ff */
[----:B------:R-:W-:Y:S01]  /*da50*/  ULDC UR4, c[0x0][0x22c] ;  /* 0x00008b0000047ab9 */ /* 0x000fe20000000800 */
[----:B------:R-:W3:Y:S01]  /*da60*/  LDC R26, c[0x0][0x248] ;  /* 0x00009200ff1a7b82 */ /* 0x000ee20000000800 */
[----:B------:R4:W-:Y:S01]  /*da70*/  @P2 STG.E.U16 desc[UR24][R24.64], R45 ;  /* 0x0000002d18002986 */ /* 0x0009e2000c101518 */
[--C-:B-----5:R-:W-:Y:S01]  /*da80*/  LOP3.LUT R21, R163, 0x1e, R174.reuse, 0xfe, !PT ;  /* 0x0000001ea3157812 */ /* 0x120fe200078efeae */
[----:B------:R-:W-:Y:S01]  /*da90*/  ULDC UR6, c[0x0][0x22c] ;  /* 0x00008b0000067ab9 */ /* 0x000fe20000000800 */
[----:B------:R-:W-:Y:S01]  /*daa0*/  LEA R20, P5, R27, R2, 0x1 ;  /* 0x000000021b147211 */ /* 0x000fe200078a08ff */
[----:B0-----:R-:W-:Y:S01]  /*dab0*/  IMAD R29, R28, 0x20, R29 ;  /* 0x000000201c1d7824 */ /* 0x001fe200078e021d */
[----:B-1----:R-:W-:Y:S01]  /*dac0*/  LOP3.LUT R22, R163, 0x24, R174, 0xfe, !PT ;  /* 0x00000024a3167812 */ /* 0x002fe200078efeae */
[C---:B------:R-:W-:Y:S01]  /*dad0*/  IMAD R23, R21.reuse, UR5, RZ ;  /* 0x0000000515177c24 */ /* 0x040fe2000f8e02ff */
[----:B------:R-:W-:Y:S01]  /*dae0*/  ISETP.LT.AND P2, PT, R21, UR4, !P0 ;  /* 0x0000000415007c0c */ /* 0x000fe2000c741270 */
[----:B------:R-:W0:Y:S01]  /*daf0*/  LDC R28, c[0x0][0x248] ;  /* 0x00009200ff1c7b82 */ /* 0x000e220000000800 */
[----:B------:R-:W-:Y:S01]  /*db00*/  LEA.HI.X.SX32 R21, R27, R0, 0x1, P5 ;  /* 0x000000001b157211 */ /* 0x000fe200028f0eff */
[----:B------:R-:W-:Y:S01]  /*db10*/  ULDC UR4, c[0x0][0x22c] ;  /* 0x00008b0000047ab9 */ /* 0x000fe20000000800 */
[----:B------:R-:W-:Y:S01]  /*db20*/  ISETP.LT.AND P5, PT, R22, UR6, !P0 ;  /* 0x0000000616007c0c */ /* 0x000fe2000c7a1270 */
[----:B------:R-:W-:Y:S01]  /*db30*/  ULDC UR5, c[0x0][0x22c] ;  /* 0x00008b0000057ab9 */ /* 0x000fe20000000800 */
[----:B------:R-:W-:-:S02]  /*db40*/  PRMT R46, R46, 0x7632, R46 ;  /* 0x000076322e2e7816 */ /* 0x000fc4000000002e */
[----:B------:R-:W-:Y:S02]  /*db50*/  LEA R22, P6, R23, R2, 0x1 ;  /* 0x0000000217167211 */ /* 0x000fe400078c08ff */
[--C-:B----4-:R-:W-:Y:S01]  /*db60*/  LOP3.LUT R24, R163, 0x26, R174.reuse, 0xfe, !PT ;  /* 0x00000026a3187812 */ /* 0x110fe200078efeae */
[----:B------:R3:W-:Y:S01]  /*db70*/  @P3 STG.E.U16 desc[UR24][R20.64], R46 ;  /* 0x0000002e14003986 */ /* 0x0007e2000c101518 */
[----:B------:R-:W-:Y:S02]  /*db80*/  PRMT R47, R47, 0x7632, R47 ;  /* 0x000076322f2f7816 */ /* 0x000fe4000000002f */
[----:B------:R-:W-:Y:S02]  /*db90*/  LEA.HI.X.SX32 R23, R23, R0, 0x1, P6 ;  /* 0x0000000017177211 */ /* 0x000fe400030f0eff */
[----:B------:R-:W-:Y:S01]  /*dba0*/  ISETP.LT.AND P3, PT, R24, UR4, !P0 ;  /* 0x0000000418007c0c */ /* 0x000fe2000c761270 */
[----:B------:R-:W-:Y:S01]  /*dbb0*/  ULDC UR4, c[0x0][0x22c] ;  /* 0x00008b0000047ab9 */ /* 0x000fe20000000800 */
[----:B------:R-:W-:Y:S01]  /*dbc0*/  LOP3.LUT R25, R163, 0x28, R174, 0xfe, !PT ;  /* 0x00000028a3197812 */ /* 0x000fe200078efeae */
[----:B------:R1:W-:Y:S01]  /*dbd0*/  @P2 STG.E.U16 desc[UR24][R22.64], R47 ;  /* 0x0000002f16002986 */ /* 0x0003e2000c101518 */
[----:B------:R-:W-:-:S02]  /*dbe0*/  LEA R24, P6, R29, R2, 0x1 ;  /* 0x000000021d187211 */ /* 0x000fc400078c08ff */
[----:B------:R-:W-:Y:S01]  /*dbf0*/  ISETP.LT.AND P2, PT, R25, UR4, !P0 ;  /* 0x0000000419007c0c */ /* 0x000fe2000c741270 */
[----:B---3--:R-:W-:Y:S01]  /*dc00*/  IMAD R21, R26, 0x2, R29 ;  /* 0x000000021a157824 */ /* 0x008fe200078e021d */
[----:B------:R-:W-:Y:S01]  /*dc10*/  LEA.HI.X.SX32 R25, R29, R0, 0x1, P6 ;  /* 0x000000001d197211 */ /* 0x000fe200030f0eff */
[----:B------:R-:W-:Y:S01]  /*dc20*/  ULDC UR4, c[0x0][0x22c] ;  /* 0x00008b0000047ab9 */ /* 0x000fe20000000800 */
[----:B------:R-:W-:Y:S01]  /*dc30*/  LOP3.LUT R26, R163, 0x2a, R174, 0xfe, !PT ;  /* 0x0000002aa31a7812 */ /* 0x000fe200078efeae */
[----:B------:R-:W-:Y:S01]  /*dc40*/  IMAD R29, R30, 0x2, R21 ;  /* 0x000000021e1d7824 */ /* 0x000fe200078e0215 */
[C---:B------:R-:W-:Y:S01]  /*dc50*/  LEA R20, P6, R21.reuse, R2, 0x1 ;  /* 0x0000000215147211 */ /* 0x040fe200078c08ff */
[----:B------:R-:W3:Y:S01]  /*dc60*/  LDC R30, c[0x0][0x248] ;  /* 0x00009200ff1e7b82 */ /* 0x000ee20000000800 */
[----:B------:R4:W-:Y:S01]  /*dc70*/  @P1 STG.E.U16 desc[UR24][R24.64], R52 ;  /* 0x0000003418001986 */ /* 0x0009e2000c101518 */
[----:B------:R-:W-:Y:S01]  /*dc80*/  IMAD R31, R32, 0x2, R29 ;  /* 0x00000002201f7824 */ /* 0x000fe200078e021d */
[----:B------:R-:W-:-:S02]  /*dc90*/  LEA.HI.X.SX32 R21, R21, R0, 0x1, P6 ;  /* 0x0000000015157211 */ /* 0x000fc400030f0eff */
[----:B-1----:R-:W-:Y:S02]  /*dca0*/  LEA R22, P6, R29, R2, 0x1 ;  /* 0x000000021d167211 */ /* 0x002fe400078c08ff */
[----:B------:R-:W-:Y:S01]  /*dcb0*/  ISETP.LT.AND P1, PT, R26, UR4, !P0 ;  /* 0x000000041a007c0c */ /* 0x000fe2000c721270 */
[----:B------:R-:W1:Y:S01]  /*dcc0*/  LDC R32, c[0x0][0x248] ;  /* 0x00009200ff207b82 */ /* 0x000e620000000800 */
[--C-:B------:R-:W-:Y:S01]  /*dcd0*/  LOP3.LUT R27, R163, 0x2c, R174.reuse, 0xfe, !PT ;  /* 0x0000002ca31b7812 */ /* 0x100fe200078efeae */
[----:B------:R-:W-:Y:S01]  /*dce0*/  ULDC UR4, c[0x0][0x22c] ;  /* 0x00008b0000047ab9 */ /* 0x000fe20000000800 */
[----:B------:R-:W-:Y:S01]  /*dcf0*/  LEA.HI.X.SX32 R23, R29, R0, 0x1, P6 ;  /* 0x000000001d177211 */ /* 0x000fe200030f0eff */
[----:B------:R5:W-:Y:S01]  /*dd00*/  @P4 STG.E.U16 desc[UR24][R20.64], R53 ;  /* 0x0000003514004986 */ /* 0x000be2000c101518 */
[----:B------:R-:W-:Y:S02]  /*dd10*/  LEA R26, P6, R31, R2, 0x1 ;  /* 0x000000021f1a7211 */ /* 0x000fe400078c08ff */
[----:B------:R-:W-:Y:S01]  /*dd20*/  ISETP.LT.AND P4, PT, R27, UR4, !P0 ;  /* 0x000000041b007c0c */ /* 0x000fe2000c781270 */
[----:B------:R-:W-:Y:S01]  /*dd30*/  @P5 STG.E.U16 desc[UR24][R22.64], R54 ;  /* 0x0000003616005986 */ /* 0x000fe2000c101518 */
[----:B------:R-:W-:Y:S01]  /*dd40*/  LEA.HI.X.SX32 R27, R31, R0, 0x1, P6 ;  /* 0x000000001f1b7211 */ /* 0x000fe200030f0eff */
[----:B0-----:R-:W-:Y:S01]  /*dd50*/  IMAD R31, R28, 0x2, R31 ;  /* 0x000000021c1f7824 */ /* 0x001fe200078e021f */
[C-C-:B----4-:R-:W-:Y:S01]  /*dd60*/  LOP3.LUT R24, R163.reuse, 0x2e, R174.reuse, 0xfe, !PT ;  /* 0x0000002ea3187812 */ /* 0x150fe200078efeae */
[----:B------:R-:W0:Y:S01]  /*dd70*/  LDC R28, c[0x0][0x248] ;  /* 0x00009200ff1c7b82 */ /* 0x000e220000000800 */
[----:B------:R-:W-:Y:S01]  /*dd80*/  ULDC UR4, c[0x0][0x22c] ;  /* 0x00008b0000047ab9 */ /* 0x000fe20000000800 */
[----:B------:R1:W-:Y:S01]  /*dd90*/  @P3 STG.E.U16 desc[UR24][R26.64], R55 ;  /* 0x000000371a003986 */ /* 0x0003e2000c101518 */
[----:B------:R-:W-:Y:S01]  /*dda0*/  ISETP.LT.AND P5, PT, R24, UR4, !P0 ;  /* 0x0000000418007c0c */ /* 0x000fe2000c7a1270 */
[----:B---3--:R-:W-:Y:S01]  /*ddb0*/  IMAD R25, R30, 0x2, R31 ;  /* 0x000000021e197824 */ /* 0x008fe200078e021f */
[----:B-----5:R-:W-:Y:S01]  /*ddc0*/  LOP3.LUT R21, R163, 0x30, R174, 0xfe, !PT ;  /* 0x00000030a3157812 */ /* 0x020fe200078efeae */
[----:B------:R-:W-:Y:S01]  /*ddd0*/  ULDC UR4, c[0x0][0x22c] ;  /* 0x00008b0000047ab9 */ /* 0x000fe20000000800 */
[----:B------:R-:W-:Y:S01]  /*dde0*/  LEA R20, P6, R31, R2, 0x1 ;  /* 0x000000021f147211 */ /* 0x000fe200078c08ff */
[----:B------:R-:W3:Y:S01]  /*ddf0*/  LDC R30, c[0x0][0x248] ;  /* 0x00009200ff1e7b82 */ /* 0x000ee20000000800 */
[----:B------:R-:W-:Y:S01]  /*de00*/  ISETP.LT.AND P3, PT, R21, UR4, !P0 ;  /* 0x0000000415007c0c */ /* 0x000fe2000c761270 */
[----:B------:R-:W-:Y:S01]  /*de10*/  ULDC UR4, c[0x0][0x22c] ;  /* 0x00008b0000047ab9 */ /* 0x000fe20000000800 */
[----:B------:R-:W-:-:S02]  /*de20*/  LEA.HI.X.SX32 R21, R31, R0, 0x1, P6 ;  /* 0x000000001f157211 */ /* 0x000fc400030f0eff */
[----:B------:R-:W-:Y:S01]  /*de30*/  PRMT R52, R52, 0x7632, R52 ;  /* 0x0000763234347816 */ /* 0x000fe20000000034 */
[----:B-1----:R-:W-:Y:S01]  /*de40*/  IMAD R27, R32, 0x2, R25 ;  /* 0x00000002201b7824 */ /* 0x002fe200078e0219 */
[----:B------:R-:W-:Y:S01]  /*de50*/  LEA R22, P6, R25, R2, 0x1 ;  /* 0x0000000219167211 */ /* 0x000fe200078c08ff */
[----:B------:R-:W1:Y:S01]  /*de60*/  LDC R26, c[0x0][0x248] ;  /* 0x00009200ff1a7b82 */ /* 0x000e620000000800 */
[--C-:B------:R-:W-:Y:S01]  /*de70*/  LOP3.LUT R24, R163, 0x32, R174.reuse, 0xfe, !PT ;  /* 0x00000032a3187812 */ /* 0x100fe200078efeae */
[----:B------:R4:W-:Y:S01]  /*de80*/  @P2 STG.E.U16 desc[UR24][R20.64], R52 ;  /* 0x0000003414002986 */ /* 0x0009e2000c101518 */
[----:B------:R-:W-:Y:S02]  /*de90*/  PRMT R53, R53, 0x7632, R53 ;  /* 0x0000763235357816 */ /* 0x000fe40000000035 */
[----:B------:R-:W-:Y:S02]  /*dea0*/  LEA.HI.X.SX32 R23, R25, R0, 0x1, P6 ;  /* 0x0000000019177211 */ /* 0x000fe400030f0eff */
[----:B------:R-:W-:Y:S01]  /*deb0*/  ISETP.LT.AND P2, PT, R24, UR4, !P0 ;  /* 0x0000000418007c0c */ /* 0x000fe2000c741270 */
[----:B------:R-:W5:Y:S01]  /*dec0*/  LDC R32, c[0x0][0x248] ;  /* 0x00009200ff207b82 */ /* 0x000f620000000800 */
[----:B------:R-:W-:Y:S01]  /*ded0*/  LOP3.LUT R25, R163, 0x34, R174, 0xfe, !PT ;  /* 0x00000034a3197812 */ /* 0x000fe200078efeae */
[----:B------:R-:W-:Y:S01]  /*dee0*/  ULDC UR4, c[0x0][0x22c] ;  /* 0x00008b0000047ab9 */ /* 0x000fe20000000800 */
[----:B------:R-:W-:Y:S01]  /*def0*/  LEA R24, P6, R27, R2, 0x1 ;  /* 0x000000021b187211 */ /* 0x000fe200078c08ff */
[----:B------:R2:W-:Y:S01]  /*df00*/  @P1 STG.E.U16 desc[UR24][R22.64], R53 ;  /* 0x0000003516001986 */ /* 0x0005e2000c101518 */
[----:B0-----:R-:W-:Y:S01]  /*df10*/  IMAD R29, R28, 0x2, R27 ;  /* 0x000000021c1d7824 */ /* 0x001fe200078e021b */
[----:B------:R-:W-:Y:S01]  /*df20*/  ISETP.LT.AND P1, PT, R25, UR4, !P0 ;  /* 0x0000000419007c0c */ /* 0x000fe2000c721270 */
[----:B------:R-:W-:Y:S01]  /*df30*/  ULDC UR4, c[0x0][0x22c] ;  /* 0x00008b0000047ab9 */ /* 0x000fe20000000800 */
[----:B------:R-:W-:Y:S01]  /*df40*/  LEA.HI.X.SX32 R25, R27, R0, 0x1, P6 ;  /* 0x000000001b197211 */ /* 0x000fe200030f0eff */
[----:B------:R-:W0:Y:S01]  /*df50*/  LDC R28, c[0x0][0x248] ;  /* 0x00009200ff1c7b82 */ /* 0x000e220000000800 */
[----:B------:R-:W-:-:S02]  /*df60*/  PRMT R54, R54, 0x7632, R54 ;  /* 0x0000763236367816 */ /* 0x000fc40000000036 */
[--C-:B----4-:R-:W-:Y:S02]  /*df70*/  LOP3.LUT R21, R163, 0x36, R174.reuse, 0xfe, !PT ;  /* 0x00000036a3157812 */ /* 0x110fe400078efeae */
[----:B------:R-:W-:Y:S01]  /*df80*/  LEA R20, P6, R29, R2, 0x1 ;  /* 0x000000021d147211 */ /* 0x000fe200078c08ff */
[----:B------:R4:W-:Y:S01]  /*df90*/  @P4 STG.E.U16 desc[UR24][R24.64], R54 ;  /* 0x0000003618004986 */ /* 0x0009e2000c101518 */
[----:B------:R-:W-:Y:S01]  /*dfa0*/  ISETP.LT.AND P4, PT, R21, UR4, !P0 ;  /* 0x0000000415007c0c */ /* 0x000fe2000c781270 */
[----:B------:R-:W-:Y:S01]  /*dfb0*/  ULDC UR4, c[0x0][0x22c] ;  /* 0x00008b0000047ab9 */ /* 0x000fe20000000800 */
[----:B------:R-:W-:Y:S01]  /*dfc0*/  LEA.HI.X.SX32 R21, R29, R0, 0x1, P6 ;  /* 0x000000001d157211 */ /* 0x000fe200030f0eff */
[----:B-1----:R-:W-:Y:S01]  /*dfd0*/  IMAD R29, R26, 0x2, R29 ;  /* 0x000000021a1d7824 */ /* 0x002fe200078e021d */
[----:B------:R-:W-:Y:S02]  /*dfe0*/  PRMT R55, R55, 0x7632, R55 ;  /* 0x0000763237377816 */ /* 0x000fe40000000037 */
[C-C-:B--2---:R-:W-:Y:S01]  /*dff0*/  LOP3.LUT R23, R163.reuse, 0x38, R174.reuse, 0xfe, !PT ;  /* 0x00000038a3177812 */ /* 0x144fe200078efeae */
[----:B---3--:R-:W-:Y:S01]  /*e000*/  IMAD R27, R30, 0x2, R29 ;  /* 0x000000021e1b7824 */ /* 0x008fe200078e021d */
[--C-:B------:R-:W-:Y:S01]  /*e010*/  LOP3.LUT R26, R163, 0x3c, R174.reuse, 0xfe, !PT ;  /* 0x0000003ca31a7812 */ /* 0x100fe200078efeae */
[----:B------:R1:W-:Y:S01]  /*e020*/  @P5 STG.E.U16 desc[UR24][R20.64], R55 ;  /* 0x0000003714005986 */ /* 0x0003e2000c101518 */
[----:B------:R-:W-:Y:S01]  /*e030*/  LEA R22, P5, R29, R2, 0x1 ;  /* 0x000000021d167211 */ /* 0x000fe200078a08ff */
[----:B------:R-:W2:Y:S01]  /*e040*/  LDC R30, c[0x0][0x248] ;  /* 0x00009200ff1e7b82 */ /* 0x000ea20000000800 */
[----:B------:R-:W-:Y:S01]  /*e050*/  ISETP.LT.AND P6, PT, R23, UR4, !P0 ;  /* 0x0000000417007c0c */ /* 0x000fe2000c7c1270 */
[----:B------:R-:W-:Y:S01]  /*e060*/  ULDC UR4, c[0x0][0x22c] ;  /* 0x00008b0000047ab9 */ /* 0x000fe20000000800 */
[----:B------:R-:W-:Y:S01]  /*e070*/  LEA.HI.X.SX32 R23, R29, R0, 0x1, P5 ;  /* 0x000000001d177211 */ /* 0x000fe200028f0eff */
[----:B-----5:R-:W-:Y:S01]  /*e080*/  IMAD R29, R32, 0x2, R27 ;  /* 0x00000002201d7824 */ /* 0x020fe200078e021b */
[----:B----4-:R-:W-:-:S02]  /*e090*/  LOP3.LUT R25, R163, 0x3a, R174, 0xfe, !PT ;  /* 0x0000003aa3197812 */ /* 0x010fc400078efeae */
[----:B------:R-:W-:Y:S01]  /*e0a0*/  LEA R24, P5, R27, R2, 0x1 ;  /* 0x000000021b187211 */ /* 0x000fe200078a08ff */
[----:B------:R-:W3:Y:S01]  /*e0b0*/  LDC R32, c[0x0][0x248] ;  /* 0x00009200ff207b82 */ /* 0x000ee20000000800 */
[----:B------:R4:W-:Y:S01]  /*e0c0*/  @P3 STG.E.U16 desc[UR24][R22.64], R124 ;  /* 0x0000007c16003986 */ /* 0x0009e2000c101518 */
[----:B------:R-:W-:Y:S01]  /*e0d0*/  ISETP.LT.AND P3, PT, R25, UR4, !P0 ;  /* 0x0000000419007c0c */ /* 0x000fe2000c761270 */
[----:B------:R-:W-:Y:S01]  /*e0e0*/  ULDC UR4, c[0x0][0x22c] ;  /* 0x00008b0000047ab9 */ /* 0x000fe20000000800 */
[----:B------:R-:W-:Y:S02]  /*e0f0*/  LEA.HI.X.SX32 R25, R27, R0, 0x1, P5 ;  /* 0x000000001b197211 */ /* 0x000fe400028f0eff */
[----:B-1----:R-:W-:Y:S02]  /*e100*/  LEA R20, P5, R29, R2, 0x1 ;  /* 0x000000021d147211 */ /* 0x002fe400078a08ff */
[----:B------:R-:W-:Y:S01]  /*e110*/  LOP3.LUT R27, R163, 0x3e, R174, 0xfe, !PT ;  /* 0x0000003ea31b7812 */ /* 0x000fe200078efeae */
[----:B------:R1:W-:Y:S01]  /*e120*/  @P2 STG.E.U16 desc[UR24][R24.64], R125 ;  /* 0x0000007d18002986 */ /* 0x0003e2000c101518 */
[----:B------:R-:W-:Y:S01]  /*e130*/  LEA.HI.X.SX32 R21, R29, R0, 0x1, P5 ;  /* 0x000000001d157211 */ /* 0x000fe200028f0eff */
[----:B0-----:R-:W-:Y:S01]  /*e140*/  IMAD R29, R28, 0x2, R29 ;  /* 0x000000021c1d7824 */ /* 0x001fe200078e021d */
[----:B------:R-:W-:Y:S01]  /*e150*/  ISETP.LT.AND P5, PT, R26, UR4, !P0 ;  /* 0x000000041a007c0c */ /* 0x000fe2000c7a1270 */
[----:B------:R-:W0:Y:S01]  /*e160*/  LDC R28, c[0x0][0x248] ;  /* 0x00009200ff1c7b82 */ /* 0x000e220000000800 */
[----:B------:R-:W-:Y:S01]  /*e170*/  ULDC UR4, c[0x0][0x22c] ;  /* 0x00008b0000047ab9 */ /* 0x000fe20000000800 */
[----:B------:R5:W-:Y:S01]  /*e180*/  @P1 STG.E.U16 desc[UR24][R20.64], R126 ;  /* 0x0000007e14001986 */ /* 0x000be2000c101518 */
[----:B----4-:R-:W-:-:S02]  /*e190*/  LEA R22, P1, R29, R2, 0x1 ;  /* 0x000000021d167211 */ /* 0x010fc400078208ff */
[----:B------:R-:W-:Y:S02]  /*e1a0*/  PRMT R124, R124, 0x7632, R124 ;  /* 0x000076327c7c7816 */ /* 0x000fe4000000007c */
[----:B------:R-:W-:Y:S01]  /*e1b0*/  LEA.HI.X.SX32 R23, R29, R0, 0x1, P1 ;  /* 0x000000001d177211 */ /* 0x000fe200008f0eff */
[----:B--2---:R-:W-:Y:S01]  /*e1c0*/  IMAD R29, R30, 0x2, R29 ;  /* 0x000000021e1d7824 */ /* 0x004fe200078e021d */
[----:B------:R-:W-:Y:S01]  /*e1d0*/  ISETP.LT.AND P1, PT, R27, UR4, !P0 ;  /* 0x000000041b007c0c */ /* 0x000fe2000c721270 */
[----:B------:R-:W2:Y:S01]  /*e1e0*/  LDC R30, c[0x0][0x248] ;  /* 0x00009200ff1e7b82 */ /* 0x000ea20000000800 */
[----:B-1----:R-:W-:Y:S01]  /*e1f0*/  PRMT R125, R125, 0x7632, R125 ;  /* 0x000076327d7d7816 */ /* 0x002fe2000000007d */
[----:B------:R1:W-:Y:S01]  /*e200*/  @P4 STG.E.U16 desc[UR24][R22.64], R127 ;  /* 0x0000007f16004986 */ /* 0x0003e2000c101518 */
[----:B---3--:R-:W-:Y:S01]  /*e210*/  IMAD R27, R32, 0x2, R29 ;  /* 0x00000002201b7824 */ /* 0x008fe200078e021d */
[----:B-----5:R-:W-:Y:S01]  /*e220*/  LEA R20, P4, R29, R2, 0x1 ;  /* 0x000000021d147211 */ /* 0x020fe200078808ff */
[----:B------:R-:W-:Y:S01]  /*e230*/  ULDC UR4, c[0x0][0x22c] ;  /* 0x00008b0000047ab9 */ /* 0x000fe20000000800 */
[----:B------:R-:W-:-:S02]  /*e240*/  LOP3.LUT R26, R163, 0x40, R174, 0xfe, !PT ;  /* 0x00000040a31a7812 */ /* 0x000fc400078efeae */
[----:B------:R-:W-:Y:S01]  /*e250*/  LEA.HI.X.SX32 R21, R29, R0, 0x1, P4 ;  /* 0x000000001d157211 */ /* 0x000fe200020f0eff */
[----:B------:R-:W3:Y:S01]  /*e260*/  LDC R32, c[0x0][0x248] ;  /* 0x00009200ff207b82 */ /* 0x000ee20000000800 */
[C---:B------:R-:W-:Y:S02]  /*e270*/  LEA R24, P4, R27.reuse, R2, 0x1 ;  /* 0x000000021b187211 */ /* 0x040fe400078808ff */
[----:B------:R-:W-:Y:S01]  /*e280*/  ISETP.LT.AND P2, PT, R26, UR5, !P0 ;  /* 0x000000051a007c0c */ /* 0x000fe2000c741270 */
[----:B------:R4:W-:Y:S01]  /*e290*/  @P6 STG.E.U16 desc[UR24][R20.64], R124 ;  /* 0x0000007c14006986 */ /* 0x0009e2000c101518 */
[----:B------:R-:W-:Y:S01]  /*e2a0*/  LEA.HI.X.SX32 R25, R27, R0, 0x1, P4 ;  /* 0x000000001b197211 */ /* 0x000fe200020f0eff */
[----:B0-----:R-:W-:Y:S01]  /*e2b0*/  IMAD R27, R28, 0x2, R27 ;  /* 0x000000021c1b7824 */ /* 0x001fe200078e021b */
[----:B------:R-:W-:Y:S01]  /*e2c0*/  LOP3.LUT R26, R163, 0x42, R174, 0xfe, !PT ;  /* 0x00000042a31a7812 */ /* 0x000fe200078efeae */
[----:B------:R-:W0:Y:S01]  /*e2d0*/  LDC R28, c[0x0][0x248] ;  /* 0x00009200ff1c7b82 */ /* 0x000e220000000800 */
[----:B------:R-:W-:Y:S01]  /*e2e0*/  PRMT R126, R126, 0x7632, R126 ;  /* 0x000076327e7e7816 */ /* 0x000fe2000000007e */
[----:B------:R5:W-:Y:S01]  /*e2f0*/  @P3 STG.E.U16 desc[UR24][R24.64], R125 ;  /* 0x0000007d18003986 */ /* 0x000be2000c101518 */
[C---:B-1----:R-:W-:Y:S01]  /*e300*/  LEA R22, P3, R27.reuse, R2, 0x1 ;  /* 0x000000021b167211 */ /* 0x042fe200078608ff */
[----:B------:R-:W-:Y:S01]  /*e310*/  ULDC UR5, c[0x0][0x22c] ;  /* 0x00008b0000057ab9 */ /* 0x000fe20000000800 */
[----:B------:R-:W-:Y:S01]  /*e320*/  ISETP.LT.AND P4, PT, R26, UR4, !P0 ;  /* 0x000000041a007c0c */ /* 0x000fe2000c781270 */
[----:B------:R-:W-:Y:S01]  /*e330*/  ULDC UR4, c[0x0][0x22c] ;  /* 0x00008b0000047ab9 */ /* 0x000fe20000000800 */
[----:B--2---:R-:W-:Y:S01]  /*e340*/  IMAD R29, R30, 0x2, R27 ;  /* 0x000000021e1d7824 */ /* 0x004fe200078e021b */
[----:B------:R-:W-:Y:S01]  /*e350*/  LEA.HI.X.SX32 R23, R27, R0, 0x1, P3 ;  /* 0x000000001b177211 */ /* 0x000fe200018f0eff */
[----:B------:R-:W1:Y:S01]  /*e360*/  LDC R30, c[0x0][0x248] ;  /* 0x00009200ff1e7b82 */ /* 0x000e620000000800 */
[----:B------:R-:W-:-:S02]  /*e370*/  LOP3.LUT R26, R163, 0x44, R174, 0xfe, !PT ;  /* 0x00000044a31a7812 */ /* 0x000fc400078efeae */
[----:B----4-:R-:W-:Y:S01]  /*e380*/  LEA R20, P6, R29, R2, 0x1 ;  /* 0x000000021d147211 */ /* 0x010fe200078c08ff */
[----:B------:R0:W-:Y:S01]  /*e390*/  @P5 STG.E.U16 desc[UR24][R22.64], R126 ;  /* 0x0000007e16005986 */ /* 0x0001e2000c101518 */
[--C-:B-----5:R-:W-:Y:S02]  /*e3a0*/  LOP3.LUT R24, R163, 0x46, R174.reuse, 0xfe, !PT ;  /* 0x00000046a3187812 */ /* 0x120fe400078efeae */
[----:B------:R-:W-:Y:S01]  /*e3b0*/  LEA.HI.X.SX32 R21, R29, R0, 0x1, P6 ;  /* 0x000000001d157211 */ /* 0x000fe200030f0eff */
[----:B---3--:R-:W-:Y:S01]  /*e3c0*/  IMAD R29, R32, 0x2, R29 ;  /* 0x00000002201d7824 */ /* 0x008fe200078e021d */
[----:B------:R-:W-:Y:S01]  /*e3d0*/  ISETP.LT.AND P3, PT, R26, UR4, !P0 ;  /* 0x000000041a007c0c */ /* 0x000fe2000c761270 */
[----:B------:R-:W-:Y:S01]  /*e3e0*/  ULDC UR4, c[0x0][0x22c] ;  /* 0x00008b0000047ab9 */ /* 0x000fe20000000800 */
[----:B------:R-:W-:Y:S01]  /*e3f0*/  PRMT R127, R127, 0x7632, R127 ;  /* 0x000076327f7f7816 */ /* 0x000fe2000000007f */
[----:B------:R-:W2:Y:S01]  /*e400*/  LDC R32, c[0x0][0x248] ;  /* 0x00009200ff207b82 */ /* 0x000ea20000000800 */
[----:B------:R-:W-:Y:S01]  /*e410*/  ISETP.LT.AND P5, PT, R24, UR4, !P0 ;  /* 0x0000000418007c0c */ /* 0x000fe2000c7a1270 */
[----:B------:R-:W-:Y:S01]  /*e420*/  ULDC UR4, c[0x0][0x22c] ;  /* 0x00008b0000047ab9 */ /* 0x000fe20000000800 */
[--C-:B------:R-:W-:Y:S01]  /*e430*/  LOP3.LUT R25, R163, 0x48, R174.reuse, 0xfe, !PT ;  /* 0x00000048a3197812 */ /* 0x100fe200078efeae */
[----:B0-----:R-:W-:Y:S01]  /*e440*/  IMAD R23, R28, 0x2, R29 ;  /* 0x000000021c177824 */ /* 0x001fe200078e021d */
[----:B------:R-:W-:Y:S01]  /*e450*/  LEA R24, P6, R29, R2, 0x1 ;  /* 0x000000021d187211 */ /* 0x000fe200078c08ff */
[----:B------:R0:W-:Y:S01]  /*e460*/  @P1 STG.E.U16 desc[UR24][R20.64], R127 ;  /* 0x0000007f14001986 */ /* 0x0001e2000c101518 */
[----:B------:R-:W-:Y:S01]  /*e470*/  ISETP.LT.AND P1, PT, R25, UR4, !P0 ;  /* 0x0000000419007c0c */ /* 0x000fe2000c721270 */
[----:B------:R-:W3:Y:S01]  /*e480*/  LDC R28, c[0x0][0x248] ;  /* 0x00009200ff1c7b82 */ /* 0x000ee20000000800 */
[----:B------:R-:W-:Y:S01]  /*e490*/  LEA.HI.X.SX32 R25, R29, R0, 0x1, P6 ;  /* 0x000000001d197211 */ /* 0x000fe200030f0eff */
[----:B------:R-:W-:Y:S01]  /*e4a0*/  ULDC UR4, c[0x0][0x22c] ;  /* 0x00008b0000047ab9 */ /* 0x000fe20000000800 */
[----:B------:R-:W-:Y:S01]  /*e4b0*/  LEA R22, P6, R23, R2, 0x1 ;  /* 0x0000000217167211 */ /* 0x000fe200078c08ff */
[----:B-1----:R-:W-:Y:S01]  /*e4c0*/  IMAD R29, R30, 0x2, R23 ;  /* 0x000000021e1d7824 */ /* 0x002fe200078e0217 */
[----:B------:R-:W-:Y:S01]  /*e4d0*/  LOP3.LUT R26, R163, 0x4a, R174, 0xfe, !PT ;  /* 0x0000004aa31a7812 */ /* 0x000fe200078efeae */
[----:B------:R1:W-:Y:S01]  /*e4e0*/  @P2 STG.E.U16 desc[UR24][R24.64], R132 ;  /* 0x0000008418002986 */ /* 0x0003e2000c101518 */
[----:B------:R-:W-:Y:S01]  /*e4f0*/  LEA.HI.X.SX32 R23, R23, R0, 0x1, P6 ;  /* 0x0000000017177211 */ /* 0x000fe200030f0eff */
[----:B------:R-:W4:Y:S01]  /*e500*/  LDC R30, c[0x0][0x248] ;  /* 0x00009200ff1e7b82 */ /* 0x000f220000000800 */
[----:B------:R-:W-:Y:S01]  /*e510*/  IMAD R31, R34, 0x2, R29 ;  /* 0x00000002221f7824 */ /* 0x000fe200078e021d */
[----:B0-----:R-:W-:-:S02]  /*e520*/  LEA R20, P6, R29, R2, 0x1 ;  /* 0x000000021d147211 */ /* 0x001fc400078c08ff */
[----:B------:R-:W-:Y:S01]  /*e530*/  ISETP.LT.AND P2, PT, R26, UR4, !P0 ;  /* 0x000000041a007c0c */ /* 0x000fe2000c741270 */
[----:B------:R-:W-:Y:S01]  /*e540*/  ULDC UR4, c[0x0][0x22c] ;  /* 0x00008b0000047ab9 */ /* 0x000fe20000000800 */
[--C-:B------:R-:W-:Y:S01]  /*e550*/  LOP3.LUT R27, R163, 0x4c, R174.reuse, 0xfe, !PT ;  /* 0x0000004ca31b7812 */ /* 0x100fe200078efeae */
[----:B------:R0:W-:Y:S01]  /*e560*/  @P4 STG.E.U16 desc[UR24][R22.64], R133 ;  /* 0x0000008516004986 */ /* 0x0001e2000c101518 */
[----:B------:R-:W-:Y:S01]  /*e570*/  LEA.HI.X.SX32 R21, R29, R0, 0x1, P6 ;  /* 0x000000001d157211 */ /* 0x000fe200030f0eff */
[----:B------:R-:W5:Y:S01]  /*e580*/  LDC R34, c[0x0][0x248] ;  /* 0x00009200ff227b82 */ /* 0x000f620000000800 */
[----:B------:R-:W-:Y:S02]  /*e590*/  LEA R26, P6, R31, R2, 0x1 ;  /* 0x000000021f1a7211 */ /* 0x000fe400078c08ff */
[----:B------:R-:W-:Y:S01]  /*e5a0*/  ISETP.LT.AND P4, PT, R27, UR4, !P0 ;  /* 0x000000041b007c0c */ /* 0x000fe2000c781270 */
[----:B------:R-:W-:Y:S01]  /*e5b0*/  @P3 STG.E.U16 desc[UR24][R20.64], R134 ;  /* 0x0000008614003986 */ /* 0x000fe2000c101518 */
[----:B------:R-:W-:Y:S01]  /*e5c0*/  LEA.HI.X.SX32 R27, R31, R0, 0x1, P6 ;  /* 0x000000001f1b7211 */ /* 0x000fe200030f0eff */
[----:B------:R-:W-:Y:S01]  /*e5d0*/  ULDC UR4, c[0x0][0x22c] ;  /* 0x00008b0000047ab9 */ /* 0x000fe20000000800 */
[----:B---3--:R-:W-:Y:S01]  /*e5e0*/  IMAD R31, R28, 0x2, R31 ;  /* 0x000000021c1f7824 */ /* 0x008fe200078e021f */
[C-C-:B-1----:R-:W-:Y:S01]  /*e5f0*/  LOP3.LUT R24, R163.reuse, 0x4e, R174.reuse, 0xfe, !PT ;  /* 0x0000004ea3187812 */ /* 0x142fe200078efeae */
[----:B------:R-:W1:Y:S01]  /*e600*/  LDC R28, c[0x0][0x248] ;  /* 0x00009200ff1c7b82 */ /* 0x000e620000000800 */
[----:B------:R2:W-:Y:S01]  /*e610*/  @P5 STG.E.U16 desc[UR24][R26.64], R135 ;  /* 0x000000871a005986 */ /* 0x0005e2000c101518 */
[----:B0-----:R-:W-:-:S02]  /*e620*/  LOP3.LUT R23, R163, 0x50, R174, 0xfe, !PT ;  /* 0x00000050a3177812 */ /* 0x001fc400078efeae */
[----:B------:R-:W-:Y:S01]  /*e630*/  ISETP.LT.AND P3, PT, R24, UR4, !P0 ;  /* 0x0000000418007c0c */ /* 0x000fe2000c761270 */
[----:B------:R-:W-:Y:S01]  /*e640*/  ULDC UR4, c[0x0][0x22c] ;  /* 0x00008b0000047ab9 */ /* 0x000fe20000000800 */
[----:B------:R-:W-:Y:S01]  /*e650*/  LEA R22, P6, R31, R2, 0x1 ;  /* 0x000000021f167211 */ /* 0x000fe200078c08ff */
[----:B----4-:R-:W-:Y:S01]  /*e660*/  IMAD R25, R30, 0x2, R31 ;  /* 0x000000021e197824 */ /* 0x010fe200078e021f */
[----:B------:R-:W-:Y:S01]  /*e670*/  ISETP.LT.AND P5, PT, R23, UR4, !P0 ;  /* 0x0000000417007c0c */ /* 0x000fe2000c7a1270 */
[----:B------:R-:W0:Y:S01]  /*e680*/  LDC R30, c[0x0][0x248] ;  /* 0x00009200ff1e7b82 */ /* 0x000e220000000800 */
[----:B------:R-:W-:Y:S01]  /*e690*/  LEA.HI.X.SX32 R23, R31, R0, 0x1, P6 ;  /* 0x000000001f177211 */ /* 0x000fe200030f0eff */
[----:B------:R-:W-:Y:S01]  /*e6a0*/  ULDC UR4, c[0x0][0x22c] ;  /* 0x00008b0000047ab9 */ /* 0x000fe20000000800 */
[----:B------:R-:W-:Y:S01]  /*e6b0*/  PRMT R132, R132, 0x7632, R132 ;  /* 0x0000763284847816 */ /* 0x000fe20000000084 */
[----:B--2---:R-:W-:Y:S01]  /*e6c0*/  IMAD R27, R32, 0x2, R25 ;  /* 0x00000002201b7824 */ /* 0x004fe200078e0219 */
[----:B------:R-:W-:-:S02]  /*e6d0*/  LEA R20, P6, R25, R2, 0x1 ;  /* 0x0000000219147211 */ /* 0x000fc400078c08ff */
[--C-:B------:R-:W-:Y:S01]  /*e6e0*/  LOP3.LUT R24, R163, 0x52, R174.reuse, 0xfe, !PT ;  /* 0x00000052a3187812 */ /* 0x100fe200078efeae */
[----:B------:R-:W2:Y:S01]  /*e6f0*/  LDC R26, c[0x0][0x248] ;  /* 0x00009200ff1a7b82 */ /* 0x000ea20000000800 */
[----:B------:R-:W-:Y:S01]  /*e700*/  PRMT R133, R133, 0x7632, R133 ;  /* 0x0000763285857816 */ /* 0x000fe20000000085 */
[----:B------:R3:W-:Y:S01]  /*e710*/  @P1 STG.E.U16 desc[UR24][R22.64], R132 ;  /* 0x0000008416001986 */ /* 0x0007e2000c101518 */
[----:B------:R-:W-:Y:S02]  /*e720*/  LEA.HI.X.SX32 R21, R25, R0, 0x1, P6 ;  /* 0x0000000019157211 */ /* 0x000fe400030f0eff */
[----:B------:R-:W-:Y:S01]  /*e730*/  ISETP.LT.AND P1, PT, R24, UR4, !P0 ;  /* 0x0000000418007c0c */ /* 0x000fe2000c721270 */
[----:B------:R-:W-:Y:S01]  /*e740*/  ULDC UR4, c[0x0][0x22c] ;  /* 0x00008b0000047ab9 */ /* 0x000fe20000000800 */
[----:B------:R-:W-:Y:S01]  /*e750*/  LOP3.LUT R25, R163, 0x54, R174, 0xfe, !PT ;  /* 0x00000054a3197812 */ /* 0x000fe200078efeae */
[----:B------:R-:W4:Y:S01]  /*e760*/  LDC R32, c[0x0][0x248] ;  /* 0x00009200ff207b82 */ /* 0x000f220000000800 */
[----:B------:R-:W-:Y:S01]  /*e770*/  LEA R24, P6, R27, R2, 0x1 ;  /* 0x000000021b187211 */ /* 0x000fe200078c08ff */
[----:B------:R5:W-:Y:S01]  /*e780*/  @P2 STG.E.U16 desc[UR24][R20.64], R133 ;  /* 0x0000008514002986 */ /* 0x000be2000c101518 */
[----:B-1----:R-:W-:Y:S01]  /*e790*/  IMAD R29, R28, 0x2, R27 ;  /* 0x000000021c1d7824 */ /* 0x002fe200078e021b */
[----:B------:R-:W-:Y:S01]  /*e7a0*/  ISETP.LT.AND P2, PT, R25, UR4, !P0 ;  /* 0x0000000419007c0c */ /* 0x000fe2000c741270 */
[----:B------:R-:W-:Y:S01]  /*e7b0*/  ULDC UR4, c[0x0][0x22c] ;  /* 0x00008b0000047ab9 */ /* 0x000fe20000000800 */
[----:B------:R-:W-:-:S02]  /*e7c0*/  LEA.HI.X.SX32 R25, R27, R0, 0x1, P6 ;  /* 0x000000001b197211 */ /* 0x000fc400030f0eff */
[----:B------:R-:W-:Y:S01]  /*e7d0*/  PRMT R134, R134, 0x7632, R134 ;  /* 0x0000763286867816 */ /* 0x000fe20000000086 */
[----:B------:R-:W1:Y:S01]  /*e7e0*/  LDC R28, c[0x0][0x248] ;  /* 0x00009200ff1c7b82 */ /* 0x000e620000000800 */
[----:B------:R-:W-:Y:S02]  /*e7f0*/  PRMT R135, R135, 0x7632, R135 ;  /* 0x0000763287877816 */ /* 0x000fe40000000087 */
[C-C-:B---3--:R-:W-:Y:S01]  /*e800*/  LOP3.LUT R23, R163.reuse, 0x58, R174.reuse, 0xfe, !PT ;  /* 0x00000058a3177812 */ /* 0x148fe200078efeae */
[----:B------:R3:W-:Y:S01]  /*e810*/  @P4 STG.E.U16 desc[UR24][R24.64], R134 ;  /* 0x0000008618004986 */ /* 0x0007e2000c101518 */
[--C-:B-----5:R-:W-:Y:S02]  /*e820*/  LOP3.LUT R21, R163, 0x56, R174.reuse, 0xfe, !PT ;  /* 0x00000056a3157812 */ /* 0x120fe400078efeae */
[----:B------:R-:W-:Y:S02]  /*e830*/  LEA R20, P6, R29, R2, 0x1 ;  /* 0x000000021d147211 */ /* 0x000fe400078c08ff */
[----:B------:R-:W-:Y:S01]  /*e840*/  ISETP.LT.AND P4, PT, R21, UR4, !P0 ;  /* 0x0000000415007c0c */ /* 0x000fe2000c781270 */
[----:B------:R-:W-:Y:S01]  /*e850*/  ULDC UR4, c[0x0][0x22c] ;  /* 0x00008b0000047ab9 */ /* 0x000fe20000000800 */
[----:B------:R-:W-:Y:S01]  /*e860*/  LEA.HI.X.SX32 R21, R29, R0, 0x1, P6 ;  /* 0x000000001d157211 */ /* 0x000fe200030f0eff */
[----:B--2---:R-:W-:Y:S01]  /*e870*/  IMAD R29, R26, 0x2, R29 ;  /* 0x000000021a1d7824 */ /* 0x004fe200078e021d */
[----:B------:R-:W-:Y:S01]  /*e880*/  ISETP.LT.AND P6, PT, R23, UR4, !P0 ;  /* 0x0000000417007c0c */ /* 0x000fe2000c7c1270 */
[----:B------:R-:W-:Y:S01]  /*e890*/  ULDC UR4, c[0x0][0x22c] ;  /* 0x00008b0000047ab9 */ /* 0x000fe20000000800 */
[--C-:B------:R-:W-:Y:S01]  /*e8a0*/  LOP3.LUT R26, R163, 0x5c, R174.reuse, 0xfe, !PT ;  /* 0x0000005ca31a7812 */ /* 0x100fe200078efeae */
[----:B------:R2:W-:Y:S01]  /*e8b0*/  @P3 STG.E.U16 desc[UR24][R20.64], R135 ;  /* 0x0000008714003986 */ /* 0x0005e2000c101518 */
[----:B------:R-:W-:Y:S01]  /*e8c0*/  LEA R22, P3, R29, R2, 0x1 ;  /* 0x000000021d167211 */ /* 0x000fe200078608ff */
[----:B0-----:R-:W-:Y:S01]  /*e8d0*/  IMAD R27, R30, 0x2, R29 ;  /* 0x000000021e1b7824 */ /* 0x001fe200078e021d */
[----:B---3--:R-:W-:Y:S01]  /*e8e0*/  LOP3.LUT R25, R163, 0x5a, R174, 0xfe, !PT ;  /* 0x0000005aa3197812 */ /* 0x008fe200078efeae */
[----:B------:R-:W0:Y:S01]  /*e8f0*/  LDC R30, c[0x0][0x248] ;  /* 0x00009200ff1e7b82 */ /* 0x000e220000000800 */
[----:B------:R-:W-:Y:S01]  /*e900*/  LEA.HI.X.SX32 R23, R29, R0, 0x1, P3 ;  /* 0x000000001d177211 */ /* 0x000fe200018f0eff */
[----:B----4-:R-:W-:Y:S01]  /*e910*/  IMAD R29, R32, 0x2, R27 ;  /* 0x00000002201d7824 */ /* 0x010fe200078e021b */
[----:B------:R-:W-:-:S02]  /*e920*/  LEA R24, P3, R27, R2, 0x1 ;  /* 0x000000021b187211 */ /* 0x000fc400078608ff */
[--C-:B------:R-:W-:Y:S01]  /*e930*/  LOP3.LUT R132, R163, 0x164, R174.reuse, 0xfe, !PT ;  /* 0x00000164a3847812 */ /* 0x100fe200078efeae */
[----:B------:R3:W-:Y:S01]  /*e940*/  @P5 STG.E.U16 desc[UR24][R22.64], R140 ;  /* 0x0000008c16005986 */ /* 0x0007e2000c101518 */
[----:B------:R-:W-:Y:S01]  /*e950*/  ISETP.LT.AND P5, PT, R25, UR4, !P0 ;  /* 0x0000000419007c0c */ /* 0x000fe2000c7a1270 */
[----:B------:R-:W4:Y:S01]  /*e960*/  LDC R32, c[0x0][0x248] ;  /* 0x00009200ff207b82 */ /* 0x000f220000000800 */
[----:B------:R-:W-:Y:S01]  /*e970*/  LEA.HI.X.SX32 R25, R27, R0, 0x1, P3 ;  /* 0x000000001b197211 */ /* 0x000fe200018f0eff */
[----:B------:R-:W-:Y:S01]  /*e980*/  ULDC UR4, c[0x0][0x22c] ;  /* 0x00008b0000047ab9 */ /* 0x000fe20000000800 */
[----:B--2---:R-:W-:Y:S02]  /*e990*/  LEA R20, P3, R29, R2, 0x1 ;  /* 0x000000021d147211 */ /* 0x004fe400078608ff */
[----:B------:R-:W-:Y:S01]  /*e9a0*/  LOP3.LUT R27, R163, 0x5e, R174, 0xfe, !PT ;  /* 0x0000005ea31b7812 */ /* 0x000fe200078efeae */
[----:B------:R2:W-:Y:S01]  /*e9b0*/  @P1 STG.E.U16 desc[UR24][R24.64], R141 ;  /* 0x0000008d18001986 */ /* 0x0005e2000c101518 */
[----:B------:R-:W-:Y:S01]  /*e9c0*/  LEA.HI.X.SX32 R21, R29, R0, 0x1, P3 ;  /* 0x000000001d157211 */ /* 0x000fe200018f0eff */
[----:B-1----:R-:W-:Y:S01]  /*e9d0*/  IMAD R29, R28, 0x2, R29 ;  /* 0x000000021c1d7824 */ /* 0x002fe200078e021d */
[----:B------:R-:W-:Y:S01]  /*e9e0*/  ISETP.LT.AND P1, PT, R26, UR4, !P0 ;  /* 0x000000041a007c0c */ /* 0x000fe2000c721270 */
[----:B------:R-:W1:Y:S01]  /*e9f0*/  LDC R28, c[0x0][0x248] ;  /* 0x00009200ff1c7b82 */ /* 0x000e620000000800 */
[----:B------:R-:W-:Y:S01]  /*ea00*/  ULDC UR4, c[0x0][0x22c] ;  /* 0x00008b0000047ab9 */ /* 0x000fe20000000800 */
[----:B------:R5:W-:Y:S01]  /*ea10*/  @P2 STG.E.U16 desc[UR24][R20.64], R142 ;  /* 0x0000008e14002986 */ /* 0x000be2000c101518 */
[----:B---3--:R-:W-:-:S02]  /*ea20*/  LEA R22, P2, R29, R2, 0x1 ;  /* 0x000000021d167211 */ /* 0x008fc400078408ff */
[----:B------:R-:W-:Y:S02]  /*ea30*/  PRMT R140, R140, 0x7632, R140 ;  /* 0x000076328c8c7816 */ /* 0x000fe4000000008c */
[----:B------:R-:W-:Y:S01]  /*ea40*/  LEA.HI.X.SX32 R23, R29, R0, 0x1, P2 ;  /* 0x000000001d177211 */ /* 0x000fe200010f0eff */
[----:B0-----:R-:W-:Y:S01]  /*ea50*/  IMAD R29, R30, 0x2, R29 ;  /* 0x000000021e1d7824 */ /* 0x001fe200078e021d */
[----:B------:R-:W-:Y:S01]  /*ea60*/  ISETP.LT.AND P2, PT, R27, UR4, !P0 ;  /* 0x000000041b007c0c */ /* 0x000fe2000c741270 */
[----:B------:R-:W0:Y:S01]  /*ea70*/  LDC R30, c[0x0][0x248] ;  /* 0x00009200ff1e7b82 */ /* 0x000e220000000800 */
[----:B--2---:R-:W-:Y:S01]  /*ea80*/  PRMT R141, R141, 0x7632, R141 ;  /* 0x000076328d8d7816 */ /* 0x004fe2000000008d */
[----:B------:R2:W-:Y:S01]  /*ea90*/  @P4 STG.E.U16 desc[UR24][R22.64], R143 ;  /* 0x0000008f16004986 */ /* 0x0005e2000c101518 */
[----:B------:R-:W-:Y:S01]  /*eaa0*/  LOP3.LUT R26, R163, 0x60, R174, 0xfe, !PT ;  /* 0x00000060a31a7812 */ /* 0x000fe200078efeae */
[----:B----4-:R-:W-:Y:S01]  /*eab0*/  IMAD R27, R32, 0x2, R29 ;  /* 0x00000002201b7824 */ /* 0x010fe200078e021d */
[C---:B-----5:R-:W-:Y:S01]  /*eac0*/  LEA R20, P4, R29.reuse, R2, 0x1 ;  /* 0x000000021d147211 */ /* 0x060fe200078808ff */
[----:B------:R-:W-:Y:S01]  /*ead0*/  ULDC UR4, c[0x0][0x22c] ;  /* 0x00008b0000047ab9 */ /* 0x000fe20000000800 */
[----:B------:R-:W-:Y:S01]  /*eae0*/  ISETP.LT.AND P3, PT, R26, UR5, !P0 ;  /* 0x000000051a007c0c */ /* 0x000fe2000c761270 */
[----:B------:R-:W3:Y:S01]  /*eaf0*/  LDC R32, c[0x0][0x248] ;  /* 0x00009200ff207b82 */ /* 0x000ee20000000800 */
[----:B------:R-:W-:Y:S01]  /*eb00*/  LEA.HI.X.SX32 R21, R29, R0, 0x1, P4 ;  /* 0x000000001d157211 */ /* 0x000fe200020f0eff */
[----:B------:R-:W-:Y:S01]  /*eb10*/  ULDC UR5, c[0x0][0x22c] ;  /* 0x00008b0000057ab9 */ /* 0x000fe20000000800 */
[----:B------:R-:W-:-:S02]  /*eb20*/  LEA R24, P4, R27, R2, 0x1 ;  /* 0x000000021b187211 */ /* 0x000fc400078808ff */
[----:B------:R-:W-:Y:S01]  /*eb30*/  LOP3.LUT R26, R163, 0x62, R174, 0xfe, !PT ;  /* 0x00000062a31a7812 */ /* 0x000fe200078efeae */
[----:B------:R4:W-:Y:S01]  /*eb40*/  @P6 STG.E.U16 desc[UR24][R20.64], R140 ;  /* 0x0000008c14006986 */ /* 0x0009e2000c101518 */
[----:B------:R-:W-:Y:S01]  /*eb50*/  LEA.HI.X.SX32 R25, R27, R0, 0x1, P4 ;  /* 0x000000001b197211 */ /* 0x000fe200020f0eff */
[----:B-1----:R-:W-:Y:S01]  /*eb60*/  IMAD R27, R28, 0x2, R27 ;  /* 0x000000021c1b7824 */ /* 0x002fe200078e021b */
[----:B------:R-:W-:Y:S01]  /*eb70*/  PRMT R142, R142, 0x7632, R142 ;  /* 0x000076328e8e7816 */ /* 0x000fe2000000008e */
[----:B------:R-:W1:Y:S01]  /*eb80*/  LDC R28, c[0x0][0x248] ;  /* 0x00009200ff1c7b82 */ /* 0x000e620000000800 */
[----:B------:R-:W-:Y:S01]  /*eb90*/  ISETP.LT.AND P4, PT, R26, UR4, !P0 ;  /* 0x000000041a007c0c */ /* 0x000fe2000c781270 */
[----:B------:R5:W-:Y:S01]  /*eba0*/  @P5 STG.E.U16 desc[UR24][R24.64], R141 ;  /* 0x0000008d18005986 */ /* 0x000be2000c101518 */
[----:B--2---:R-:W-:Y:S01]  /*ebb0*/  LEA R22, P5, R27, R2, 0x1 ;  /* 0x000000021b167211 */ /* 0x004fe200078a08ff */
[----:B------:R-:W-:Y:S01]  /*ebc0*/  ULDC UR4, c[0x0][0x22c] ;  /* 0x00008b0000047ab9 */ /* 0x000fe20000000800 */
[----:B------:R-:W-:Y:S01]  /*ebd0*/  LOP3.LUT R26, R163, 0x64, R174, 0xfe, !PT ;  /* 0x00000064a31a7812 */ /* 0x000fe200078efeae */
[----:B0-----:R-:W-:Y:S01]  /*ebe0*/  IMAD R29, R30, 0x2, R27 ;  /* 0x000000021e1d7824 */ /* 0x001fe200078e021b */
[----:B------:R-:W-:Y:S01]  /*ebf0*/  LEA.HI.X.SX32 R23, R27, R0, 0x1, P5 ;  /* 0x000000001b177211 */ /* 0x000fe200028f0eff */
[----:B------:R-:W0:Y:S01]  /*ec00*/  LDC R30, c[0x0][0x248] ;  /* 0x00009200ff1e7b82 */ /* 0x000e220000000800 */
[----:B------:R-:W-:Y:S01]  /*ec10*/  ISETP.LT.AND P5, PT, R26, UR4, !P0 ;  /* 0x000000041a007c0c */ /* 0x000fe2000c7a1270 */
[----:B------:R-:W-:Y:S01]  /*ec20*/  ULDC UR4, c[0x0][0x22c] ;  /* 0x00008b0000047ab9 */ /* 0x000fe20000000800 */
[----:B----4-:R-:W-:Y:S01]  /*ec30*/  LEA R20, P6, R29, R2, 0x1 ;  /* 0x000000021d147211 */ /* 0x010fe200078c08ff */
[----:B------:R1:W-:Y:S01]  /*ec40*/  @P1 STG.E.U16 desc[UR24][R22.64], R142 ;  /* 0x0000008e16001986 */ /* 0x0003e2000c101518 */
[----:B------:R-:W-:-:S02]  /*ec50*/  PRMT R143, R143, 0x7632, R143 ;  /* 0x000076328f8f7816 */ /* 0x000fc4000000008f */
[----:B------:R-:W-:Y:S01]  /*ec60*/  LEA.HI.X.SX32 R21, R29, R0, 0x1, P6 ;  /* 0x000000001d157211 */ /* 0x000fe200030f0eff */
[----:B---3--:R-:W-:Y:S01]  /*ec70*/  IMAD R29, R32, 0x2, R29 ;  /* 0x00000002201d7824 */ /* 0x008fe200078e021d */
[C-C-:B-----5:R-:W-:Y:S01]  /*ec80*/  LOP3.LUT R24, R163.reuse, 0x66, R174.reuse, 0xfe, !PT ;  /* 0x00000066a3187812 */ /* 0x160fe200078efeae */
[----:B------:R-:W2:Y:S01]  /*ec90*/  LDC R32, c[0x0][0x248] ;  /* 0x00009200ff207b82 */ /* 0x000ea20000000800 */
[----:B------:R-:W-:Y:S01]  /*eca0*/  LOP3.LUT R25, R163, 0x68, R174, 0xfe, !PT ;  /* 0x00000068a3197812 */ /* 0x000fe200078efeae */
[----:B------:R3:W-:Y:S01]  /*ecb0*/  @P2 STG.E.U16 desc[UR24][R20.64], R143 ;  /* 0x0000008f14002986 */ /* 0x0007e2000c101518 */
[----:B------:R-:W-:Y:S01]  /*ecc0*/  ISETP.LT.AND P1, PT, R24, UR4, !P0 ;  /* 0x0000000418007c0c */ /* 0x000fe2000c721270 */
[----:B------:R-:W-:Y:S01]  /*ecd0*/  ULDC UR4, c[0x0][0x22c] ;  /* 0x00008b0000047ab9 */ /* 0x000fe20000000800 */
[----:B------:R-:W-:Y:S01]  /*ece0*/  LEA R24, P6, R29, R2, 0x1 ;  /* 0x000000021d187211 */ /* 0x000fe200078c08ff */
[----:B-1----:R-:W-:Y:S01]  /*ecf0*/  IMAD R23, R28, 0x2, R29 ;  /* 0x000000021c177824 */ /* 0x002fe200078e021d */
[----:B------:R-:W-:Y:S01]  /*ed00*/  ISETP.LT.AND P2, PT, R25, UR4, !P0 ;  /* 0x0000000419007c0c */ /* 0x000fe2000c741270 */
[----:B------:R-:W1:Y:S01]  /*ed10*/  LDC R28, c[0x0][0x248] ;  /* 0x00009200ff1c7b82 */ /* 0x000e620000000800 */
[----:B------:R-:W-:Y:S01]  /*ed20*/  LEA.HI.X.SX32 R25, R29, R0, 0x1, P6 ;  /* 0x000000001d197211 */ /* 0x000fe200030f0eff */
[----:B------:R-:W-:Y:S01]  /*ed30*/  ULDC UR4, c[0x0][0x22c] ;  /* 0x00008b0000047ab9 */ /* 0x000fe20000000800 */
[----:B------:R-:W-:-:S02]  /*ed40*/  LEA R22, P6, R23, R2, 0x1 ;  /* 0x0000000217167211 */ /* 0x000fc400078c08ff */
[--C-:B------:R-:W-:Y:S01]  /*ed50*/  LOP3.LUT R26, R163, 0x6a, R174.reuse, 0xfe, !PT ;  /* 0x0000006aa31a7812 */ /* 0x100fe200078efeae */
[----:B0-----:R-:W-:Y:S01]  /*ed60*/  IMAD R29, R30, 0x2, R23 ;  /* 0x000000021e1d7824 */ /* 0x001fe200078e0217 */
[----:B------:R-:W-:Y:S01]  /*ed70*/  LEA.HI.X.SX32 R23, R23, R0, 0x1, P6 ;  /* 0x0000000017177211 */ /* 0x000fe200030f0eff */
[----:B------:R-:W0:Y:S01]  /*ed80*/  LDC R30, c[0x0][0x248] ;  /* 0x00009200ff1e7b82 */ /* 0x000e220000000800 */
[----:B------:R4:W-:Y:S01]  /*ed90*/  @P3 STG.E.U16 desc[UR24][R24.64], R148 ;  /* 0x0000009418003986 */ /* 0x0009e2000c101518 */
[----:B------:R-:W-:Y:S01]  /*eda0*/  IMAD R31, R34, 0x2, R29 ;  /* 0x00000002221f7824 */ /* 0x000fe200078e021d */
[----:B---3--:R-:W-:Y:S02]  /*edb0*/  LEA R20, P6, R29, R2, 0x1 ;  /* 0x000000021d147211 */ /* 0x008fe400078c08ff */
[----:B------:R-:W-:Y:S01]  /*edc0*/  ISETP.LT.AND P3, PT, R26, UR4, !P0 ;  /* 0x000000041a007c0c */ /* 0x000fe2000c761270 */
[----:B------:R-:W-:Y:S01]  /*edd0*/  ULDC UR4, c[0x0][0x22c] ;  /* 0x00008b0000047ab9 */ /* 0x000fe20000000800 */
[----:B------:R-:W-:Y:S01]  /*ede0*/  LOP3.LUT R27, R163, 0x6c, R174, 0xfe, !PT ;  /* 0x0000006ca31b7812 */ /* 0x000fe200078efeae */
[----:B------:R3:W-:Y:S01]  /*edf0*/  @P4 STG.E.U16 desc[UR24][R22.64], R149 ;  /* 0x0000009516004986 */ /* 0x0007e2000c101518 */
[----:B------:R-:W-:Y:S01]  /*ee00*/  LEA.HI.X.SX32 R21, R29, R0, 0x1, P6 ;  /* 0x000000001d157211 */ /* 0x000fe200030f0eff */
[----:B------:R-:W5:Y:S01]  /*ee10*/  LDC R34, c[0x0][0x248] ;  /* 0x00009200ff227b82 */ /* 0x000f620000000800 */
[----:B------:R-:W-:-:S02]  /*ee20*/  LEA R26, P6, R31, R2, 0x1 ;  /* 0x000000021f1a7211 */ /* 0x000fc400078c08ff */
[----:B------:R-:W-:Y:S01]  /*ee30*/  ISETP.LT.AND P4, PT, R27, UR4, !P0 ;  /* 0x000000041b007c0c */ /* 0x000fe2000c781270 */
[----:B------:R-:W-:Y:S01]  /*ee40*/  @P5 STG.E.U16 desc[UR24][R20.64], R150 ;  /* 0x0000009614005986 */ /* 0x000fe2000c101518 */
[----:B------:R-:W-:Y:S01]  /*ee50*/  LEA.HI.X.SX32 R27, R31, R0, 0x1, P6 ;  /* 0x000000001f1b7211 */ /* 0x000fe200030f0eff */
[----:B-1----:R-:W-:Y:S01]  /*ee60*/  IMAD R31, R28, 0x2, R31 ;  /* 0x000000021c1f7824 */ /* 0x002fe200078e021f */
[C-C-:B----4-:R-:W-:Y:S01]  /*ee70*/  LOP3.LUT R24, R163.reuse, 0x6e, R174.reuse, 0xfe, !PT ;  /* 0x0000006ea3187812 */ /* 0x150fe200078efeae */
[----:B------:R-:W1:Y:S01]  /*ee80*/  LDC R28, c[0x0][0x248] ;  /* 0x00009200ff1c7b82 */ /* 0x000e620000000800 */
[----:B------:R-:W-:Y:S01]  /*ee90*/  ULDC UR4, c[0x0][0x22c] ;  /* 0x00008b0000047ab9 */ /* 0x000fe20000000800 */
[----:B------:R2:W-:Y:S01]  /*eea0*/  @P1 STG.E.U16 desc[UR24][R26.64], R151 ;  /* 0x000000971a001986 */ /* 0x0005e2000c101518 */
[----:B---3--:R-:W-:Y:S02]  /*eeb0*/  LOP3.LUT R23, R163, 0x70, R174, 0xfe, !PT ;  /* 0x00000070a3177812 */ /* 0x008fe400078efeae */
[----:B------:R-:W-:Y:S01]  /*eec0*/  ISETP.LT.AND P5, PT, R24, UR4, !P0 ;  /* 0x0000000418007c0c */ /* 0x000fe2000c7a1270 */
[----:B0-----:R-:W-:Y:S01]  /*eed0*/  IMAD R25, R30, 0x2, R31 ;  /* 0x000000021e197824 */ /* 0x001fe200078e021f */
[----:B------:R-:W-:Y:S01]  /*eee0*/  LEA R22, P6, R31, R2, 0x1 ;  /* 0x000000021f167211 */ /* 0x000fe200078c08ff */
[----:B------:R-:W-:Y:S01]  /*eef0*/  ULDC UR4, c[0x0][0x22c] ;  /* 0x00008b0000047ab9 */ /* 0x000fe20000000800 */
[----:B------:R-:W-:Y:S01]  /*ef00*/  PRMT R148, R148, 0x7632, R148 ;  /* 0x0000763294947816 */ /* 0x000fe20000000094 */
[----:B------:R-:W0:Y:S01]  /*ef10*/  LDC R30, c[0x0][0x248] ;  /* 0x00009200ff1e7b82 */ /* 0x000e220000000800 */
[----:B------:R-:W-:Y:S01]  /*ef20*/  ISETP.LT.AND P1, PT, R23, UR4, !P0 ;  /* 0x0000000417007c0c */ /* 0x000fe2000c721270 */
[----:B------:R-:W-:Y:S01]  /*ef30*/  ULDC UR4, c[0x0][0x22c] ;  /* 0x00008b0000047ab9 */ /* 0x000fe20000000800 */
[----:B------:R-:W-:Y:S01]  /*ef40*/  LEA.HI.X.SX32 R23, R31, R0, 0x1, P6 ;  /* 0x000000001f177211 */ /* 0x000fe200030f0eff */
        /* <DEDUP_REMOVED lines=28> */
[----:B------:R-:W-:-:S02]  /*f110*/  LOP3.LUT R26, R163, 0x7c, R174, 0xfe, !PT ;  /* 0x0000007ca31a7812 */ /* 0x000fc400078efeae */
[--C-:B------:R-:W-:Y:S01]  /*f120*/  LOP3.LUT R149, R163, 0x146, R174.reuse, 0xfe, !PT ;  /* 0x00000146a3957812 */ /* 0x100fe200078efeae */
[----:B------:R2:W-:Y:S01]  /*f130*/  @P5 STG.E.U16 desc[UR24][R20.64], R151 ;  /* 0x0000009714005986 */ /* 0x0005e2000c101518 */
[----:B------:R-:W-:Y:S01]  /*f140*/  LEA R22, P6, R29, R2, 0x1 ;  /* 0x000000021d167211 */ /* 0x000fe200078c08ff */
[----:B0-----:R-:W-:Y:S01]  /*f150*/  IMAD R27, R30, 0x2, R29 ;  /* 0x000000021e1b7824 */ /* 0x001fe200078e021d */
[----:B------:R-:W-:Y:S01]  /*f160*/  ISETP.LT.AND P5, PT, R23, UR4, !P0 ;  /* 0x0000000417007c0c */ /* 0x000fe2000c7a1270 */
[----:B------:R-:W0:Y:S01]  /*f170*/  LDC R30, c[0x0][0x248] ;  /* 0x00009200ff1e7b82 */ /* 0x000e220000000800 */
[----:B------:R-:W-:Y:S01]  /*f180*/  LEA.HI.X.SX32 R23, R29, R0, 0x1, P6 ;  /* 0x000000001d177211 */ /* 0x000fe200030f0eff */
[----:B----4-:R-:W-:Y:S01]  /*f190*/  IMAD R29, R32, 0x2, R27 ;  /* 0x00000002201d7824 */ /* 0x010fe200078e021b */
[----:B---3--:R-:W-:Y:S01]  /*f1a0*/  LOP3.LUT R25, R163, 0x7a, R174, 0xfe, !PT ;  /* 0x0000007aa3197812 */ /* 0x008fe200078efeae */
[----:B------:R-:W-:Y:S01]  /*f1b0*/  ULDC UR4, c[0x0][0x22c] ;  /* 0x00008b0000047ab9 */ /* 0x000fe20000000800 */
[----:B------:R-:W-:Y:S01]  /*f1c0*/  LEA R24, P6, R27, R2, 0x1 ;  /* 0x000000021b187211 */ /* 0x000fe200078c08ff */
[----:B------:R3:W-:Y:S01]  /*f1d0*/  @P1 STG.E.U16 desc[UR24][R22.64], R152 ;  /* 0x0000009816001986 */ /* 0x0007e2000c101518 */
[----:B------:R-:W-:Y:S01]  /*f1e0*/  ISETP.LT.AND P1, PT, R25, UR4, !P0 ;  /* 0x0000000419007c0c */ /* 0x000fe2000c721270 */
[----:B------:R-:W4:Y:S01]  /*f1f0*/  LDC R32, c[0x0][0x248] ;  /* 0x00009200ff207b82 */ /* 0x000f220000000800 */
[----:B------:R-:W-:Y:S01]  /*f200*/  LEA.HI.X.SX32 R25, R27, R0, 0x1, P6 ;  /* 0x000000001b197211 */ /* 0x000fe200030f0eff */
[----:B------:R-:W-:Y:S01]  /*f210*/  ULDC UR4, c[0x0][0x22c] ;  /* 0x00008b0000047ab9 */ /* 0x000fe20000000800 */
[----:B--2---:R-:W-:-:S02]  /*f220*/  LEA R20, P6, R29, R2, 0x1 ;  /* 0x000000021d147211 */ /* 0x004fc400078c08ff */
        /* <DEDUP_REMOVED lines=8> */
[----:B---3--:R-:W-:Y:S02]  /*f2b0*/  LEA R22, P3, R29, R2, 0x1 ;  /* 0x000000021d167211 */ /* 0x008fe400078608ff */
[----:B------:R-:W-:-:S02]  /*f2c0*/  PRMT R152, R152, 0x7632, R152 ;  /* 0x0000763298987816 */ /* 0x000fc40000000098 */
        /* <DEDUP_REMOVED lines=51> */
[----:B------:R0:W-:Y:S01]  /*f600*/  @P6 STG.E.U16 desc[UR24][R24.64], R156 ;  /* 0x0000009c18006986 */ /* 0x0001e2000c101518 */
[----:B------:R-:W4:Y:S01]  /*f610*/  LDC R30, c[0x0][0x248] ;  /* 0x00009200ff1e7b82 */ /* 0x000f220000000800 */
[----:B------:R-:W-:Y:S01]  /*f620*/  LEA.HI.X.SX32 R23, R23, R0, 0x1, P5 ;  /* 0x0000000017177211 */ /* 0x000fe200028f0eff */
        /* <DEDUP_REMOVED lines=13> */
[C-C-:B0-----:R-:W-:Y:S01]  /*f700*/  LOP3.LUT R24, R163.reuse, 0x8e, R174.reuse, 0xfe, !PT ;  /* 0x0000008ea3187812 */ /* 0x141fe200078efeae */
[----:B------:R-:W0:Y:S01]  /*f710*/  LDC R28, c[0x0][0x248] ;  /* 0x00009200ff1c7b82 */ /* 0x000e220000000800 */
[----:B------:R-:W-:Y:S01]  /*f720*/  ULDC UR4, c[0x0][0x22c] ;  /* 0x00008b0000047ab9 */ /* 0x000fe20000000800 */
[----:B------:R2:W-:Y:S01]  /*f730*/  @P2 STG.E.U16 desc[UR24][R26.64], R159 ;  /* 0x0000009f1a002986 */ /* 0x0005e2000c101518 */
[----:B---3--:R-:W-:Y:S02]  /*f740*/  LOP3.LUT R23, R163, 0x90, R174, 0xfe, !PT ;  /* 0x00000090a3177812 */ /* 0x008fe400078efeae */
[----:B------:R-:W-:Y:S01]  /*f750*/  ISETP.LT.AND P1, PT, R24, UR4, !P0 ;  /* 0x0000000418007c0c */ /* 0x000fe2000c721270 */
[----:B----4-:R-:W-:Y:S01]  /*f760*/  IMAD R25, R30, 0x2, R31 ;  /* 0x000000021e197824 */ /* 0x010fe200078e021f */
[----:B------:R-:W-:Y:S01]  /*f770*/  LEA R22, P6, R31, R2, 0x1 ;  /* 0x000000021f167211 */ /* 0x000fe200078c08ff */
[----:B------:R-:W-:Y:S01]  /*f780*/  ULDC UR4, c[0x0][0x22c] ;  /* 0x00008b0000047ab9 */ /* 0x000fe20000000800 */
[----:B------:R-:W-:Y:S01]  /*f790*/  PRMT R156, R156, 0x7632, R156 ;  /* 0x000076329c9c7816 */ /* 0x000fe2000000009c */
[----:B------:R-:W1:Y:S01]  /*f7a0*/  LDC R30, c[0x0][0x248] ;  /* 0x00009200ff1e7b82 */ /* 0x000e620000000800 */
        /* <DEDUP_REMOVED lines=16> */
[----:B0-----:R-:W-:Y:S01]  /*f8b0*/  IMAD R29, R28, 0x2, R27 ;  /* 0x000000021c1d7824 */ /* 0x001fe200078e021b */
[----:B------:R-:W-:Y:S01]  /*f8c0*/  ISETP.LT.AND P5, PT, R25, UR4, !P0 ;  /* 0x0000000419007c0c */ /* 0x000fe2000c7a1270 */
[----:B------:R-:W-:Y:S01]  /*f8d0*/  ULDC UR4, c[0x0][0x22c] ;  /* 0x00008b0000047ab9 */ /* 0x000fe20000000800 */
[----:B------:R-:W-:-:S02]  /*f8e0*/  LEA.HI.X.SX32 R25, R27, R0, 0x1, P6 ;  /* 0x000000001b197211 */ /* 0x000fc400030f0eff */
[----:B------:R-:W-:Y:S01]  /*f8f0*/  PRMT R158, R158, 0x7632, R158 ;  /* 0x000076329e9e7816 */ /* 0x000fe2000000009e */
[----:B------:R-:W0:Y:S01]  /*f900*/  LDC R28, c[0x0][0x248] ;  /* 0x00009200ff1c7b82 */ /* 0x000e220000000800 */
        /* <DEDUP_REMOVED lines=13> */
[----:B-1----:R-:W-:Y:S01]  /*f9e0*/  IMAD R27, R30, 0x2, R29 ;  /* 0x000000021e1b7824 */ /* 0x002fe200078e021d */
[----:B------:R-:W-:Y:S01]  /*f9f0*/  ISETP.LT.AND P1, PT, R23, UR4, !P0 ;  /* 0x0000000417007c0c */ /* 0x000fe2000c721270 */
[----:B------:R-:W-:Y:S01]  /*fa00*/  ULDC UR4, c[0x0][0x22c] ;  /* 0x00008b0000047ab9 */ /* 0x000fe20000000800 */
[----:B------:R-:W-:Y:S01]  /*fa10*/  LEA.HI.X.SX32 R23, R29, R0, 0x1, P6 ;  /* 0x000000001d177211 */ /* 0x000fe200030f0eff */
[----:B----4-:R-:W-:Y:S01]  /*fa20*/  IMAD R29, R32, 0x2, R27 ;  /* 0x00000002201d7824 */ /* 0x010fe200078e021b */
[----:B---3--:R-:W-:Y:S01]  /*fa30*/  LOP3.LUT R25, R163, 0x9a, R174, 0xfe, !PT ;  /* 0x0000009aa3197812 */ /* 0x008fe200078efeae */
[----:B------:R-:W1:Y:S01]  /*fa40*/  LDC R30, c[0x0][0x248] ;  /* 0x00009200ff1e7b82 */ /* 0x000e620000000800 */
[----:B------:R-:W-:Y:S01]  /*fa50*/  LEA R24, P6, R27, R2, 0x1 ;  /* 0x000000021b187211 */ /* 0x000fe200078c08ff */
[----:B------:R3:W-:Y:S01]  /*fa60*/  @P2 STG.E.U16 desc[UR24][R22.64], R164 ;  /* 0x000000a416002986 */ /* 0x0007e2000c101518 */
[----:B------:R-:W-:Y:S01]  /*fa70*/  ISETP.LT.AND P2, PT, R25, UR4, !P0 ;  /* 0x0000000419007c0c */ /* 0x000fe2000c741270 */
[----:B------:R-:W-:Y:S01]  /*fa80*/  ULDC UR4, c[0x0][0x22c] ;  /* 0x00008b0000047ab9 */ /* 0x000fe20000000800 */
[----:B------:R-:W-:-:S02]  /*fa90*/  LEA.HI.X.SX32 R25, R27, R0, 0x1, P6 ;  /* 0x000000001b197211 */ /* 0x000fc400030f0eff */
[----:B--2---:R-:W-:Y:S01]  /*faa0*/  LEA R20, P6, R29, R2, 0x1 ;  /* 0x000000021d147211 */ /* 0x004fe200078c08ff */
[----:B------:R-:W2:Y:S01]  /*fab0*/  LDC R32, c[0x0][0x248] ;  /* 0x00009200ff207b82 */ /* 0x000ea20000000800 */
[--C-:B------:R-:W-:Y:S01]  /*fac0*/  LOP3.LUT R156, R163, 0x134, R174.reuse, 0xfe, !PT ;  /* 0x00000134a39c7812 */ /* 0x100fe200078efeae */
[----:B------:R4:W-:Y:S01]  /*fad0*/  @P3 STG.E.U16 desc[UR24][R24.64], R165 ;  /* 0x000000a518003986 */ /* 0x0009e2000c101518 */
[----:B------:R-:W-:Y:S01]  /*fae0*/  LEA.HI.X.SX32 R21, R29, R0, 0x1, P6 ;  /* 0x000000001d157211 */ /* 0x000fe200030f0eff */
[----:B0-----:R-:W-:Y:S01]  /*faf0*/  IMAD R29, R28, 0x2, R29 ;  /* 0x000000021c1d7824 */ /* 0x001fe200078e021d */
[----:B------:R-:W-:Y:S01]  /*fb00*/  ISETP.LT.AND P3, PT, R26, UR4, !P0 ;  /* 0x000000041a007c0c */ /* 0x000fe2000c761270 */
[----:B------:R-:W-:Y:S01]  /*fb10*/  ULDC UR4, c[0x0][0x22c] ;  /* 0x00008b0000047ab9 */ /* 0x000fe20000000800 */
[----:B---3--:R-:W-:Y:S01]  /*fb20*/  LOP3.LUT R23, R163, 0x9e, R174, 0xfe, !PT ;  /* 0x0000009ea3177812 */ /* 0x008fe200078efeae */
[----:B------:R-:W0:Y:S01]  /*fb30*/  LDC R28, c[0x0][0x248] ;  /* 0x00009200ff1c7b82 */ /* 0x000e220000000800 */
[----:B------:R-:W-:Y:S01]  /*fb40*/  LEA R22, P6, R29, R2, 0x1 ;  /* 0x000000021d167211 */ /* 0x000fe200078c08ff */
[----:B------:R-:W-:Y:S01]  /*fb50*/  IMAD R27, R34, 0x2, R29 ;  /* 0x00000002221b7824 */ /* 0x000fe200078e021d */
[----:B------:R3:W-:Y:S01]  /*fb60*/  @P5 STG.E.U16 desc[UR24][R20.64], R166 ;  /* 0x000000a614005986 */ /* 0x0007e2000c101518 */
[----:B------:R-:W-:Y:S01]  /*fb70*/  ISETP.LT.AND P5, PT, R23, UR4, !P0 ;  /* 0x0000000417007c0c */ /* 0x000fe2000c7a1270 */
[----:B------:R-:W-:Y:S01]  /*fb80*/  ULDC UR4, c[0x0][0x22c] ;  /* 0x00008b0000047ab9 */ /* 0x000fe20000000800 */
[----:B------:R-:W-:-:S02]  /*fb90*/  LEA.HI.X.SX32 R23, R29, R0, 0x1, P6 ;  /* 0x000000001d177211 */ /* 0x000fc400030f0eff */
[C---:B----4-:R-:W-:Y:S01]  /*fba0*/  LEA R24, P6, R27.reuse, R2, 0x1 ;  /* 0x000000021b187211 */ /* 0x050fe200078c08ff */
[----:B------:R-:W4:Y:S01]  /*fbb0*/  LDC R34, c[0x0][0x248] ;  /* 0x00009200ff227b82 */ /* 0x000f220000000800 */
[----:B------:R-:W-:Y:S01]  /*fbc0*/  PRMT R164, R164, 0x7632, R164 ;  /* 0x00007632a4a47816 */ /* 0x000fe200000000a4 */
[----:B------:R5:W-:Y:S01]  /*fbd0*/  @P4 STG.E.U16 desc[UR24][R22.64], R167 ;  /* 0x000000a716004986 */ /* 0x000be2000c101518 */
[----:B------:R-:W-:Y:S01]  /*fbe0*/  LEA.HI.X.SX32 R25, R27, R0, 0x1, P6 ;  /* 0x000000001b197211 */ /* 0x000fe200030f0eff */
[----:B-1----:R-:W-:Y:S01]  /*fbf0*/  IMAD R27, R30, 0x2, R27 ;  /* 0x000000021e1b7824 */ /* 0x002fe200078e021b */
[----:B------:R-:W-:Y:S02]  /*fc00*/  PRMT R165, R165, 0x7632, R165 ;  /* 0x00007632a5a57816 */ /* 0x000fe400000000a5 */
[C-C-:B---3--:R-:W-:Y:S01]  /*fc10*/  LOP3.LUT R20, R163.reuse, 0xa0, R174.reuse, 0xfe, !PT ;  /* 0x000000a0a3147812 */ /* 0x148fe200078efeae */
[----:B------:R-:W1:Y:S01]  /*fc20*/  LDC R30, c[0x0][0x248] ;  /* 0x00009200ff1e7b82 */ /* 0x000e620000000800 */
[----:B------:R-:W-:Y:S01]  /*fc30*/  LOP3.LUT R21, R163, 0xa2, R174, 0xfe, !PT ;  /* 0x000000a2a3157812 */ /* 0x000fe200078efeae */
[----:B------:R3:W-:Y:S01]  /*fc40*/  @P1 STG.E.U16 desc[UR24][R24.64], R164 ;  /* 0x000000a418001986 */ /* 0x0007e2000c101518 */
[----:B------:R-:W-:Y:S01]  /*fc50*/  ISETP.LT.AND P4, PT, R20, UR4, !P0 ;  /* 0x0000000414007c0c */ /* 0x000fe2000c781270 */
[----:B------:R-:W-:Y:S01]  /*fc60*/  ULDC UR4, c[0x0][0x22c] ;  /* 0x00008b0000047ab9 */ /* 0x000fe20000000800 */
[----:B------:R-:W-:-:S02]  /*fc70*/  LEA R20, P6, R27, R2, 0x1 ;  /* 0x000000021b147211 */ /* 0x000fc400078c08ff */
[----:B------:R-:W-:Y:S01]  /*fc80*/  ISETP.LT.AND P1, PT, R21, UR4, !P0 ;  /* 0x0000000415007c0c */ /* 0x000fe2000c721270 */
[----:B------:R-:W-:Y:S01]  /*fc90*/  ULDC UR4, c[0x0][0x22c] ;  /* 0x00008b0000047ab9 */ /* 0x000fe20000000800 */
[----:B------:R-:W-:Y:S01]  /*fca0*/  LEA.HI.X.SX32 R21, R27, R0, 0x1, P6 ;  /* 0x000000001b157211 */ /* 0x000fe200030f0eff */
[----:B0-----:R-:W-:Y:S01]  /*fcb0*/  IMAD R27, R28, 0x2, R27 ;  /* 0x000000021c1b7824 */ /* 0x001fe200078e021b */
[----:B------:R-:W-:Y:S01]  /*fcc0*/  LOP3.LUT R26, R163, 0xa4, R174, 0xfe, !PT ;  /* 0x000000a4a31a7812 */ /* 0x000fe200078efeae */
[----:B------:R-:W0:Y:S01]  /*fcd0*/  LDC R28, c[0x0][0x248] ;  /* 0x00009200ff1c7b82 */ /* 0x000e220000000800 */
[----:B------:R-:W-:Y:S01]  /*fce0*/  PRMT R166, R166, 0x7632, R166 ;  /* 0x00007632a6a67816 */ /* 0x000fe200000000a6 */
[----:B------:R4:W-:Y:S01]  /*fcf0*/  @P2 STG.E.U16 desc[UR24][R20.64], R165 ;  /* 0x000000a514002986 */ /* 0x0009e2000c101518 */
[C---:B-----5:R-:W-:Y:S01]  /*fd00*/  LEA R22, P2, R27.reuse, R2, 0x1 ;  /* 0x000000021b167211 */ /* 0x060fe200078408ff */
[----:B--2---:R-:W-:Y:S01]  /*fd10*/  IMAD R29, R32, 0x2, R27 ;  /* 0x00000002201d7824 */ /* 0x004fe200078e021b */
[----:B------:R-:W-:Y:S01]  /*fd20*/  ISETP.LT.AND P6, PT, R26, UR4, !P0 ;  /* 0x000000041a007c0c */ /* 0x000fe2000c7c1270 */
[----:B------:R-:W-:Y:S01]  /*fd30*/  ULDC UR4, c[0x0][0x22c] ;  /* 0x00008b0000047ab9 */ /* 0x000fe20000000800 */
[----:B------:R-:W-:Y:S01]  /*fd40*/  LEA.HI.X.SX32 R23, R27, R0, 0x1, P2 ;  /* 0x000000001b177211 */ /* 0x000fe200010f0eff */
[----:B------:R-:W2:Y:S01]  /*fd50*/  LDC R32, c[0x0][0x248] ;  /* 0x00009200ff207b82 */ /* 0x000ea20000000800 */
[----:B---3--:R-:W-:-:S02]  /*fd60*/  LEA R24, P2, R29, R2, 0x1 ;  /* 0x000000021d187211 */ /* 0x008fc400078408ff */
[----:B------:R-:W-:Y:S01]  /*fd70*/  PRMT R167, R167, 0x7632, R167 ;  /* 0x00007632a7a77816 */ /* 0x000fe200000000a7 */
[----:B------:R3:W-:Y:S01]  /*fd80*/  @P3 STG.E.U16 desc[UR24][R22.64], R166 ;  /* 0x000000a616003986 */ /* 0x0007e2000c101518 */
[----:B------:R-:W-:Y:S01]  /*fd90*/  LEA.HI.X.SX32 R25, R29, R0, 0x1, P2 ;  /* 0x000000001d197211 */ /* 0x000fe200010f0eff */
[----:B-1----:R-:W-:Y:S01]  /*fda0*/  IMAD R29, R30, 0x2, R29 ;  /* 0x000000021e1d7824 */ /* 0x002fe200078e021d */
[C-C-:B------:R-:W-:Y:S01]  /*fdb0*/  LOP3.LUT R26, R163.reuse, 0xa6, R174.reuse, 0xfe, !PT ;  /* 0x000000a6a31a7812 */ /* 0x140fe200078efeae */
[----:B------:R-:W1:Y:S01]  /*fdc0*/  LDC R30, c[0x0][0x248] ;  /* 0x00009200ff1e7b82 */ /* 0x000e620000000800 */
[----:B------:R-:W-:Y:S01]  /*fdd0*/  LOP3.LUT R27, R163, 0xa8, R174, 0xfe, !PT ;  /* 0x000000a8a31b7812 */ /* 0x000fe200078efeae */
[----:B----4-:R-:W-:Y:S01]  /*fde0*/  IMAD R31, R34, 0x2, R29 ;  /* 0x00000002221f7824 */ /* 0x010fe200078e021d */
[-C--:B------:R-:W-:Y:S01]  /*fdf0*/  LEA R20, P3, R29, R2.reuse, 0x1 ;  /* 0x000000021d147211 */ /* 0x080fe200078608ff */
[----:B------:R1:W-:Y:S01]  /*fe00*/  @P5 STG.E.U16 desc[UR24][R24.64], R167 ;  /* 0x000000a718005986 */ /* 0x0003e2000c101518 */
[----:B------:R-:W-:Y:S01]  /*fe10*/  ISETP.LT.AND P2, PT, R26, UR4, !P0 ;  /* 0x000000041a007c0c */ /* 0x000fe2000c741270 */
[----:B------:R-:W-:Y:S01]  /*fe20*/  ULDC UR4, c[0x0][0x22c] ;  /* 0x00008b0000047ab9 */ /* 0x000fe20000000800 */
[----:B------:R-:W-:Y:S01]  /*fe30*/  LEA R26, P5, R31, R2, 0x1 ;  /* 0x000000021f1a7211 */ /* 0x000fe200078a08ff */
[----:B------:R-:W4:Y:S01]  /*fe40*/  LDC R34, c[0x0][0x248] ;  /* 0x00009200ff227b82 */ /* 0x000f220000000800 */
[----:B------:R-:W-:-:S02]  /*fe50*/  LEA.HI.X.SX32 R21, R29, R0, 0x1, P3 ;  /* 0x000000001d157211 */ /* 0x000fc400018f0eff */
[----:B------:R-:W-:Y:S01]  /*fe60*/  ISETP.LT.AND P3, PT, R27, UR4, !P0 ;  /* 0x000000041b007c0c */ /* 0x000fe2000c761270 */
[----:B------:R-:W-:Y:S01]  /*fe70*/  ULDC UR4, c[0x0][0x22c] ;  /* 0x00008b0000047ab9 */ /* 0x000fe20000000800 */
[----:B------:R-:W-:Y:S01]  /*fe80*/  LEA.HI.X.SX32 R27, R31, R0, 0x1, P5 ;  /* 0x000000001f1b7211 */ /* 0x000fe200028f0eff */
[----:B0-----:R-:W-:Y:S01]  /*fe90*/  IMAD R31, R28, 0x2, R31 ;  /* 0x000000021c1f7824 */ /* 0x001fe200078e021f */
[C-C-:B---3--:R-:W-:Y:S01]  /*fea0*/  LOP3.LUT R22, R163.reuse, 0xaa, R174.reuse, 0xfe, !PT ;  /* 0x000000aaa3167812 */ /* 0x148fe200078efeae */
[----:B------:R-:W0:Y:S01]  /*feb0*/  LDC R28, c[0x0][0x248] ;  /* 0x00009200ff1c7b82 */ /* 0x000e220000000800 */
[----:B------:R3:W-:Y:S01]  /*fec0*/  @P4 STG.E.U16 desc[UR24][R20.64], R168 ;  /* 0x000000a814004986 */ /* 0x0007e2000c101518 */
[----:B------:R-:W-:Y:S02]  /*fed0*/  LOP3.LUT R23, R163, 0xac, R174, 0xfe, !PT ;  /* 0x000000aca3177812 */ /* 0x000fe400078efeae */
[----:B------:R-:W-:Y:S01]  /*fee0*/  ISETP.LT.AND P4, PT, R22, UR4, !P0 ;  /* 0x0000000416007c0c */ /* 0x000fe2000c781270 */
[----:B------:R-:W-:Y:S01]  /*fef0*/  ULDC UR4, c[0x0][0x22c] ;  /* 0x00008b0000047ab9 */ /* 0x000fe20000000800 */
[----:B------:R-:W-:Y:S01]  /*ff00*/  LEA R22, P5, R31, R2, 0x1 ;  /* 0x000000021f167211 */ /* 0x000fe200078a08ff */
[----:B------:R2:W-:Y:S01]  /*ff10*/  @P1 STG.E.U16 desc[UR24][R26.64], R169 ;  /* 0x000000a91a001986 */ /* 0x0005e2000c101518 */
[----:B-1----:R-:W-:Y:S01]  /*ff20*/  IMAD R25, R30, 0x2, R31 ;  /* 0x000000021e197824 */ /* 0x002fe200078e021f */
[----:B------:R-:W-:Y:S01]  /*ff30*/  ISETP.LT.AND P1, PT, R23, UR4, !P0 ;  /* 0x0000000417007c0c */ /* 0x000fe2000c721270 */
[----:B------:R-:W1:Y:S01]  /*ff40*/  LDC R30, c[0x0][0x248] ;  /* 0x00009200ff1e7b82 */ /* 0x000e620000000800 */
[----:B------:R-:W-:Y:S01]  /*ff50*/  LEA.HI.X.SX32 R23, R31, R0, 0x1, P5 ;  /* 0x000000001f177211 */ /* 0x000fe200028f0eff */
[----:B------:R-:W-:Y:S01]  /*ff60*/  ULDC UR4, c[0x0][0x22c] ;  /* 0x00008b0000047ab9 */ /* 0x000fe20000000800 */
[----:B---3--:R-:W-:-:S02]  /*ff70*/  LEA R20, P5, R25, R2, 0x1 ;  /* 0x0000000219147211 */ /* 0x008fc400078a08ff */
[--C-:B------:R-:W-:Y:S01]  /*ff80*/  LOP3.LUT R24, R163, 0xae, R174.reuse, 0xfe, !PT ;  /* 0x000000aea3187812 */ /* 0x100fe200078efeae */
[----:B------:R3:W-:Y:S01]  /*ff90*/  @P6 STG.E.U16 desc[UR24][R22.64], R170 ;  /* 0x000000aa16006986 */ /* 0x0007e2000c101518 */
[----:B------:R-:W-:Y:S01]  /*ffa0*/  LEA.HI.X.SX32 R21, R25, R0, 0x1, P5 ;  /* 0x0000000019157211 */ /* 0x000fe200028f0eff */
[----:B--2---:R-:W-:Y:S01]  /*ffb0*/  IMAD R27, R32, 0x2, R25 ;  /* 0x00000002201b7824 */ /* 0x004fe200078e0219 */
[----:B------:R-:W-:Y:S01]  /*ffc0*/  LOP3.LUT R26, R163, 0xb0, R174, 0xfe, !PT ;  /* 0x000000b0a31a7812 */ /* 0x000fe200078efeae */
[----:B------:R-:W2:Y:S01]  /*ffd0*/  LDC R32, c[0x0][0x248] ;  /* 0x00009200ff207b82 */ /* 0x000ea20000000800 */
[----:B------:R-:W-:Y:S01]  /*ffe0*/  ISETP.LT.AND P5, PT, R24, UR4, !P0 ;  /* 0x0000000418007c0c */ /* 0x000fe2000c7a1270 */
[----:B------:R-:W-:Y:S01]  /*fff0*/  ULDC UR4, c[0x0][0x22c] ;  /* 0x00008b0000047ab9 */ /* 0x000fe20000000800 */
[C---:B------:R-:W-:Y:S01]  /*10000*/  LEA R24, P6, R27.reuse, R2, 0x1 ;  /* 0x000000021b187211 */ /* 0x040fe200078c08ff */
[----:B------:R5:W-:Y:S01]  /*10010*/  @P2 STG.E.U16 desc[UR24][R20.64], R171 ;  /* 0x000000ab14002986 */ /* 0x000be2000c101518 */
[----:B------:R-:W-:Y:S01]  /*10020*/  ISETP.LT.AND P2, PT, R26, UR4, !P0 ;  /* 0x000000041a007c0c */ /* 0x000fe2000c741270 */
[----:B------:R-:W-:Y:S01]  /*10030*/  ULDC UR4, c[0x0][0x22c] ;  /* 0x00008b0000047ab9 */ /* 0x000fe20000000800 */
[----:B------:R-:W-:Y:S01]  /*10040*/  LEA.HI.X.SX32 R25, R27, R0, 0x1, P6 ;  /* 0x000000001b197211 */ /* 0x000fe200030f0eff */
[----:B------:R-:W4:Y:S01]  /*10050*/  LDC R26, c[0x0][0x248] ;  /* 0x00009200ff1a7b82 */ /* 0x000f220000000800 */
[----:B0-----:R-:W-:Y:S01]  /*10060*/  IMAD R27, R28, 0x2, R27 ;  /* 0x000000021c1b7824 */ /* 0x001fe200078e021b */
[----:B------:R-:W-:-:S02]  /*10070*/  PRMT R168, R168, 0x7632, R168 ;  /* 0x00007632a8a87816 */ /* 0x000fc400000000a8 */
[--C-:B---3--:R-:W-:Y:S02]  /*10080*/  LOP3.LUT R23, R163, 0xb2, R174.reuse, 0xfe, !PT ;  /* 0x000000b2a3177812 */ /* 0x108fe400078efeae */
[----:B------:R-:W-:Y:S01]  /*10090*/  LEA R22, P6, R27, R2, 0x1 ;  /* 0x000000021b167211 */ /* 0x000fe200078c08ff */
[----:B------:R0:W-:Y:S01]  /*100a0*/  @P3 STG.E.U16 desc[UR24][R24.64], R168 ;  /* 0x000000a818003986 */ /* 0x0001e2000c101518 */
[----:B------:R-:W3:Y:S01]  /*100b0*/  LDC R28, c[0x0][0x248] ;  /* 0x00009200ff1c7b82 */ /* 0x000ee20000000800 */
[----:B------:R-:W-:Y:S01]  /*100c0*/  ISETP.LT.AND P3, PT, R23, UR4, !P0 ;  /* 0x0000000417007c0c */ /* 0x000fe2000c761270 */
[----:B------:R-:W-:Y:S01]  /*100d0*/  ULDC UR4, c[0x0][0x22c] ;  /* 0x00008b0000047ab9 */ /* 0x000fe20000000800 */
[----:B------:R-:W-:Y:S01]  /*100e0*/  LEA.HI.X.SX32 R23, R27, R0, 0x1, P6 ;  /* 0x000000001b177211 */ /* 0x000fe200030f0eff */
[----:B-1----:R-:W-:Y:S01]  /*100f0*/  IMAD R27, R30, 0x2, R27 ;  /* 0x000000021e1b7824 */ /* 0x002fe200078e021b */
[----:B------:R-:W-:Y:S02]  /*10100*/  PRMT R169, R169, 0x7632, R169 ;  /* 0x00007632a9a97816 */ /* 0x000fe400000000a9 */
[----:B-----5:R-:W-:Y:S01]  /*10110*/  LOP3.LUT R21, R163, 0xb4, R174, 0xfe, !PT ;  /* 0x000000b4a3157812 */ /* 0x020fe200078efeae */
[----:B------:R-:W1:Y:S01]  /*10120*/  LDC R30, c[0x0][0x248] ;  /* 0x00009200ff1e7b82 */ /* 0x000e620000000800 */
[----:B------:R-:W-:Y:S01]  /*10130*/  LEA R20, P6, R27, R2, 0x1 ;  /* 0x000000021b147211 */ /* 0x000fe200078c08ff */
[----:B------:R5:W-:Y:S01]  /*10140*/  @P4 STG.E.U16 desc[UR24][R22.64], R169 ;  /* 0x000000a916004986 */ /* 0x000be2000c101518 */
[----:B------:R-:W-:Y:S01]  /*10150*/  ISETP.LT.AND P4, PT, R21, UR4, !P0 ;  /* 0x0000000415007c0c */ /* 0x000fe2000c781270 */
[----:B------:R-:W-:Y:S01]  /*10160*/  ULDC UR4, c[0x0][0x22c] ;  /* 0x00008b0000047ab9 */ /* 0x000fe20000000800 */
[----:B------:R-:W-:-:S02]  /*10170*/  LEA.HI.X.SX32 R21, R27, R0, 0x1, P6 ;  /* 0x000000001b157211 */ /* 0x000fc400030f0eff */
[----:B------:R-:W-:Y:S01]  /*10180*/  PRMT R170, R170, 0x7632, R170 ;  /* 0x00007632aaaa7816 */ /* 0x000fe200000000aa */
[----:B----4-:R-:W-:Y:S01]  /*10190*/  IMAD R27, R26, 0x2, R27 ;  /* 0x000000021a1b7824 */ /* 0x010fe200078e021b */
[--C-:B0-----:R-:W-:Y:S02]  /*101a0*/  LOP3.LUT R24, R163, 0xb6, R174.reuse, 0xfe, !PT ;  /* 0x000000b6a3187812 */ /* 0x101fe400078efeae */
[----:B------:R-:W-:Y:S01]  /*101b0*/  PRMT R171, R171, 0x7632, R171 ;  /* 0x00007632abab7816 */ /* 0x000fe200000000ab */
[----:B------:R0:W-:Y:S01]  /*101c0*/  @P1 STG.E.U16 desc[UR24][R20.64], R170 ;  /* 0x000000aa14001986 */ /* 0x0001e2000c101518 */
[----:B------:R-:W-:Y:S01]  /*101d0*/  ISETP.LT.AND P6, PT, R24, UR4, !P0 ;  /* 0x0000000418007c0c */ /* 0x000fe2000c7c1270 */
[----:B------:R-:W-:Y:S01]  /*101e0*/  ULDC UR4, c[0x0][0x22c] ;  /* 0x00008b0000047ab9 */ /* 0x000fe20000000800 */
[----:B-----5:R-:W-:Y:S01]  /*101f0*/  LEA R22, P1, R27, R2, 0x1 ;  /* 0x000000021b167211 */ /* 0x020fe200078208ff */
[----:B---3--:R-:W-:Y:S01]  /*10200*/  IMAD R29, R28, 0x2, R27 ;  /* 0x000000021c1d7824 */ /* 0x008fe200078e021b */
[----:B------:R-:W-:Y:S01]  /*10210*/  LOP3.LUT R25, R163, 0xb8, R174, 0xfe, !PT ;  /* 0x000000b8a3197812 */ /* 0x000fe200078efeae */
[----:B------:R-:W3:Y:S01]  /*10220*/  LDC R28, c[0x0][0x248] ;  /* 0x00009200ff1c7b82 */ /* 0x000ee20000000800 */
[----:B------:R-:W-:-:S02]  /*10230*/  LEA.HI.X.SX32 R23, R27, R0, 0x1, P1 ;  /* 0x000000001b177211 */ /* 0x000fc400008f0eff */
[----:B------:R-:W-:Y:S02]  /*10240*/  LEA R24, P1, R29, R2, 0x1 ;  /* 0x000000021d187211 */ /* 0x000fe400078208ff */
[--C-:B------:R-:W-:Y:S01]  /*10250*/  LOP3.LUT R26, R163, 0xba, R174.reuse, 0xfe, !PT ;  /* 0x000000baa31a7812 */ /* 0x100fe200078efeae */
[----:B-1----:R-:W-:Y:S01]  /*10260*/  IMAD R27, R30, 0x2, R29 ;  /* 0x000000021e1b7824 */ /* 0x002fe200078e021d */
[----:B------:R1:W-:Y:S01]  /*10270*/  @P5 STG.E.U16 desc[UR24][R22.64], R171 ;  /* 0x000000ab16005986 */ /* 0x0003e2000c101518 */
[----:B------:R-:W-:Y:S01]  /*10280*/  ISETP.LT.AND P5, PT, R25, UR4, !P0 ;  /* 0x0000000419007c0c */ /* 0x000fe2000c7a1270 */
[----:B------:R-:W4:Y:S01]  /*10290*/  LDC R30, c[0x0][0x248] ;  /* 0x00009200ff1e7b82 */ /* 0x000f220000000800 */
[----:B------:R-:W-:Y:S01]  /*102a0*/  LEA.HI.X.SX32 R25, R29, R0, 0x1, P1 ;  /* 0x000000001d197211 */ /* 0x000fe200008f0eff */
[----:B------:R-:W-:Y:S01]  /*102b0*/  ULDC UR4, c[0x0][0x22c] ;  /* 0x00008b0000047ab9 */ /* 0x000fe20000000800 */
[----:B0-----:R-:W-:Y:S02]  /*102c0*/  LEA R20, P1, R27, R2, 0x1 ;  /* 0x000000021b147211 */ /* 0x001fe400078208ff */
[--C-:B------:R-:W-:Y:S01]  /*102d0*/  LOP3.LUT R170, R163, 0x120, R174.reuse, 0xfe, !PT ;  /* 0x00000120a3aa7812 */ /* 0x100fe200078efeae */
[----:B------:R0:W-:Y:S01]  /*102e0*/  @P2 STG.E.U16 desc[UR24][R24.64], R176 ;  /* 0x000000b018002986 */ /* 0x0001e2000c101518 */
[----:B------:R-:W-:Y:S01]  /*102f0*/  LEA.HI.X.SX32 R21, R27, R0, 0x1, P1 ;  /* 0x000000001b157211 */ /* 0x000fe200008f0eff */
[----:B--2---:R-:W-:Y:S01]  /*10300*/  IMAD R27, R32, 0x2, R27 ;  /* 0x00000002201b7824 */ /* 0x004fe200078e021b */
[----:B------:R-:W-:Y:S01]  /*10310*/  ISETP.LT.AND P1, PT, R26, UR4, !P0 ;  /* 0x000000041a007c0c */ /* 0x000fe2000c721270 */
[----:B------:R-:W-:Y:S01]  /*10320*/  ULDC UR4, c[0x0][0x22c] ;  /* 0x00008b0000047ab9 */ /* 0x000fe20000000800 */
[--C-:B------:R-:W-:Y:S01]  /*10330*/  LOP3.LUT R26, R163, 0xbc, R174.reuse, 0xfe, !PT ;  /* 0x000000bca31a7812 */ /* 0x100fe200078efeae */
[----:B------:R-:W-:Y:S01]  /*10340*/  IMAD R29, R34, 0x2, R27 ;  /* 0x00000002221d7824 */ /* 0x000fe200078e021b */
[----:B-1----:R-:W-:Y:S01]  /*10350*/  LEA R22, P2, R27, R2, 0x1 ;  /* 0x000000021b167211 */ /* 0x002fe200078408ff */
[----:B------:R1:W-:Y:S01]  /*10360*/  @P3 STG.E.U16 desc[UR24][R20.64], R177 ;  /* 0x000000b114003986 */ /* 0x0003e2000c101518 */
[----:B------:R-:W2:Y:S01]  /*10370*/  LDC R32, c[0x0][0x248] ;  /* 0x00009200ff207b82 */ /* 0x000ea20000000800 */
[----:B------:R-:W-:-:S02]  /*10380*/  LOP3.LUT R171, R163, 0x122, R174, 0xfe, !PT ;  /* 0x00000122a3ab7812 */ /* 0x000fc400078efeae */
[----:B------:R-:W-:Y:S02]  /*10390*/  LEA.HI.X.SX32 R23, R27, R0, 0x1, P2 ;  /* 0x000000001b177211 */ /* 0x000fe400010f0eff */
[--C-:B0-----:R-:W-:Y:S02]  /*103a0*/  LOP3.LUT R25, R163, 0xbe, R174.reuse, 0xfe, !PT ;  /* 0x000000bea3197812 */ /* 0x101fe400078efeae */
[----:B------:R-:W-:Y:S01]  /*103b0*/  ISETP.LT.AND P2, PT, R26, UR4, !P0 ;  /* 0x000000041a007c0c */ /* 0x000fe2000c741270 */
[----:B------:R-:W-:Y:S01]  /*103c0*/  ULDC UR4, c[0x0][0x22c] ;  /* 0x00008b0000047ab9 */ /* 0x000fe20000000800 */
[----:B------:R-:W-:Y:S01]  /*103d0*/  LEA R24, P3, R29, R2, 0x1 ;  /* 0x000000021d187211 */ /* 0x000fe200078608ff */
[----:B------:R-:W0:Y:S01]  /*103e0*/  LDC R26, c[0x0][0x248] ;  /* 0x00009200ff1a7b82 */ /* 0x000e220000000800 */
[----:B------:R5:W-:Y:S01]  /*103f0*/  @P4 STG.E.U16 desc[UR24][R22.64], R178 ;  /* 0x000000b216004986 */ /* 0x000be2000c101518 */
[----:B------:R-:W-:Y:S01]  /*10400*/  ISETP.LT.AND P4, PT, R25, UR4, !P0 ;  /* 0x0000000419007c0c */ /* 0x000fe2000c781270 */
[----:B------:R-:W-:Y:S01]  /*10410*/  ULDC UR4, c[0x0][0x22c] ;  /* 0x00008b0000047ab9 */ /* 0x000fe20000000800 */
[----:B------:R-:W-:Y:S01]  /*10420*/  LEA.HI.X.SX32 R25, R29, R0, 0x1, P3 ;  /* 0x000000001d197211 */ /* 0x000fe200018f0eff */
[----:B---3--:R-:W-:Y:S01]  /*10430*/  IMAD R29, R28, 0x2, R29 ;  /* 0x000000021c1d7824 */ /* 0x008fe200078e021d */
[----:B-1----:R-:W-:-:S02]  /*10440*/  LOP3.LUT R20, R163, 0xc0, R174, 0xfe, !PT ;  /* 0x000000c0a3147812 */ /* 0x002fc400078efeae */
[----:B------:R-:W1:Y:S01]  /*10450*/  LDC R28, c[0x0][0x248] ;  /* 0x00009200ff1c7b82 */ /* 0x000e620000000800 */
[----:B------:R3:W-:Y:S01]  /*10460*/  @P6 STG.E.U16 desc[UR24][R24.64], R179 ;  /* 0x000000b318006986 */ /* 0x0007e2000c101518 */
[----:B------:R-:W-:Y:S01]  /*10470*/  ISETP.LT.AND P3, PT, R20, UR4, !P0 ;  /* 0x0000000414007c0c */ /* 0x000fe2000c761270 */
[----:B------:R-:W-:Y:S01]  /*10480*/  ULDC UR4, c[0x0][0x22c] ;  /* 0x00008b0000047ab9 */ /* 0x000fe20000000800 */
[C---:B------:R-:W-:Y:S02]  /*10490*/  LEA R20, P6, R29.reuse, R2, 0x1 ;  /* 0x000000021d147211 */ /* 0x040fe400078c08ff */
[----:B------:R-:W-:Y:S02]  /*104a0*/  PRMT R176, R176, 0x7632, R176 ;  /* 0x00007632b0b07816 */ /* 0x000fe400000000b0 */
[----:B------:R-:W-:Y:S01]  /*104b0*/  LEA.HI.X.SX32 R21, R29, R0, 0x1, P6 ;  /* 0x000000001d157211 */ /* 0x000fe200030f0eff */
[----:B----4-:R-:W-:Y:S01]  /*104c0*/  IMAD R29, R30, 0x2, R29 ;  /* 0x000000021e1d7824 */ /* 0x010fe200078e021d */
[----:B-----5:R-:W-:Y:S01]  /*104d0*/  LOP3.LUT R22, R163, 0xc2, R174, 0xfe, !PT ;  /* 0x000000c2a3167812 */ /* 0x020fe200078efeae */
[----:B------:R-:W4:Y:S01]  /*104e0*/  LDC R30, c[0x0][0x248] ;  /* 0x00009200ff1e7b82 */ /* 0x000f220000000800 */
[----:B------:R-:W-:Y:S01]  /*104f0*/  PRMT R177, R177, 0x7632, R177 ;  /* 0x00007632b1b17816 */ /* 0x000fe200000000b1 */
[----:B------:R5:W-:Y:S01]  /*10500*/  @P5 STG.E.U16 desc[UR24][R20.64], R176 ;  /* 0x000000b014005986 */ /* 0x000be2000c101518 */
[----:B------:R-:W-:Y:S01]  /*10510*/  ISETP.LT.AND P6, PT, R22, UR4, !P0 ;  /* 0x0000000416007c0c */ /* 0x000fe2000c7c1270 */
[----:B------:R-:W-:Y:S01]  /*10520*/  ULDC UR4, c[0x0][0x22c] ;  /* 0x00008b0000047ab9 */ /* 0x000fe20000000800 */
[----:B------:R-:W-:-:S02]  /*10530*/  LEA R22, P5, R29, R2, 0x1 ;  /* 0x000000021d167211 */ /* 0x000fc400078a08ff */
[----:B---3--:R-:W-:Y:S01]  /*10540*/  LOP3.LUT R24, R163, 0xc4, R174, 0xfe, !PT ;  /* 0x000000c4a3187812 */ /* 0x008fe200078efeae */
[----:B------:R-:W3:Y:S01]  /*10550*/  LDC R34, c[0x0][0x248] ;  /* 0x00009200ff227b82 */ /* 0x000ee20000000800 */
[----:B------:R-:W-:Y:S01]  /*10560*/  LEA.HI.X.SX32 R23, R29, R0, 0x1, P5 ;  /* 0x000000001d177211 */ /* 0x000fe200028f0eff */
[----:B0-----:R-:W-:Y:S01]  /*10570*/  IMAD R29, R26, 0x2, R29 ;  /* 0x000000021a1d7824 */ /* 0x001fe200078e021d */
[----:B------:R-:W-:Y:S02]  /*10580*/  PRMT R178, R178, 0x7632, R178 ;  /* 0x00007632b2b27816 */ /* 0x000fe400000000b2 */
[----:B------:R-:W-:Y:S01]  /*10590*/  ISETP.LT.AND P5, PT, R24, UR4, !P0 ;  /* 0x0000000418007c0c */ /* 0x000fe2000c7a1270 */
[----:B------:R0:W-:Y:S01]  /*105a0*/  @P1 STG.E.U16 desc[UR24][R22.64], R177 ;  /* 0x000000b116001986 */ /* 0x0001e2000c101518 */
[----:B-----5:R-:W-:Y:S01]  /*105b0*/  LEA R20, P1, R29, R2, 0x1 ;  /* 0x000000021d147211 */ /* 0x020fe200078208ff */
[----:B-1----:R-:W-:Y:S01]  /*105c0*/  IMAD R25, R28, 0x2, R29 ;  /* 0x000000021c197824 */ /* 0x002fe200078e021d */
[----:B------:R-:W-:Y:S01]  /*105d0*/  PRMT R179, R179, 0x7632, R179 ;  /* 0x00007632b3b37816 */ /* 0x000fe200000000b3 */
[----:B------:R-:W1:Y:S01]  /*105e0*/  LDC R28, c[0x0][0x248] ;  /* 0x00009200ff1c7b82 */ /* 0x000e620000000800 */
[----:B------:R-:W-:Y:S01]  /*105f0*/  LEA.HI.X.SX32 R21, R29, R0, 0x1, P1 ;  /* 0x000000001d157211 */ /* 0x000fe200008f0eff */
[----:B--2---:R-:W-:Y:S01]  /*10600*/  IMAD R27, R32, 0x2, R25 ;  /* 0x00000002201b7824 */ /* 0x004fe200078e0219 */
[-C--:B------:R-:W-:Y:S01]  /*10610*/  LEA R24, P1, R25, R2.reuse, 0x1 ;  /* 0x0000000219187211 */ /* 0x080fe200078208ff */
[----:B------:R-:W-:Y:S01]  /*10620*/  ULDC UR4, c[0x0][0x22c] ;  /* 0x00008b0000047ab9 */ /* 0x000fe20000000800 */
[----:B------:R-:W-:Y:S01]  /*10630*/  LOP3.LUT R26, R163, 0xc6, R174, 0xfe, !PT ;  /* 0x000000c6a31a7812 */ /* 0x000fe200078efeae */
[----:B------:R2:W-:Y:S01]  /*10640*/  @P2 STG.E.U16 desc[UR24][R20.64], R178 ;  /* 0x000000b214002986 */ /* 0x0005e2000c101518 */
[----:B----4-:R-:W-:Y:S01]  /*10650*/  IMAD R29, R30, 0x2, R27 ;  /* 0x000000021e1d7824 */ /* 0x010fe200078e021b */
[----:B0-----:R-:W-:-:S02]  /*10660*/  LEA R22, P2, R27, R2, 0x1 ;  /* 0x000000021b167211 */ /* 0x001fc400078408ff */
[-C--:B------:R-:W-:Y:S02]  /*10670*/  LEA.HI.X.SX32 R25, R25, R0.reuse, 0x1, P1 ;  /* 0x0000000019197211 */ /* 0x080fe400008f0eff */
[----:B------:R-:W-:Y:S01]  /*10680*/  LEA.HI.X.SX32 R23, R27, R0, 0x1, P2 ;  /* 0x000000001b177211 */ /* 0x000fe200010f0eff */
[----:B---3--:R-:W-:Y:S02]  /*10690*/  IMAD R31, R34, 0x2, R29 ;  /* 0x00000002221f7824 */ /* 0x008fe400078e021d */
[----:B------:R0:W-:Y:S01]  /*106a0*/  @P4 STG.E.U16 desc[UR24][R24.64], R179 ;  /* 0x000000b318004986 */ /* 0x0001e2000c101518 */
[----:B------:R-:W-:Y:S01]  /*106b0*/  ISETP.LT.AND P1, PT, R26, UR4, !P0 ;  /* 0x000000041a007c0c */ /* 0x000fe2000c721270 */
[----:B------:R-:W-:Y:S01]  /*106c0*/  ULDC UR4, c[0x0][0x22c] ;  /* 0x00008b0000047ab9 */ /* 0x000fe20000000800 */
[-C--:B--2---:R-:W-:Y:S01]  /*106d0*/  LEA R20, P2, R29, R2.reuse, 0x1 ;  /* 0x000000021d147211 */ /* 0x084fe200078408ff */
[----:B------:R2:W-:Y:S01]  /*106e0*/  @P3 STG.E.U16 desc[UR24][R22.64], R84 ;  /* 0x0000005416003986 */ /* 0x0005e2000c101518 */
[----:B------:R-:W-:Y:S01]  /*106f0*/  LOP3.LUT R27, R163, 0xc8, R174, 0xfe, !PT ;  /* 0x000000c8a31b7812 */ /* 0x000fe200078efeae */
[----:B------:R-:W-:Y:S01]  /*10700*/  IMAD R33, R36, 0x2, R31 ;  /* 0x0000000224217824 */ /* 0x000fe200078e021f */
[----:B------:R-:W-:-:S02]  /*10710*/  LEA R26, P3, R31, R2, 0x1 ;  /* 0x000000021f1a7211 */ /* 0x000fc400078608ff */
[-C--:B------:R-:W-:Y:S01]  /*10720*/  LEA.HI.X.SX32 R21, R29, R0.reuse, 0x1, P2 ;  /* 0x000000001d157211 */ /* 0x080fe200010f0eff */
[----:B-1----:R-:W-:Y:S01]  /*10730*/  IMAD R235, R28, 0x2, R33 ;  /* 0x000000021ceb7824 */ /* 0x002fe200078e0221 */
[----:B------:R-:W-:Y:S01]  /*10740*/  ISETP.LT.AND P2, PT, R27, UR4, !P0 ;  /* 0x000000041b007c0c */ /* 0x000fe2000c741270 */
[----:B------:R-:W-:Y:S01]  /*10750*/  ULDC UR4, c[0x0][0x22c] ;  /* 0x00008b0000047ab9 */ /* 0x000fe20000000800 */
[----:B------:R-:W-:Y:S01]  /*10760*/  LEA.HI.X.SX32 R27, R31, R0, 0x1, P3 ;  /* 0x000000001f1b7211 */ /* 0x000fe200018f0eff */
[----:B------:R-:W-:Y:S01]  /*10770*/  @P6 STG.E.U16 desc[UR24][R20.64], R85 ;  /* 0x0000005514006986 */ /* 0x000fe2000c101518 */
[C---:B0-----:R-:W-:Y:S02]  /*10780*/  LEA R24, P3, R33.reuse, R2, 0x1 ;  /* 0x0000000221187211 */ /* 0x041fe400078608ff */
[----:B--2---:R-:W-:Y:S01]  /*10790*/  PRMT R84, R84, 0x7632, R84 ;  /* 0x0000763254547816 */ /* 0x004fe20000000054 */
[----:B------:R-:W-:Y:S01]  /*107a0*/  @P5 STG.E.U16 desc[UR24][R26.64], R86 ;  /* 0x000000561a005986 */ /* 0x000fe2000c101518 */
[----:B------:R-:W-:-:S02]  /*107b0*/  LEA.HI.X.SX32 R25, R33, R0, 0x1, P3 ;  /* 0x0000000021197211 */ /* 0x000fc400018f0eff */
[----:B------:R-:W-:Y:S02]  /*107c0*/  LEA R22, P3, R235, R2, 0x1 ;  /* 0x00000002eb167211 */ /* 0x000fe400078608ff */
[----:B------:R-:W-:Y:S01]  /*107d0*/  LOP3.LUT R178, R163, 0x116, R174, 0xfe, !PT ;  /* 0x00000116a3b27812 */ /* 0x000fe200078efeae */
[----:B------:R-:W-:Y:S01]  /*107e0*/  @P1 STG.E.U16 desc[UR24][R24.64], R87 ;  /* 0x0000005718001986 */ /* 0x000fe2000c101518 */
[----:B------:R-:W-:Y:S01]  /*107f0*/  ISETP.LT.AND P1, PT, R162, UR4, !P0 ;  /* 0x00000004a2007c0c */ /* 0x000fe2000c721270 */
[----:B------:R-:W-:Y:S01]  /*10800*/  ULDC UR4, c[0x0][0x22c] ;  /* 0x00008b0000047ab9 */ /* 0x000fe20000000800 */
[----:B------:R-:W-:Y:S01]  /*10810*/  LEA.HI.X.SX32 R23, R235, R0, 0x1, P3 ;  /* 0x00000000eb177211 */ /* 0x000fe200018f0eff */
[----:B------:R-:W-:Y:S01]  /*10820*/  IMAD R235, R236, 0x2, R235 ;  /* 0x00000002eceb7824 */ /* 0x000fe200078e02eb */
[----:B------:R-:W-:Y:S01]  /*10830*/  ISETP.LT.AND P3, PT, R232, UR4, !P0 ;  /* 0x00000004e8007c0c */ /* 0x000fe2000c761270 */
[----:B------:R-:W-:Y:S01]  /*10840*/  ULDC UR4, c[0x0][0x22c] ;  /* 0x00008b0000047ab9 */ /* 0x000fe20000000800 */
[----:B------:R-:W0:Y:S01]  /*10850*/  LDC R232, c[0x0][0x248] ;  /* 0x00009200ffe87b82 */ /* 0x000e220000000800 */
[----:B------:R-:W-:Y:S01]  /*10860*/  ISETP.LT.AND P6, PT, R230, UR4, !P0 ;  /* 0x00000004e6007c0c */ /* 0x000fe2000c7c1270 */
[----:B------:R-:W-:Y:S01]  /*10870*/  ULDC UR4, c[0x0][0x22c] ;  /* 0x00008b0000047ab9 */ /* 0x000fe20000000800 */
[----:B------:R1:W-:Y:S01]  /*10880*/  @P2 STG.E.U16 desc[UR24][R22.64], R84 ;  /* 0x0000005416002986 */ /* 0x0003e2000c101518 */
[----:B------:R-:W-:Y:S01]  /*10890*/  ISETP.LT.AND P2, PT, R228, UR4, !P0 ;  /* 0x00000004e4007c0c */ /* 0x000fe2000c741270 */
[----:B------:R-:W-:Y:S01]  /*108a0*/  ULDC UR4, c[0x0][0x22c] ;  /* 0x00008b0000047ab9 */ /* 0x000fe20000000800 */
[----:B------:R-:W-:-:S02]  /*108b0*/  LEA R162, P4, R235, R2, 0x1 ;  /* 0x00000002eba27211 */ /* 0x000fc400078808ff */
[----:B------:R-:W2:Y:S01]  /*108c0*/  LDC R230, c[0x0][0x248] ;  /* 0x00009200ffe67b82 */ /* 0x000ea20000000800 */
[C-C-:B------:R-:W-:Y:S02]  /*108d0*/  LOP3.LUT R179, R163.reuse, 0x118, R174.reuse, 0xfe, !PT ;  /* 0x00000118a3b37812 */ /* 0x140fe400078efeae */
[C-C-:B------:R-:W-:Y:S02]  /*108e0*/  LOP3.LUT R177, R163.reuse, 0x11a, R174.reuse, 0xfe, !PT ;  /* 0x0000011aa3b17812 */ /* 0x140fe400078efeae */
[C-C-:B------:R-:W-:Y:S02]  /*108f0*/  LOP3.LUT R167, R163.reuse, 0x124, R174.reuse, 0xfe, !PT ;  /* 0x00000124a3a77812 */ /* 0x140fe400078efeae */
[C-C-:B------:R-:W-:Y:S01]  /*10900*/  LOP3.LUT R165, R163.reuse, 0x126, R174.reuse, 0xfe, !PT ;  /* 0x00000126a3a57812 */ /* 0x140fe200078efeae */
[----:B------:R-:W3:Y:S01]  /*10910*/  LDC R228, c[0x0][0x248] ;  /* 0x00009200ffe47b82 */ /* 0x000ee20000000800 */
        /* <DEDUP_REMOVED lines=25> */
[----:B-1----:R-:W-:-:S02]  /*10ab0*/  LOP3.LUT R84, R163, 0x18c, R174, 0xfe, !PT ;  /* 0x0000018ca3547812 */ /* 0x002fc400078efeae */
        /* <DEDUP_REMOVED lines=25> */
[--C-:B------:R-:W-:Y:S02]  /*10c50*/  LOP3.LUT R176, R163, 0x1d8, R174.reuse, 0xfe, !PT ;  /* 0x000001d8a3b07812 */ /* 0x100fe400078efeae */
[----:B------:R-:W-:Y:S01]  /*10c60*/  ISETP.LT.AND P5, PT, R227, UR4, !P0 ;  /* 0x00000004e3007c0c */ /* 0x000fe2000c7a1270 */
[----:B------:R-:W-:Y:S01]  /*10c70*/  ULDC UR4, c[0x0][0x22c] ;  /* 0x00008b0000047ab9 */ /* 0x000fe20000000800 */
[----:B------:R-:W-:Y:S02]  /*10c80*/  LOP3.LUT R174, R163, 0x1fc, R174, 0xfe, !PT ;  /* 0x000001fca3ae7812 */ /* 0x000fe400078efeae */
[----:B------:R-:W-:Y:S01]  /*10c90*/  LEA.HI.X.SX32 R163, R235, R0, 0x1, P4 ;  /* 0x00000000eba37211 */ /* 0x000fe200020f0eff */
[----:B------:R-:W-:Y:S01]  /*10ca0*/  IMAD R235, R238, 0x2, R235 ;  /* 0x00000002eeeb7824 */ /* 0x000fe200078e02eb */
[----:B------:R-:W-:Y:S01]  /*10cb0*/  ISETP.LT.AND P4, PT, R226, UR4, !P0 ;  /* 0x00000004e2007c0c */ /* 0x000fe2000c781270 */
[----:B------:R-:W-:Y:S01]  /*10cc0*/  ULDC UR4, c[0x0][0x22c] ;  /* 0x00008b0000047ab9 */ /* 0x000fe20000000800 */
[----:B------:R-:W1:Y:S01]  /*10cd0*/  LDC R226, c[0x0][0x248] ;  /* 0x00009200ffe27b82 */ /* 0x000e620000000800 */
[----:B------:R-:W-:Y:S01]  /*10ce0*/  PRMT R87, R85, 0x7632, R87 ;  /* 0x0000763255577816 */ /* 0x000fe20000000057 */
[----:B--2---:R-:W-:Y:S01]  /*10cf0*/  IMAD R85, R230, 0x2, R235 ;  /* 0x00000002e6557824 */ /* 0x004fe200078e02eb */
[----:B------:R-:W-:-:S03]  /*10d00*/  PRMT R236, R86, 0x7632, R236 ;  /* 0x0000763256ec7816 */ /* 0x000fc600000000ec */
[----:B------:R2:W-:Y:S01]  /*10d10*/  @P3 STG.E.U16 desc[UR24][R162.64], R87 ;  /* 0x00000057a2003986 */ /* 0x0005e2000c101518 */
[----:B0-----:R-:W-:Y:S01]  /*10d20*/  IMAD R227, R232, 0x2, R85 ;  /* 0x00000002e8e37824 */ /* 0x001fe200078e0255 */
[----:B------:R-:W0:Y:S08]  /*10d30*/  LDC R230, c[0x0][0x248] ;  /* 0x00009200ffe67b82 */ /* 0x000e300000000800 */
[----:B------:R-:W4:Y:S01]  /*10d40*/  LDC R232, c[0x0][0x248] ;  /* 0x00009200ffe87b82 */ /* 0x000f220000000800 */
[----:B--2---:R-:W-:-:S04]  /*10d50*/  LEA R162, P3, R235, R2, 0x1 ;  /* 0x00000002eba27211 */ /* 0x004fc800078608ff */
[----:B------:R-:W-:Y:S02]  /*10d60*/  LEA.HI.X.SX32 R163, R235, R0, 0x1, P3 ;  /* 0x00000000eba37211 */ /* 0x000fe400018f0eff */
[----:B------:R-:W-:Y:S02]  /*10d70*/  LEA R86, P3, R85, R2, 0x1 ;  /* 0x0000000255567211 */ /* 0x000fe400078608ff */
[----:B------:R-:W-:Y:S01]  /*10d80*/  PRMT R235, R87, 0x7632, R235 ;  /* 0x0000763257eb7816 */ /* 0x000fe200000000eb */
[----:B------:R2:W-:Y:S01]  /*10d90*/  @P6 STG.E.U16 desc[UR24][R162.64], R236 ;  /* 0x000000eca2006986 */ /* 0x0005e2000c101518 */
[----:B------:R-:W-:Y:S02]  /*10da0*/  LEA.HI.X.SX32 R87, R85, R0, 0x1, P3 ;  /* 0x0000000055577211 */ /* 0x000fe400018f0eff */
[----:B------:R-:W-:Y:S01]  /*10db0*/  ISETP.LT.AND P3, PT, R219, UR4, !P0 ;  /* 0x00000004db007c0c */ /* 0x000fe2000c761270 */
[----:B------:R-:W-:Y:S02]  /*10dc0*/  ULDC UR4, c[0x0][0x22c] ;  /* 0x00008b0000047ab9 */ /* 0x000fe40000000800 */
[----:B------:R-:W-:Y:S01]  /*10dd0*/  @P2 STG.E.U16 desc[UR24][R86.64], R235 ;  /* 0x000000eb56002986 */ /* 0x000fe2000c101518 */
[----:B------:R-:W-:Y:S01]  /*10de0*/  ISETP.LT.AND P2, PT, R221, UR4, !P0 ;  /* 0x00000004dd007c0c */ /* 0x000fe2000c741270 */
[----:B------:R-:W-:Y:S01]  /*10df0*/  ULDC UR4, c[0x0][0x22c] ;  /* 0x00008b0000047ab9 */ /* 0x000fe20000000800 */
[----:B--2---:R-:W-:-:S04]  /*10e00*/  LEA R162, P6, R227, R2, 0x1 ;  /* 0x00000002e3a27211 */ /* 0x004fc800078c08ff */
[----:B------:R-:W-:Y:S01]  /*10e10*/  LEA.HI.X.SX32 R163, R227, R0, 0x1, P6 ;  /* 0x00000000e3a37211 */ /* 0x000fe200030f0eff */
[----:B-1----:R-:W-:Y:S01]  /*10e20*/  IMAD R227, R226, 0x2, R227 ;  /* 0x00000002e2e37824 */ /* 0x002fe200078e02e3 */
[----:B------:R-:W-:Y:S01]  /*10e30*/  ISETP.LT.AND P6, PT, R217, UR4, !P0 ;  /* 0x00000004d9007c0c */ /* 0x000fe2000c7c1270 */
[----:B------:R-:W1:Y:S01]  /*10e40*/  LDC R226, c[0x0][0x248] ;  /* 0x00009200ffe27b82 */ /* 0x000e620000000800 */
[----:B------:R-:W-:Y:S01]  /*10e50*/  ULDC UR4, c[0x0][0x22c] ;  /* 0x00008b0000047ab9 */ /* 0x000fe20000000800 */
[----:B---3--:R-:W-:Y:S01]  /*10e60*/  IMAD R85, R228, 0x2, R227 ;  /* 0x00000002e4557824 */ /* 0x008fe200078e02e3 */
[----:B------:R2:W-:Y:S03]  /*10e70*/  @P5 STG.E.U16 desc[UR24][R162.64], R8 ;  /* 0x00000008a2005986 */ /* 0x0005e6000c101518 */
[----:B0-----:R-:W-:Y:S02]  /*10e80*/  IMAD R217, R230, 0x2, R85 ;  /* 0x00000002e6d97824 */ /* 0x001fe400078e0255 */
[----:B------:R-:W0:Y:S01]  /*10e90*/  LDC R228, c[0x0][0x248] ;  /* 0x00009200ffe47b82 */ /* 0x000e220000000800 */
[----:B--2---:R-:W-:-:S04]  /*10ea0*/  LEA R162, P5, R227, R2, 0x1 ;  /* 0x00000002e3a27211 */ /* 0x004fc800078a08ff */
[----:B------:R-:W-:Y:S02]  /*10eb0*/  LEA.HI.X.SX32 R163, R227, R0, 0x1, P5 ;  /* 0x00000000e3a37211 */ /* 0x000fe400028f0eff */
[----:B------:R-:W-:-:S03]  /*10ec0*/  LEA R86, P5, R85, R2, 0x1 ;  /* 0x0000000255567211 */ /* 0x000fc600078a08ff */
[----:B------:R2:W-:Y:S01]  /*10ed0*/  @P4 STG.E.U16 desc[UR24][R162.64], R9 ;  /* 0x00000009a2004986 */ /* 0x0005e2000c101518 */
[----:B------:R-:W-:Y:S02]  /*10ee0*/  LEA.HI.X.SX32 R87, R85, R0, 0x1, P5 ;  /* 0x0000000055577211 */ /* 0x000fe400028f0eff */
[----:B------:R-:W-:Y:S01]  /*10ef0*/  ISETP.LT.AND P5, PT, R216, UR4, !P0 ;  /* 0x00000004d8007c0c */ /* 0x000fe2000c7a1270 */
[----:B------:R-:W-:Y:S01]  /*10f00*/  ULDC UR4, c[0x0][0x22c] ;  /* 0x00008b0000047ab9 */ /* 0x000fe20000000800 */
[----:B------:R-:W3:Y:S01]  /*10f10*/  LDC R216, c[0x0][0x248] ;  /* 0x00009200ffd87b82 */ /* 0x000ee20000000800 */
[----:B------:R5:W-:Y:S01]  /*10f20*/  @P3 STG.E.U16 desc[UR24][R86.64], R10 ;  /* 0x0000000a56003986 */ /* 0x000be2000c101518 */
[----:B------:R-:W-:Y:S01]  /*10f30*/  ISETP.LT.AND P3, PT, R215, UR4, !P0 ;  /* 0x00000004d7007c0c */ /* 0x000fe2000c761270 */
[----:B------:R-:W-:Y:S01]  /*10f40*/  ULDC UR4, c[0x0][0x22c] ;  /* 0x00008b0000047ab9 */ /* 0x000fe20000000800 */
[----:B--2---:R-:W-:-:S04]  /*10f50*/  LEA R162, P4, R217, R2, 0x1 ;  /* 0x00000002d9a27211 */ /* 0x004fc800078808ff */
[----:B------:R-:W-:Y:S01]  /*10f60*/  LEA.HI.X.SX32 R163, R217, R0, 0x1, P4 ;  /* 0x00000000d9a37211 */ /* 0x000fe200020f0eff */
[----:B-1----:R-:W-:Y:S01]  /*10f70*/  IMAD R217, R226, 0x2, R217 ;  /* 0x00000002e2d97824 */ /* 0x002fe200078e02d9 */
[----:B-----5:R-:W-:Y:S01]  /*10f80*/  PRMT R10, R9, 0x7632, R10 ;  /* 0x00007632090a7816 */ /* 0x020fe2000000000a */
[----:B------:R-:W1:Y:S01]  /*10f90*/  LDC R226, c[0x0][0x248] ;  /* 0x00009200ffe27b82 */ /* 0x000e620000000800 */
[----:B------:R-:W-:Y:S01]  /*10fa0*/  ISETP.LT.AND P4, PT, R234, UR5, !P0 ;  /* 0x00000005ea007c0c */ /* 0x000fe2000c781270 */
[----:B------:R2:W-:Y:S01]  /*10fb0*/  @P2 STG.E.U16 desc[UR24][R162.64], R11 ;  /* 0x0000000ba2002986 */ /* 0x0005e2000c101518 */
[----:B0-----:R-:W-:Y:S01]  /*10fc0*/  IMAD R85, R228, 0x2, R217 ;  /* 0x00000002e4557824 */ /* 0x001fe200078e02d9 */
[----:B------:R-:W-:-:S03]  /*10fd0*/  ULDC UR5, c[0x0][0x22c] ;  /* 0x00008b0000057ab9 */ /* 0x000fc60000000800 */
[----:B----4-:R-:W-:Y:S01]  /*10fe0*/  IMAD R215, R232, 0x2, R85 ;  /* 0x00000002e8d77824 */ /* 0x010fe200078e0255 */
[----:B------:R-:W0:Y:S01]  /*10ff0*/  LDC R228, c[0x0][0x248] ;  /* 0x00009200ffe47b82 */ /* 0x000e220000000800 */
[----:B--2---:R-:W-:Y:S02]  /*11000*/  PRMT R163, R8, 0x7632, R163 ;  /* 0x0000763208a37816 */ /* 0x004fe400000000a3 */
[----:B------:R-:W-:-:S05]  /*11010*/  LEA R8, P2, R217, R2, 0x1 ;  /* 0x00000002d9087211 */ /* 0x000fca00078408ff */
[----:B------:R-:W2:Y:S01]  /*11020*/  LDC R162, c[0x0][0x248] ;  /* 0x00009200ffa27b82 */ /* 0x000ea20000000800 */
[----:B------:R-:W-:Y:S02]  /*11030*/  PRMT R11, R10, 0x7632, R11 ;  /* 0x000076320a0b7816 */ /* 0x000fe4000000000b */
[----:B------:R-:W-:Y:S02]  /*11040*/  LEA.HI.X.SX32 R9, R217, R0, 0x1, P2 ;  /* 0x00000000d9097211 */ /* 0x000fe400010f0eff */
[----:B------:R-:W-:-:S03]  /*11050*/  LEA R86, P2, R85, R2, 0x1 ;  /* 0x0000000255567211 */ /* 0x000fc600078408ff */
[----:B------:R4:W-:Y:S01]  /*11060*/  @P6 STG.E.U16 desc[UR24][R8.64], R163 ;  /* 0x000000a308006986 */ /* 0x0009e2000c101518 */
[----:B------:R-:W-:Y:S02]  /*11070*/  LEA.HI.X.SX32 R87, R85, R0, 0x1, P2 ;  /* 0x0000000055577211 */ /* 0x000fe400010f0eff */
[----:B------:R-:W-:Y:S01]  /*11080*/  ISETP.LT.AND P2, PT, R233, UR4, !P0 ;  /* 0x00000004e9007c0c */ /* 0x000fe2000c741270 */
[----:B------:R-:W-:Y:S02]  /*11090*/  ULDC UR4, c[0x0][0x22c] ;  /* 0x00008b0000047ab9 */ /* 0x000fe40000000800 */
[----:B------:R5:W-:Y:S01]  /*110a0*/  @P5 STG.E.U16 desc[UR24][R86.64], R10 ;  /* 0x0000000a56005986 */ /* 0x000be2000c101518 */
[----:B------:R-:W-:Y:S01]  /*110b0*/  ISETP.LT.AND P5, PT, R231, UR4, !P0 ;  /* 0x00000004e7007c0c */ /* 0x000fe2000c7a1270 */
[----:B------:R-:W-:Y:S01]  /*110c0*/  ULDC UR4, c[0x0][0x22c] ;  /* 0x00008b0000047ab9 */ /* 0x000fe20000000800 */
[----:B----4-:R-:W-:Y:S02]  /*110d0*/  LEA R8, P6, R215, R2, 0x1 ;  /* 0x00000002d7087211 */ /* 0x010fe400078c08ff */
[----:B------:R-:W-:-:S02]  /*110e0*/  PRMT R163, R11, 0x7632, R163 ;  /* 0x000076320ba37816 */ /* 0x000fc400000000a3 */
[----:B------:R-:W-:Y:S01]  /*110f0*/  LEA.HI.X.SX32 R9, R215, R0, 0x1, P6 ;  /* 0x00000000d7097211 */ /* 0x000fe200030f0eff */
[----:B---3--:R-:W-:Y:S01]  /*11100*/  IMAD R215, R216, 0x2, R215 ;  /* 0x00000002d8d77824 */ /* 0x008fe200078e02d7 */
[----:B-----5:R-:W3:Y:S03]  /*11110*/  LDC R86, c[0x0][0x248] ;  /* 0x00009200ff567b82 */ /* 0x020ee60000000800 */
[----:B------:R4:W-:Y:S01]  /*11120*/  @P3 STG.E.U16 desc[UR24][R8.64], R11 ;  /* 0x0000000b08003986 */ /* 0x0009e2000c101518 */
[----:B-1----:R-:W-:Y:S01]  /*11130*/  IMAD R85, R226, 0x2, R215 ;  /* 0x00000002e2557824 */ /* 0x002fe200078e02d7 */
[----:B------:R-:W-:Y:S01]  /*11140*/  ISETP.LT.AND P3, PT, R229, UR4, !P0 ;  /* 0x00000004e5007c0c */ /* 0x000fe2000c761270 */
[----:B------:R-:W-:Y:S02]  /*11150*/  ULDC UR4, c[0x0][0x22c] ;  /* 0x00008b0000047ab9 */ /* 0x000fe40000000800 */
[----:B------:R-:W1:Y:S01]  /*11160*/  LDC R216, c[0x0][0x248] ;  /* 0x00009200ffd87b82 */ /* 0x000e620000000800 */
[----:B0-----:R-:W-:Y:S01]  /*11170*/  IMAD R87, R228, 0x2, R85 ;  /* 0x00000002e4577824 */ /* 0x001fe200078e0255 */
[----:B----4-:R-:W-:-:S04]  /*11180*/  LEA R8, P6, R215, R2, 0x1 ;  /* 0x00000002d7087211 */ /* 0x010fc800078c08ff */
[----:B------:R-:W-:Y:S02]  /*11190*/  LEA.HI.X.SX32 R9, R215, R0, 0x1, P6 ;  /* 0x00000000d7097211 */ /* 0x000fe400030f0eff */
[----:B------:R-:W-:-:S03]  /*111a0*/  LEA R10, P6, R85, R2, 0x1 ;  /* 0x00000002550a7211 */ /* 0x000fc600078c08ff */
[----:B------:R0:W-:Y:S01]  /*111b0*/  @P4 STG.E.U16 desc[UR24][R8.64], R163 ;  /* 0x000000a308004986 */ /* 0x0001e2000c101518 */
[----:B------:R-:W-:Y:S02]  /*111c0*/  LEA.HI.X.SX32 R11, R85, R0, 0x1, P6 ;  /* 0x00000000550b7211 */ /* 0x000fe400030f0eff */
[----:B------:R-:W-:Y:S01]  /*111d0*/  ISETP.LT.AND P4, PT, R224, UR4, !P0 ;  /* 0x00000004e0007c0c */ /* 0x000fe2000c781270 */
[----:B------:R-:W-:Y:S01]  /*111e0*/  ULDC UR4, c[0x0][0x22c] ;  /* 0x00008b0000047ab9 */ /* 0x000fe20000000800 */
[----:B------:R-:W4:Y:S01]  /*111f0*/  LDC R224, c[0x0][0x248] ;  /* 0x00009200ffe07b82 */ /* 0x000f220000000800 */
[----:B------:R5:W-:Y:S01]  /*11200*/  @P2 STG.E.U16 desc[UR24][R10.64], R4 ;  /* 0x000000040a002986 */ /* 0x000be2000c101518 */
[----:B------:R-:W-:Y:S01]  /*11210*/  ISETP.LT.AND P2, PT, R225, UR4, !P0 ;  /* 0x00000004e1007c0c */ /* 0x000fe2000c741270 */
[----:B------:R-:W-:Y:S01]  /*11220*/  ULDC UR4, c[0x0][0x22c] ;  /* 0x00008b0000047ab9 */ /* 0x000fe20000000800 */
[----:B0-----:R-:W-:-:S04]  /*11230*/  LEA R8, P6, R87, R2, 0x1 ;  /* 0x0000000257087211 */ /* 0x001fc800078c08ff */
[----:B------:R-:W-:Y:S01]  /*11240*/  LEA.HI.X.SX32 R9, R87, R0, 0x1, P6 ;  /* 0x0000000057097211 */ /* 0x000fe200030f0eff */
[----:B--2---:R-:W-:Y:S02]  /*11250*/  IMAD R87, R162, 0x2, R87 ;  /* 0x00000002a2577824 */ /* 0x004fe400078e0257 */
[----:B------:R-:W0:Y:S02]  /*11260*/  LDC R162, c[0x0][0x248] ;  /* 0x00009200ffa27b82 */ /* 0x000e240000000800 */
[----:B---3--:R-:W-:Y:S01]  /*11270*/  IMAD R85, R86, 0x2, R87 ;  /* 0x0000000256557824 */ /* 0x008fe200078e0257 */
[----:B-----5:R-:W-:Y:S01]  /*11280*/  LEA R10, P6, R87, R2, 0x1 ;  /* 0x00000002570a7211 */ /* 0x020fe200078c08ff */
[----:B------:R2:W-:Y:S01]  /*11290*/  @P5 STG.E.U16 desc[UR24][R8.64], R5 ;  /* 0x0000000508005986 */ /* 0x0005e2000c101518 */
[----:B------:R-:W-:Y:S01]  /*112a0*/  ISETP.LT.AND P5, PT, R223, UR4, !P0 ;  /* 0x00000004df007c0c */ /* 0x000fe2000c7a1270 */
[----:B------:R-:W-:Y:S01]  /*112b0*/  ULDC UR4, c[0x0][0x22c] ;  /* 0x00008b0000047ab9 */ /* 0x000fe20000000800 */
[----:B------:R-:W-:Y:S01]  /*112c0*/  LEA.HI.X.SX32 R11, R87, R0, 0x1, P6 ;  /* 0x00000000570b7211 */ /* 0x000fe200030f0eff */
[----:B------:R-:W3:Y:S01]  /*112d0*/  LDC R86, c[0x0][0x248] ;  /* 0x00009200ff567b82 */ /* 0x000ee20000000800 */
[----:B-1----:R-:W-:-:S03]  /*112e0*/  IMAD R87, R216, 0x2, R85 ;  /* 0x00000002d8577824 */ /* 0x002fc600078e0255 */
[----:B------:R1:W-:Y:S01]  /*112f0*/  @P3 STG.E.U16 desc[UR24][R10.64], R6 ;  /* 0x000000060a003986 */ /* 0x0003e2000c101518 */
[----:B------:R-:W-:Y:S01]  /*11300*/  ISETP.LT.AND P3, PT, R222, UR4, !P0 ;  /* 0x00000004de007c0c */ /* 0x000fe2000c761270 */
[----:B------:R-:W-:Y:S01]  /*11310*/  ULDC UR4, c[0x0][0x22c] ;  /* 0x00008b0000047ab9 */ /* 0x000fe20000000800 */
[C---:B--2---:R-:W-:Y:S01]  /*11320*/  LEA R8, P6, R85.reuse, R2, 0x1 ;  /* 0x0000000255087211 */ /* 0x044fe200078c08ff */
[----:B------:R-:W2:Y:S01]  /*11330*/  LDC R216, c[0x0][0x248] ;  /* 0x00009200ffd87b82 */ /* 0x000ea20000000800 */
[----:B------:R-:W-:Y:S02]  /*11340*/  PRMT R5, R4, 0x7632, R5 ;  /* 0x0000763204057816 */ /* 0x000fe40000000005 */
[----:B------:R-:W-:Y:S01]  /*11350*/  LEA.HI.X.SX32 R9, R85, R0, 0x1, P6 ;  /* 0x0000000055097211 */ /* 0x000fe200030f0eff */
[----:B----4-:R-:W-:Y:S01]  /*11360*/  IMAD R85, R224, 0x2, R87 ;  /* 0x00000002e0557824 */ /* 0x010fe200078e0257 */
[----:B-1----:R-:W-:-:S03]  /*11370*/  LEA R10, P6, R87, R2, 0x1 ;  /* 0x00000002570a7211 */ /* 0x002fc600078c08ff */
[----:B------:R1:W-:Y:S01]  /*11380*/  @P4 STG.E.U16 desc[UR24][R8.64], R7 ;  /* 0x0000000708004986 */ /* 0x0003e2000c101518 */
[----:B------:R-:W-:Y:S01]  /*11390*/  ISETP.LT.AND P4, PT, R220, UR4, !P0 ;  /* 0x00000004dc007c0c */ /* 0x000fe2000c781270 */
[----:B------:R-:W-:Y:S01]  /*113a0*/  ULDC UR4, c[0x0][0x22c] ;  /* 0x00008b0000047ab9 */ /* 0x000fe20000000800 */
[----:B------:R-:W-:Y:S01]  /*113b0*/  LEA.HI.X.SX32 R11, R87, R0, 0x1, P6 ;  /* 0x00000000570b7211 */ /* 0x000fe200030f0eff */
[----:B------:R-:W4:Y:S01]  /*113c0*/  LDC R220, c[0x0][0x248] ;  /* 0x00009200ffdc7b82 */ /* 0x000f220000000800 */
[----:B------:R-:W-:-:S03]  /*113d0*/  PRMT R6, R5, 0x7632, R6 ;  /* 0x0000763205067816 */ /* 0x000fc60000000006 */
[----:B------:R5:W-:Y:S01]  /*113e0*/  @P2 STG.E.U16 desc[UR24][R10.64], R5 ;  /* 0x000000050a002986 */ /* 0x000be2000c101518 */
[----:B------:R-:W-:Y:S01]  /*113f0*/  ISETP.LT.AND P2, PT, R218, UR4, !P0 ;  /* 0x00000004da007c0c */ /* 0x000fe2000c741270 */
[----:B------:R-:W-:Y:S01]  /*11400*/  ULDC UR4, c[0x0][0x22c] ;  /* 0x00008b0000047ab9 */ /* 0x000fe20000000800 */
[C---:B-1----:R-:W-:Y:S02]  /*11410*/  LEA R8, P6, R85.reuse, R2, 0x1 ;  /* 0x0000000255087211 */ /* 0x042fe400078c08ff */
[----:B------:R-:W-:Y:S02]  /*11420*/  PRMT R7, R6, 0x7632, R7 ;  /* 0x0000763206077816 */ /* 0x000fe40000000007 */
[----:B------:R-:W-:Y:S01]  /*11430*/  LEA.HI.X.SX32 R9, R85, R0, 0x1, P6 ;  /* 0x0000000055097211 */ /* 0x000fe200030f0eff */
[----:B---3--:R-:W-:Y:S02]  /*11440*/  IMAD R85, R86, 0x2, R85 ;  /* 0x0000000256557824 */ /* 0x008fe400078e0255 */
[----:B------:R-:W1:Y:S02]  /*11450*/  LDC R86, c[0x0][0x248] ;  /* 0x00009200ff567b82 */ /* 0x000e640000000800 */
[----:B0-----:R-:W-:Y:S01]  /*11460*/  IMAD R87, R162, 0x2, R85 ;  /* 0x00000002a2577824 */ /* 0x001fe200078e0255 */
[----:B------:R0:W-:Y:S01]  /*11470*/  @P5 STG.E.U16 desc[UR24][R8.64], R6 ;  /* 0x0000000608005986 */ /* 0x0001e2000c101518 */
[----:B------:R-:W-:-:S04]  /*11480*/  LEA R4, P5, R85, R2, 0x1 ;  /* 0x0000000255047211 */ /* 0x000fc800078a08ff */
[----:B-----5:R-:W3:Y:S01]  /*11490*/  LDC R10, c[0x0][0x248] ;  /* 0x00009200ff0a7b82 */ /* 0x020ee20000000800 */
[----:B------:R-:W-:Y:S02]  /*114a0*/  LEA.HI.X.SX32 R5, R85, R0, 0x1, P5 ;  /* 0x0000000055057211 */ /* 0x000fe400028f0eff */
[----:B------:R-:W-:Y:S02]  /*114b0*/  PRMT R85, R7, 0x7632, R85 ;  /* 0x0000763207557816 */ /* 0x000fe40000000055 */
[----:B------:R-:W-:Y:S01]  /*114c0*/  ISETP.LT.AND P5, PT, R214, UR4, !P0 ;  /* 0x00000004d6007c0c */ /* 0x000fe2000c7a1270 */
[----:B------:R5:W-:Y:S01]  /*114d0*/  @P3 STG.E.U16 desc[UR24][R4.64], R7 ;  /* 0x0000000704003986 */ /* 0x000be2000c101518 */
[C---:B0-----:R-:W-:Y:S01]  /*114e0*/  LEA R8, P6, R87.reuse, R2, 0x1 ;  /* 0x0000000257087211 */ /* 0x041fe200078c08ff */
[----:B------:R-:W0:Y:S01]  /*114f0*/  LDC R162, c[0x0][0x248] ;  /* 0x00009200ffa27b82 */ /* 0x000e220000000800 */
[----:B------:R-:W-:Y:S02]  /*11500*/  ULDC UR4, c[0x0][0x22c] ;  /* 0x00008b0000047ab9 */ /* 0x000fe40000000800 */
[----:B------:R-:W-:Y:S01]  /*11510*/  LEA.HI.X.SX32 R9, R87, R0, 0x1, P6 ;  /* 0x0000000057097211 */ /* 0x000fe200030f0eff */
[----:B--2---:R-:W-:-:S04]  /*11520*/  IMAD R87, R216, 0x2, R87 ;  /* 0x00000002d8577824 */ /* 0x004fc800078e0257 */
[----:B----4-:R-:W-:Y:S01]  /*11530*/  IMAD R11, R220, 0x2, R87 ;  /* 0x00000002dc0b7824 */ /* 0x010fe200078e0257 */
[----:B------:R2:W-:Y:S01]  /*11540*/  @P4 STG.E.U16 desc[UR24][R8.64], R85 ;  /* 0x0000005508004986 */ /* 0x0005e2000c101518 */
[-C--:B-----5:R-:W-:Y:S02]  /*11550*/  LEA R4, P3, R87, R2.reuse, 0x1 ;  /* 0x0000000257047211 */ /* 0x0a0fe400078608ff */
[----:B------:R-:W-:Y:S01]  /*11560*/  ISETP.LT.AND P4, PT, R211, UR4, !P0 ;  /* 0x00000004d3007c0c */ /* 0x000fe2000c781270 */
[----:B------:R-:W-:Y:S01]  /*11570*/  ULDC UR4, c[0x0][0x22c] ;  /* 0x00008b0000047ab9 */ /* 0x000fe20000000800 */
[----:B------:R-:W-:Y:S02]  /*11580*/  LEA R6, P6, R11, R2, 0x1 ;  /* 0x000000020b067211 */ /* 0x000fe400078c08ff */
[-C--:B------:R-:W-:Y:S02]  /*11590*/  LEA.HI.X.SX32 R5, R87, R0.reuse, 0x1, P3 ;  /* 0x0000000057057211 */ /* 0x080fe400018f0eff */
[----:B------:R-:W-:Y:S01]  /*115a0*/  LEA.HI.X.SX32 R7, R11, R0, 0x1, P6 ;  /* 0x000000000b077211 */ /* 0x000fe200030f0eff */
[----:B---3--:R-:W-:Y:S01]  /*115b0*/  IMAD R11, R10, 0x2, R11 ;  /* 0x000000020a0b7824 */ /* 0x008fe200078e020b */
[----:B------:R-:W-:Y:S01]  /*115c0*/  ISETP.LT.AND P3, PT, R210, UR5, !P0 ;  /* 0x00000005d2007c0c */ /* 0x000fe2000c761270 */
[----:B--2---:R-:W2:Y:S01]  /*115d0*/  LDC R8, c[0x0][0x248] ;  /* 0x00009200ff087b82 */ /* 0x004ea20000000800 */
[----:B------:R3:W-:Y:S01]  /*115e0*/  @P2 STG.E.U16 desc[UR24][R4.64], R68 ;  /* 0x0000004404002986 */ /* 0x0007e2000c101518 */
[----:B-1----:R-:W-:Y:S01]  /*115f0*/  IMAD R9, R86, 0x2, R11 ;  /* 0x0000000256097824 */ /* 0x002fe200078e020b */
[----:B------:R-:W-:-:S02]  /*11600*/  ULDC UR5, c[0x0][0x22c] ;  /* 0x00008b0000057ab9 */ /* 0x000fc40000000800 */
[----:B------:R1:W-:Y:S01]  /*11610*/  @P5 STG.E.U16 desc[UR24][R6.64], R69 ;  /* 0x0000004506005986 */ /* 0x0003e2000c101518 */
[----:B------:R-:W-:Y:S01]  /*11620*/  ISETP.LT.AND P5, PT, R205, UR4, !P0 ;  /* 0x00000004cd007c0c */ /* 0x000fe2000c7a1270 */
[----:B------:R-:W-:Y:S01]  /*11630*/  ULDC UR4, c[0x0][0x22c] ;  /* 0x00008b0000047ab9 */ /* 0x000fe20000000800 */
[----:B------:R-:W4:Y:S01]  /*11640*/  LDC R10, c[0x0][0x248] ;  /* 0x00009200ff0a7b82 */ /* 0x000f220000000800 */
[----:B---3--:R-:W-:Y:S02]  /*11650*/  LEA R4, P2, R11, R2, 0x1 ;  /* 0x000000020b047211 */ /* 0x008fe400078408ff */
[----:B------:R-:W-:-:S05]  /*11660*/  PRMT R68, R68, 0x7632, R68 ;  /* 0x0000763244447816 */ /* 0x000fca0000000044 */
[----:B------:R-:W3:Y:S01]  /*11670*/  LDC R86, c[0x0][0x248] ;  /* 0x00009200ff567b82 */ /* 0x000ee20000000800 */
[----:B-1----:R-:W-:Y:S02]  /*11680*/  LEA R6, P6, R9, R2, 0x1 ;  /* 0x0000000209067211 */ /* 0x002fe400078c08ff */
[-C--:B------:R-:W-:Y:S02]  /*11690*/  LEA.HI.X.SX32 R5, R11, R0.reuse, 0x1, P2 ;  /* 0x000000000b057211 */ /* 0x080fe400010f0eff */
[----:B------:R-:W-:Y:S01]  /*116a0*/  LEA.HI.X.SX32 R7, R9, R0, 0x1, P6 ;  /* 0x0000000009077211 */ /* 0x000fe200030f0eff */
[----:B0-----:R-:W-:Y:S01]  /*116b0*/  IMAD R9, R162, 0x2, R9 ;  /* 0x00000002a2097824 */ /* 0x001fe200078e0209 */
[----:B------:R-:W-:Y:S01]  /*116c0*/  ISETP.LT.AND P2, PT, R206, UR5, !P0 ;  /* 0x00000005ce007c0c */ /* 0x000fe2000c741270 */
[----:B------:R-:W0:Y:S01]  /*116d0*/  LDC R162, c[0x0][0x248] ;  /* 0x00009200ffa27b82 */ /* 0x000e220000000800 */
[----:B------:R1:W-:Y:S01]  /*116e0*/  @P4 STG.E.U16 desc[UR24][R4.64], R70 ;  /* 0x0000004604004986 */ /* 0x0003e2000c101518 */
[----:B--2---:R-:W-:Y:S01]  /*116f0*/  IMAD R11, R8, 0x2, R9 ;  /* 0x00000002080b7824 */ /* 0x004fe200078e0209 */
[----:B------:R-:W-:Y:S01]  /*11700*/  PRMT R69, R69, 0x7632, R69 ;  /* 0x0000763245457816 */ /* 0x000fe20000000045 */
[----:B------:R-:W-:Y:S01]  /*11710*/  ULDC UR5, c[0x0][0x22c] ;  /* 0x00008b0000057ab9 */ /* 0x000fe20000000800 */
[----:B------:R2:W-:Y:S01]  /*11720*/  @P3 STG.E.U16 desc[UR24][R6.64], R71 ;  /* 0x0000004706003986 */ /* 0x0005e2000c101518 */
[----:B------:R-:W-:Y:S01]  /*11730*/  ISETP.LT.AND P6, PT, R207, UR4, !P0 ;  /* 0x00000004cf007c0c */ /* 0x000fe2000c7c1270 */
[----:B------:R-:W-:Y:S01]  /*11740*/  ULDC UR4, c[0x0][0x22c] ;  /* 0x00008b0000047ab9 */ /* 0x000fe20000000800 */
[----:B------:R-:W5:Y:S01]  /*11750*/  LDC R8, c[0x0][0x248] ;  /* 0x00009200ff087b82 */ /* 0x000f620000000800 */
[----:B-1----:R-:W-:-:S02]  /*11760*/  LEA R4, P3, R9, R2, 0x1 ;  /* 0x0000000209047211 */ /* 0x002fc400078608ff */
[----:B------:R-:W-:Y:S02]  /*11770*/  PRMT R70, R70, 0x7632, R70 ;  /* 0x0000763246467816 */ /* 0x000fe40000000046 */
[----:B--2---:R-:W-:Y:S02]  /*11780*/  LEA R6, P4, R11, R2, 0x1 ;  /* 0x000000020b067211 */ /* 0x004fe400078808ff */
[-C--:B------:R-:W-:Y:S01]  /*11790*/  LEA.HI.X.SX32 R5, R9, R0.reuse, 0x1, P3 ;  /* 0x0000000009057211 */ /* 0x080fe200018f0eff */
[----:B----4-:R-:W-:Y:S01]  /*117a0*/  IMAD R9, R10, 0x2, R11 ;  /* 0x000000020a097824 */ /* 0x010fe200078e020b */
[----:B------:R-:W-:Y:S01]  /*117b0*/  LEA.HI.X.SX32 R7, R11, R0, 0x1, P4 ;  /* 0x000000000b077211 */ /* 0x000fe200020f0eff */
[----:B------:R-:W1:Y:S01]  /*117c0*/  LDC R10, c[0x0][0x248] ;  /* 0x00009200ff0a7b82 */ /* 0x000e620000000800 */
[----:B------:R-:W-:Y:S01]  /*117d0*/  ISETP.LT.AND P3, PT, R204, UR4, !P0 ;  /* 0x00000004cc007c0c */ /* 0x000fe2000c761270 */
[----:B------:R2:W-:Y:S01]  /*117e0*/  @P5 STG.E.U16 desc[UR24][R4.64], R68 ;  /* 0x0000004404005986 */ /* 0x0005e2000c101518 */
[----:B---3--:R-:W-:Y:S01]  /*117f0*/  IMAD R11, R86, 0x2, R9 ;  /* 0x00000002560b7824 */ /* 0x008fe200078e0209 */
[----:B------:R-:W-:Y:S01]  /*11800*/  ULDC UR4, c[0x0][0x22c] ;  /* 0x00008b0000047ab9 */ /* 0x000fe20000000800 */
[----:B------:R-:W-:Y:S01]  /*11810*/  PRMT R71, R71, 0x7632, R71 ;  /* 0x0000763247477816 */ /* 0x000fe20000000047 */
[----:B------:R3:W-:Y:S01]  /*11820*/  @P2 STG.E.U16 desc[UR24][R6.64], R69 ;  /* 0x0000004506002986 */ /* 0x0007e2000c101518 */
[----:B------:R-:W-:Y:S01]  /*11830*/  ISETP.LT.AND P5, PT, R202, UR4, !P0 ;  /* 0x00000004ca007c0c */ /* 0x000fe2000c7a1270 */
[----:B------:R-:W-:-:S02]  /*11840*/  ULDC UR4, c[0x0][0x22c] ;  /* 0x00008b0000047ab9 */ /* 0x000fc40000000800 */
[----:B------:R-:W-:Y:S01]  /*11850*/  ISETP.LT.AND P4, PT, R203, UR4, !P0 ;  /* 0x00000004cb007c0c */ /* 0x000fe2000c781270 */
[----:B------:R-:W-:Y:S01]  /*11860*/  ULDC UR4, c[0x0][0x22c] ;  /* 0x00008b0000047ab9 */ /* 0x000fe20000000800 */
[C---:B--2---:R-:W-:Y:S01]  /*11870*/  LEA R4, P2, R9.reuse, R2, 0x1 ;  /* 0x0000000209047211 */ /* 0x044fe200078408ff */
[----:B------:R-:W2:Y:S03]  /*11880*/  LDC R68, c[0x0][0x248] ;  /* 0x00009200ff447b82 */ /* 0x000ea60000000800 */
[----:B------:R-:W-:Y:S01]  /*11890*/  LEA.HI.X.SX32 R5, R9, R0, 0x1, P2 ;  /* 0x0000000009057211 */ /* 0x000fe200010f0eff */
[----:B0-----:R-:W-:Y:S01]  /*118a0*/  IMAD R9, R162, 0x2, R11 ;  /* 0x00000002a2097824 */ /* 0x001fe200078e020b */
[----:B---3--:R-:W-:-:S03]  /*118b0*/  LEA R6, P2, R11, R2, 0x1 ;  /* 0x000000020b067211 */ /* 0x008fc600078408ff */
[----:B------:R0:W-:Y:S01]  /*118c0*/  @P6 STG.E.U16 desc[UR24][R4.64], R70 ;  /* 0x0000004604006986 */ /* 0x0001e2000c101518 */
[----:B------:R-:W-:Y:S02]  /*118d0*/  LEA.HI.X.SX32 R7, R11, R0, 0x1, P2 ;  /* 0x000000000b077211 */ /* 0x000fe400010f0eff */
[----:B------:R-:W-:Y:S01]  /*118e0*/  ISETP.LT.AND P2, PT, R196, UR4, !P0 ;  /* 0x00000004c4007c0c */ /* 0x000fe2000c741270 */
[----:B------:R-:W-:Y:S02]  /*118f0*/  ULDC UR4, c[0x0][0x22c] ;  /* 0x00008b0000047ab9 */ /* 0x000fe40000000800 */
[----:B------:R3:W-:Y:S01]  /*11900*/  @P3 STG.E.U16 desc[UR24][R6.64], R71 ;  /* 0x0000004706003986 */ /* 0x0007e2000c101518 */
[----:B------:R-:W-:Y:S01]  /*11910*/  ISETP.LT.AND P3, PT, R197, UR4, !P0 ;  /* 0x00000004c5007c0c */ /* 0x000fe2000c761270 */
[----:B------:R-:W-:Y:S01]  /*11920*/  ULDC UR4, c[0x0][0x22c] ;  /* 0x00008b0000047ab9 */ /* 0x000fe20000000800 */
[C---:B0-----:R-:W-:Y:S01]  /*11930*/  LEA R4, P6, R9.reuse, R2, 0x1 ;  /* 0x0000000209047211 */ /* 0x041fe200078c08ff */
[----:B------:R-:W0:Y:S03]  /*11940*/  LDC R70, c[0x0][0x248] ;  /* 0x00009200ff467b82 */ /* 0x000e260000000800 */
[----:B------:R-:W-:Y:S01]  /*11950*/  LEA.HI.X.SX32 R5, R9, R0, 0x1, P6 ;  /* 0x0000000009057211 */ /* 0x000fe200030f0eff */
[----:B-----5:R-:W-:Y:S01]  /*11960*/  IMAD R9, R8, 0x2, R9 ;  /* 0x0000000208097824 */ /* 0x020fe200078e0209 */
[----:B------:R-:W-:Y:S01]  /*11970*/  ISETP.LT.AND P6, PT, R195, UR4, !P0 ;  /* 0x00000004c3007c0c */ /* 0x000fe2000c7c1270 */
[----:B------:R-:W-:-:S02]  /*11980*/  ULDC UR4, c[0x0][0x22c] ;  /* 0x00008b0000047ab9 */ /* 0x000fc40000000800 */
[----:B------:R-:W4:Y:S01]  /*11990*/  LDC R8, c[0x0][0x248] ;  /* 0x00009200ff087b82 */ /* 0x000f220000000800 */
[----:B------:R5:W-:Y:S01]  /*119a0*/  @P5 STG.E.U16 desc[UR24][R4.64], R16 ;  /* 0x0000001004005986 */ /* 0x000be2000c101518 */
[----:B---3--:R-:W-:Y:S01]  /*119b0*/  LEA R6, P5, R9, R2, 0x1 ;  /* 0x0000000209067211 */ /* 0x008fe200078a08ff */
[----:B-1----:R-:W-:-:S03]  /*119c0*/  IMAD R11, R10, 0x2, R9 ;  /* 0x000000020a0b7824 */ /* 0x002fc600078e0209 */
[----:B------:R-:W-:Y:S01]  /*119d0*/  LEA.HI.X.SX32 R7, R9, R0, 0x1, P5 ;  /* 0x0000000009077211 */ /* 0x000fe200028f0eff */
[----:B--2---:R-:W-:Y:S01]  /*119e0*/  IMAD R9, R68, 0x2, R11 ;  /* 0x0000000244097824 */ /* 0x004fe200078e020b */
[----:B------:R-:W1:Y:S03]  /*119f0*/  LDC R10, c[0x0][0x248] ;  /* 0x00009200ff0a7b82 */ /* 0x000e660000000800 */
[----:B------:R2:W-:Y:S01]  /*11a00*/  @P4 STG.E.U16 desc[UR24][R6.64], R17 ;  /* 0x0000001106004986 */ /* 0x0005e2000c101518 */
[----:B-----5:R-:W-:-:S04]  /*11a10*/  LEA R4, P5, R11, R2, 0x1 ;  /* 0x000000020b047211 */ /* 0x020fc800078a08ff */
[----:B------:R-:W-:Y:S02]  /*11a20*/  LEA.HI.X.SX32 R5, R11, R0, 0x1, P5 ;  /* 0x000000000b057211 */ /* 0x000fe400028f0eff */
[----:B------:R-:W-:Y:S01]  /*11a30*/  ISETP.LT.AND P5, PT, R193, UR4, !P0 ;  /* 0x00000004c1007c0c */ /* 0x000fe2000c7a1270 */
[----:B------:R-:W-:Y:S02]  /*11a40*/  ULDC UR4, c[0x0][0x22c] ;  /* 0x00008b0000047ab9 */ /* 0x000fe40000000800 */
[----:B------:R3:W-:Y:S01]  /*11a50*/  @P2 STG.E.U16 desc[UR24][R4.64], R18 ;  /* 0x0000001204002986 */ /* 0x0007e2000c101518 */
[C---:B--2---:R-:W-:Y:S02]  /*11a60*/  LEA R6, P4, R9.reuse, R2, 0x1 ;  /* 0x0000000209067211 */ /* 0x044fe400078808ff */
[----:B------:R-:W-:Y:S02]  /*11a70*/  PRMT R17, R16, 0x7632, R17 ;  /* 0x0000763210117816 */ /* 0x000fe40000000011 */
[----:B------:R-:W-:Y:S01]  /*11a80*/  LEA.HI.X.SX32 R7, R9, R0, 0x1, P4 ;  /* 0x0000000009077211 */ /* 0x000fe200020f0eff */
[----:B----4-:R-:W-:Y:S01]  /*11a90*/  IMAD R9, R8, 0x2, R9 ;  /* 0x0000000208097824 */ /* 0x010fe200078e0209 */
[----:B------:R-:W2:Y:S01]  /*11aa0*/  LDC R16, c[0x0][0x248] ;  /* 0x00009200ff107b82 */ /* 0x000ea20000000800 */
[----:B------:R-:W-:Y:S01]  /*11ab0*/  ISETP.LT.AND P2, PT, R191, UR4, !P0 ;  /* 0x00000004bf007c0c */ /* 0x000fe2000c741270 */
[----:B------:R-:W-:Y:S01]  /*11ac0*/  ULDC UR4, c[0x0][0x22c] ;  /* 0x00008b0000047ab9 */ /* 0x000fe20000000800 */
[----:B------:R4:W-:Y:S01]  /*11ad0*/  @P3 STG.E.U16 desc[UR24][R6.64], R19 ;  /* 0x0000001306003986 */ /* 0x0009e2000c101518 */
[----:B-1----:R-:W-:Y:S01]  /*11ae0*/  IMAD R11, R10, 0x2, R9 ;  /* 0x000000020a0b7824 */ /* 0x002fe200078e0209 */
[----:B---3--:R-:W-:-:S02]  /*11af0*/  LEA R4, P3, R9, R2, 0x1 ;  /* 0x0000000209047211 */ /* 0x008fc400078608ff */
[----:B------:R-:W-:Y:S01]  /*11b00*/  PRMT R18, R17, 0x7632, R18 ;  /* 0x0000763211127816 */ /* 0x000fe20000000012 */
[----:B------:R-:W1:Y:S01]  /*11b10*/  LDC R8, c[0x0][0x248] ;  /* 0x00009200ff087b82 */ /* 0x000e620000000800 */
[----:B------:R-:W-:Y:S01]  /*11b20*/  LEA.HI.X.SX32 R5, R9, R0, 0x1, P3 ;  /* 0x0000000009057211 */ /* 0x000fe200018f0eff */
[----:B0-----:R-:W-:Y:S01]  /*11b30*/  IMAD R9, R70, 0x2, R11 ;  /* 0x0000000246097824 */ /* 0x001fe200078e020b */
[----:B------:R-:W-:Y:S01]  /*11b40*/  ISETP.LT.AND P4, PT, R190, UR5, !P0 ;  /* 0x00000005be007c0c */ /* 0x000fe2000c781270 */
[----:B------:R-:W-:Y:S02]  /*11b50*/  ULDC UR5, c[0x0][0x22c] ;  /* 0x00008b0000057ab9 */ /* 0x000fe40000000800 */
[----:B------:R0:W-:Y:S01]  /*11b60*/  @P6 STG.E.U16 desc[UR24][R4.64], R17 ;  /* 0x0000001104006986 */ /* 0x0001e2000c101518 */
[----:B----4-:R-:W-:Y:S01]  /*11b70*/  LEA R6, P3, R11, R2, 0x1 ;  /* 0x000000020b067211 */ /* 0x010fe200078608ff */
[----:B------:R-:W3:Y:S01]  /*11b80*/  LDC R10, c[0x0][0x248] ;  /* 0x00009200ff0a7b82 */ /* 0x000ee20000000800 */
[----:B------:R-:W-:-:S02]  /*11b90*/  PRMT R19, R19, 0x7632, R19 ;  /* 0x0000763213137816 */ /* 0x000fc40000000013 */
[----:B------:R-:W-:Y:S02]  /*11ba0*/  LEA.HI.X.SX32 R7, R11, R0, 0x1, P3 ;  /* 0x000000000b077211 */ /* 0x000fe400018f0eff */
[----:B------:R-:W-:Y:S02]  /*11bb0*/  PRMT R11, R18, 0x7632, R11 ;  /* 0x00007632120b7816 */ /* 0x000fe4000000000b */
[----:B------:R-:W-:Y:S01]  /*11bc0*/  ISETP.LT.AND P3, PT, R187, UR4, !P0 ;  /* 0x00000004bb007c0c */ /* 0x000fe2000c761270 */
[----:B------:R3:W-:Y:S01]  /*11bd0*/  @P5 STG.E.U16 desc[UR24][R6.64], R18 ;  /* 0x0000001206005986 */ /* 0x0007e2000c101518 */
[----:B------:R-:W-:Y:S01]  /*11be0*/  ULDC UR4, c[0x0][0x22c] ;  /* 0x00008b0000047ab9 */ /* 0x000fe20000000800 */
[----:B0-----:R-:W-:Y:S02]  /*11bf0*/  LEA R4, P6, R9, R2, 0x1 ;  /* 0x0000000209047211 */ /* 0x001fe400078c08ff */
[----:B------:R-:W-:Y:S01]  /*11c00*/  ISETP.LT.AND P5, PT, R185, UR4, !P0 ;  /* 0x00000004b9007c0c */ /* 0x000fe2000c7a1270 */
[----:B------:R-:W-:Y:S01]  /*11c10*/  ULDC UR4, c[0x0][0x22c] ;  /* 0x00008b0000047ab9 */ /* 0x000fe20000000800 */
[----:B------:R-:W-:Y:S01]  /*11c20*/  LEA.HI.X.SX32 R5, R9, R0, 0x1, P6 ;  /* 0x0000000009057211 */ /* 0x000fe200030f0eff */
[----:B-1----:R-:W-:-:S02]  /*11c30*/  IMAD R9, R8, 0x2, R9 ;  /* 0x0000000208097824 */ /* 0x002fc400078e0209 */
[----:B------:R-:W0:Y:S02]  /*11c40*/  LDC R8, c[0x0][0x248] ;  /* 0x00009200ff087b82 */ /* 0x000e240000000800 */
[----:B------:R1:W-:Y:S01]  /*11c50*/  @P2 STG.E.U16 desc[UR24][R4.64], R11 ;  /* 0x0000000b04002986 */ /* 0x0003e2000c101518 */
[----:B------:R-:W-:Y:S01]  /*11c60*/  ISETP.LT.AND P2, PT, R183, UR4, !P0 ;  /* 0x00000004b7007c0c */ /* 0x000fe2000c741270 */
[----:B------:R-:W-:Y:S01]  /*11c70*/  ULDC UR4, c[0x0][0x22c] ;  /* 0x00008b0000047ab9 */ /* 0x000fe20000000800 */
[----:B---3--:R-:W-:-:S03]  /*11c80*/  IMAD R7, R10, 0x2, R9 ;  /* 0x000000020a077824 */ /* 0x008fc600078e0209 */
[----:B------:R-:W3:Y:S01]  /*11c90*/  LDC R18, c[0x0][0x248] ;  /* 0x00009200ff127b82 */ /* 0x000ee20000000800 */
[----:B-1----:R-:W-:-:S07]  /*11ca0*/  LEA R4, P6, R9, R2, 0x1 ;  /* 0x0000000209047211 */ /* 0x002fce00078c08ff */
[----:B------:R-:W1:Y:S01]  /*11cb0*/  LDC R10, c[0x0][0x248] ;  /* 0x00009200ff0a7b82 */ /* 0x000e620000000800 */
[----:B------:R-:W-:Y:S01]  /*11cc0*/  LEA.HI.X.SX32 R5, R9, R0, 0x1, P6 ;  /* 0x0000000009057211 */ /* 0x000fe200030f0eff */
[----:B--2---:R-:W-:Y:S01]  /*11cd0*/  IMAD R9, R16, 0x2, R7 ;  /* 0x0000000210097824 */ /* 0x004fe200078e0207 */
[----:B------:R-:W-:-:S03]  /*11ce0*/  LEA R6, P6, R7, R2, 0x1 ;  /* 0x0000000207067211 */ /* 0x000fc600078c08ff */
[----:B------:R2:W-:Y:S01]  /*11cf0*/  @P4 STG.E.U16 desc[UR24][R4.64], R19 ;  /* 0x0000001304004986 */ /* 0x0005e2000c101518 */
[----:B------:R-:W-:Y:S01]  /*11d00*/  LEA.HI.X.SX32 R7, R7, R0, 0x1, P6 ;  /* 0x0000000007077211 */ /* 0x000fe200030f0eff */
[----:B------:R-:W4:Y:S01]  /*11d10*/  LDC R16, c[0x0][0x248] ;  /* 0x00009200ff107b82 */ /* 0x000f220000000800 */
[----:B------:R-:W-:Y:S01]  /*11d20*/  ISETP.LT.AND P4, PT, R178, UR4, !P0 ;  /* 0x00000004b2007c0c */ /* 0x000fe2000c781270 */
[----:B------:R-:W-:Y:S02]  /*11d30*/  ULDC UR4, c[0x0][0x22c] ;  /* 0x00008b0000047ab9 */ /* 0x000fe40000000800 */
[----:B------:R5:W-:Y:S01]  /*11d40*/  @P3 STG.E.U16 desc[UR24][R6.64], R12 ;  /* 0x0000000c06003986 */ /* 0x000be2000c101518 */
[----:B------:R-:W-:Y:S01]  /*11d50*/  ISETP.LT.AND P3, PT, R179, UR4, !P0 ;  /* 0x00000004b3007c0c */ /* 0x000fe2000c761270 */
[----:B------:R-:W-:Y:S01]  /*11d60*/  ULDC UR4, c[0x0][0x22c] ;  /* 0x00008b0000047ab9 */ /* 0x000fe20000000800 */
[----:B--2---:R-:W-:-:S04]  /*11d70*/  LEA R4, P6, R9, R2, 0x1 ;  /* 0x0000000209047211 */ /* 0x004fc800078c08ff */
[----:B------:R-:W-:Y:S01]  /*11d80*/  LEA.HI.X.SX32 R5, R9, R0, 0x1, P6 ;  /* 0x0000000009057211 */ /* 0x000fe200030f0eff */
[----:B0-----:R-:W-:Y:S02]  /*11d90*/  IMAD R9, R8, 0x2, R9 ;  /* 0x0000000208097824 */ /* 0x001fe400078e0209 */
        /* <DEDUP_REMOVED lines=12> */
[----:B--2---:R-:W-:Y:S01]  /*11e60*/  LEA R4, P6, R11, R2, 0x1 ;  /* 0x000000020b047211 */ /* 0x004fe200078c08ff */
        /* <DEDUP_REMOVED lines=8> */
[----:B------:R-:W-:Y:S02]  /*11ef0*/  LEA.HI.X.SX32 R7, R9, R0, 0x1, P6 ;  /* 0x0000000009077211 */ /* 0x000fe400030f0eff */
[----:B-1----:R-:W-:Y:S02]  /*11f00*/  PRMT R5, R12, 0x7632, R5 ;  /* 0x000076320c057816 */ /* 0x002fe40000000005 */
[----:B------:R-:W1:Y:S01]  /*11f10*/  LDC R12, c[0x0][0x248] ;  /* 0x00009200ff0c7b82 */ /* 0x000e620000000800 */
[----:B------:R-:W-:Y:S02]  /*11f20*/  LEA R4, P6, R11, R2, 0x1 ;  /* 0x000000020b047211 */ /* 0x000fe400078c08ff */
[----:B------:R4:W-:Y:S01]  /*11f30*/  @P3 STG.E.U16 desc[UR24][R6.64], R5 ;  /* 0x0000000506003986 */ /* 0x0009e2000c101518 */
[----:B------:R-:W-:-:S02]  /*11f40*/  PRMT R15, R14, 0x7632, R15 ;  /* 0x000076320e0f7816 */ /* 0x000fc4000000000f */
[----:B------:R-:W-:Y:S01]  /*11f50*/  ISETP.LT.AND P3, PT, R170, UR4, !P0 ;  /* 0x00000004aa007c0c */ /* 0x000fe2000c761270 */
[----:B------:R-:W-:Y:S01]  /*11f60*/  ULDC UR4, c[0x0][0x22c] ;  /* 0x00008b0000047ab9 */ /* 0x000fe20000000800 */
[----:B------:R-:W5:Y:S01]  /*11f70*/  LDC R14, c[0x0][0x248] ;  /* 0x00009200ff0e7b82 */ /* 0x000f620000000800 */
[----:B------:R-:W-:Y:S02]  /*11f80*/  PRMT R16, R15, 0x7632, R16 ;  /* 0x000076320f107816 */ /* 0x000fe40000000010 */
[----:B----4-:R-:W-:Y:S01]  /*11f90*/  LEA.HI.X.SX32 R5, R11, R0, 0x1, P6 ;  /* 0x000000000b057211 */ /* 0x010fe200030f0eff */
[----:B0-----:R-:W-:-:S04]  /*11fa0*/  IMAD R11, R8, 0x2, R11 ;  /* 0x00000002080b7824 */ /* 0x001fc800078e020b */
[----:B------:R-:W0:Y:S01]  /*11fb0*/  LDC R8, c[0x0][0x248] ;  /* 0x00009200ff087b82 */ /* 0x000e220000000800 */
[----:B---3--:R-:W-:Y:S01]  /*11fc0*/  IMAD R9, R18, 0x2, R11 ;  /* 0x0000000212097824 */ /* 0x008fe200078e020b */
[----:B------:R3:W-:Y:S04]  /*11fd0*/  @P5 STG.E.U16 desc[UR24][R4.64], R13 ;  /* 0x0000000d04005986 */ /* 0x0007e8000c101518 */
[C---:B------:R-:W-:Y:S02]  /*11fe0*/  LEA R6, P6, R9.reuse, R2, 0x1 ;  /* 0x0000000209067211 */ /* 0x040fe400078c08ff */
[----:B------:R-:W4:Y:S02]  /*11ff0*/  LDC R18, c[0x0][0x248] ;  /* 0x00009200ff127b82 */ /* 0x000f240000000800 */
[----:B------:R-:W-:Y:S01]  /*12000*/  LEA.HI.X.SX32 R7, R9, R0, 0x1, P6 ;  /* 0x0000000009077211 */ /* 0x000fe200030f0eff */
[----:B--2---:R-:W-:Y:S01]  /*12010*/  IMAD R9, R10, 0x2, R9 ;  /* 0x000000020a097824 */ /* 0x004fe200078e0209 */
[----:B---3--:R-:W-:-:S04]  /*12020*/  LEA R4, P5, R11, R2, 0x1 ;  /* 0x000000020b047211 */ /* 0x008fc800078a08ff */
[----:B------:R-:W2:Y:S01]  /*12030*/  LDC R10, c[0x0][0x248] ;  /* 0x00009200ff0a7b82 */ /* 0x000ea20000000800 */
[----:B------:R-:W-:Y:S01]  /*12040*/  LEA.HI.X.SX32 R5, R11, R0, 0x1, P5 ;  /* 0x000000000b057211 */ /* 0x000fe200028f0eff */
[----:B-1----:R-:W-:Y:S01]  /*12050*/  IMAD R11, R12, 0x2, R9 ;  /* 0x000000020c0b7824 */ /* 0x002fe200078e0209 */
[----:B------:R-:W-:Y:S01]  /*12060*/  ISETP.LT.AND P5, PT, R171, UR4, !P0 ;  /* 0x00000004ab007c0c */ /* 0x000fe2000c7a1270 */
[----:B------:R-:W-:Y:S02]  /*12070*/  ULDC UR4, c[0x0][0x22c] ;  /* 0x00008b0000047ab9 */ /* 0x000fe40000000800 */
[----:B------:R1:W-:Y:S02]  /*12080*/  @P2 STG.E.U16 desc[UR24][R4.64], R15 ;  /* 0x0000000f04002986 */ /* 0x0003e4000c101518 */
[----:B------:R-:W3:Y:S02]  /*12090*/  LDC R12, c[0x0][0x248] ;  /* 0x00009200ff0c7b82 */ /* 0x000ee40000000800 */
[----:B------:R5:W-:Y:S01]  /*120a0*/  @P4 STG.E.U16 desc[UR24][R6.64], R16 ;  /* 0x0000001006004986 */ /* 0x000be2000c101518 */
[----:B------:R-:W-:Y:S01]  /*120b0*/  ISETP.LT.AND P4, PT, R167, UR4, !P0 ;  /* 0x00000004a7007c0c */ /* 0x000fe2000c781270 */
[----:B------:R-:W-:Y:S01]  /*120c0*/  ULDC UR4, c[0x0][0x22c] ;  /* 0x00008b0000047ab9 */ /* 0x000fe20000000800 */
[----:B-1----:R-:W-:-:S02]  /*120d0*/  LEA R4, P2, R9, R2, 0x1 ;  /* 0x0000000209047211 */ /* 0x002fc400078408ff */
[----:B-----5:R-:W-:Y:S01]  /*120e0*/  LEA R6, P6, R11, R2, 0x1 ;  /* 0x000000020b067211 */ /* 0x020fe200078c08ff */
[----:B------:R-:W1:Y:S01]  /*120f0*/  LDC R16, c[0x0][0x248] ;  /* 0x00009200ff107b82 */ /* 0x000e620000000800 */
[-C--:B------:R-:W-:Y:S02]  /*12100*/  LEA.HI.X.SX32 R5, R9, R0.reuse, 0x1, P2 ;  /* 0x0000000009057211 */ /* 0x080fe400010f0eff */
[----:B------:R-:W-:Y:S01]  /*12110*/  LEA.HI.X.SX32 R7, R11, R0, 0x1, P6 ;  /* 0x000000000b077211 */ /* 0x000fe200030f0eff */
[----:B0-----:R-:W-:Y:S01]  /*12120*/  IMAD R11, R8, 0x2, R11 ;  /* 0x00000002080b7824 */ /* 0x001fe200078e020b */
[----:B------:R-:W-:Y:S01]  /*12130*/  ISETP.LT.AND P2, PT, R165, UR5, !P0 ;  /* 0x00000005a5007c0c */ /* 0x000fe2000c741270 */
[----:B------:R0:W-:Y:S01]  /*12140*/  @P3 STG.E.U16 desc[UR24][R4.64], R60 ;  /* 0x0000003c04003986 */ /* 0x0001e2000c101518 */
[----:B------:R-:W-:Y:S01]  /*12150*/  ULDC UR5, c[0x0][0x22c] ;  /* 0x00008b0000057ab9 */ /* 0x000fe20000000800 */
[----:B------:R-:W5:Y:S01]  /*12160*/  LDC R8, c[0x0][0x248] ;  /* 0x00009200ff087b82 */ /* 0x000f620000000800 */
[----:B------:R-:W-:Y:S01]  /*12170*/  IMAD R9, R14, 0x2, R11 ;  /* 0x000000020e097824 */ /* 0x000fe200078e020b */
[----:B------:R4:W-:Y:S01]  /*12180*/  @P5 STG.E.U16 desc[UR24][R6.64], R61 ;  /* 0x0000003d06005986 */ /* 0x0009e2000c101518 */
[----:B------:R-:W-:Y:S01]  /*12190*/  ISETP.LT.AND P5, PT, R164, UR4, !P0 ;  /* 0x00000004a4007c0c */ /* 0x000fe2000c7a1270 */
[----:B------:R-:W-:-:S04]  /*121a0*/  ULDC UR4, c[0x0][0x22c] ;  /* 0x00008b0000047ab9 */ /* 0x000fc80000000800 */
[----:B------:R-:W1:Y:S01]  /*121b0*/  LDC R14, c[0x0][0x248] ;  /* 0x00009200ff0e7b82 */ /* 0x000e620000000800 */
[-C--:B0-----:R-:W-:Y:S02]  /*121c0*/  LEA R4, P3, R11, R2.reuse, 0x1 ;  /* 0x000000020b047211 */ /* 0x081fe400078608ff */
[----:B------:R-:W-:Y:S02]  /*121d0*/  PRMT R60, R60, 0x7632, R60 ;  /* 0x000076323c3c7816 */ /* 0x000fe4000000003c */
[----:B----4-:R-:W-:Y:S02]  /*121e0*/  LEA R6, P6, R9, R2, 0x1 ;  /* 0x0000000209067211 */ /* 0x010fe400078c08ff */
[-C--:B------:R-:W-:Y:S02]  /*121f0*/  LEA.HI.X.SX32 R5, R11, R0.reuse, 0x1, P3 ;  /* 0x000000000b057211 */ /* 0x080fe400018f0eff */
[----:B------:R-:W-:Y:S01]  /*12200*/  LEA.HI.X.SX32 R7, R9, R0, 0x1, P6 ;  /* 0x0000000009077211 */ /* 0x000fe200030f0eff */
[----:B--2---:R-:W-:Y:S01]  /*12210*/  IMAD R9, R10, 0x2, R9 ;  /* 0x000000020a097824 */ /* 0x004fe200078e0209 */
[----:B------:R-:W-:Y:S01]  /*12220*/  ISETP.LT.AND P3, PT, R168, UR5, !P0 ;  /* 0x00000005a8007c0c */ /* 0x000fe2000c761270 */
[----:B------:R-:W0:Y:S01]  /*12230*/  LDC R10, c[0x0][0x248] ;  /* 0x00009200ff0a7b82 */ /* 0x000e220000000800 */
[----:B------:R2:W-:Y:S01]  /*12240*/  @P4 STG.E.U16 desc[UR24][R4.64], R62 ;  /* 0x0000003e04004986 */ /* 0x0005e2000c101518 */
[----:B------:R-:W-:Y:S01]  /*12250*/  PRMT R61, R61, 0x7632, R61 ;  /* 0x000076323d3d7816 */ /* 0x000fe2000000003d */
[----:B-----5:R-:W-:Y:S01]  /*12260*/  IMAD R11, R8, 0x2, R9 ;  /* 0x00000002080b7824 */ /* 0x020fe200078e0209 */
[----:B------:R-:W-:Y:S01]  /*12270*/  ISETP.LT.AND P6, PT, R169, UR4, !P0 ;  /* 0x00000004a9007c0c */ /* 0x000fe2000c7c1270 */
[----:B------:R4:W-:Y:S01]  /*12280*/  @P2 STG.E.U16 desc[UR24][R6.64], R63 ;  /* 0x0000003f06002986 */ /* 0x0009e2000c101518 */
[----:B------:R-:W-:Y:S01]  /*12290*/  ULDC UR4, c[0x0][0x22c] ;  /* 0x00008b0000047ab9 */ /* 0x000fe20000000800 */
[----:B------:R-:W-:Y:S01]  /*122a0*/  ULDC UR5, c[0x0][0x22c] ;  /* 0x00008b0000057ab9 */ /* 0x000fe20000000800 */
[----:B------:R-:W5:Y:S01]  /*122b0*/  LDC R8, c[0x0][0x248] ;  /* 0x00009200ff087b82 */ /* 0x000f620000000800 */
[----:B--2---:R-:W-:-:S02]  /*122c0*/  LEA R4, P2, R9, R2, 0x1 ;  /* 0x0000000209047211 */ /* 0x004fc400078408ff */
[----:B------:R-:W-:Y:S02]  /*122d0*/  PRMT R62, R62, 0x7632, R62 ;  /* 0x000076323e3e7816 */ /* 0x000fe4000000003e */
[----:B----4-:R-:W-:Y:S02]  /*122e0*/  LEA R6, P4, R11, R2, 0x1 ;  /* 0x000000020b067211 */ /* 0x010fe400078808ff */
[-C--:B------:R-:W-:Y:S01]  /*122f0*/  LEA.HI.X.SX32 R5, R9, R0.reuse, 0x1, P2 ;  /* 0x0000000009057211 */ /* 0x080fe200010f0eff */
[----:B---3--:R-:W-:Y:S01]  /*12300*/  IMAD R9, R12, 0x2, R11 ;  /* 0x000000020c097824 */ /* 0x008fe200078e020b */
[----:B------:R-:W-:Y:S01]  /*12310*/  LEA.HI.X.SX32 R7, R11, R0, 0x1, P4 ;  /* 0x000000000b077211 */ /* 0x000fe200020f0eff */
[----:B------:R-:W2:Y:S01]  /*12320*/  LDC R12, c[0x0][0x248] ;  /* 0x00009200ff0c7b82 */ /* 0x000ea20000000800 */
[----:B------:R-:W-:Y:S01]  /*12330*/  ISETP.LT.AND P2, PT, R154, UR4, !P0 ;  /* 0x000000049a007c0c */ /* 0x000fe2000c741270 */
[----:B------:R3:W-:Y:S01]  /*12340*/  @P5 STG.E.U16 desc[UR24][R4.64], R60 ;  /* 0x0000003c04005986 */ /* 0x0007e2000c101518 */
[----:B0-----:R-:W-:Y:S01]  /*12350*/  IMAD R11, R10, 0x2, R9 ;  /* 0x000000020a0b7824 */ /* 0x001fe200078e0209 */
[----:B------:R-:W-:Y:S01]  /*12360*/  ULDC UR4, c[0x0][0x22c] ;  /* 0x00008b0000047ab9 */ /* 0x000fe20000000800 */
[----:B------:R-:W-:Y:S01]  /*12370*/  PRMT R63, R63, 0x7632, R63 ;  /* 0x000076323f3f7816 */ /* 0x000fe2000000003f */
[----:B------:R0:W-:Y:S01]  /*12380*/  @P3 STG.E.U16 desc[UR24][R6.64], R61 ;  /* 0x0000003d06003986 */ /* 0x0001e2000c101518 */
[----:B------:R-:W-:Y:S01]  /*12390*/  ISETP.LT.AND P5, PT, R166, UR4, !P0 ;  /* 0x00000004a6007c0c */ /* 0x000fe2000c7a1270 */
[----:B------:R-:W4:Y:S01]  /*123a0*/  LDC R10, c[0x0][0x248] ;  /* 0x00009200ff0a7b82 */ /* 0x000f220000000800 */
[----:B------:R-:W-:-:S02]  /*123b0*/  ULDC UR4, c[0x0][0x22c] ;  /* 0x00008b0000047ab9 */ /* 0x000fc40000000800 */
[----:B------:R-:W-:Y:S01]  /*123c0*/  ISETP.LT.AND P4, PT, R160, UR4, !P0 ;  /* 0x00000004a0007c0c */ /* 0x000fe2000c781270 */
[----:B------:R-:W-:Y:S01]  /*123d0*/  ULDC UR4, c[0x0][0x22c] ;  /* 0x00008b0000047ab9 */ /* 0x000fe20000000800 */
[----:B---3--:R-:W-:-:S04]  /*123e0*/  LEA R4, P3, R9, R2, 0x1 ;  /* 0x0000000209047211 */ /* 0x008fc800078608ff */
[----:B------:R-:W-:Y:S01]  /*123f0*/  LEA.HI.X.SX32 R5, R9, R0, 0x1, P3 ;  /* 0x0000000009057211 */ /* 0x000fe200018f0eff */
[----:B-1----:R-:W-:Y:S01]  /*12400*/  IMAD R9, R14, 0x2, R11 ;  /* 0x000000020e097824 */ /* 0x002fe200078e020b */
[C---:B0-----:R-:W-:Y:S01]  /*12410*/  LEA R6, P3, R11.reuse, R2, 0x1 ;  /* 0x000000020b067211 */ /* 0x041fe200078608ff */
[----:B------:R-:W0:Y:S02]  /*12420*/  LDC R14, c[0x0][0x248] ;  /* 0x00009200ff0e7b82 */ /* 0x000e240000000800 */
[----:B------:R1:W-:Y:S01]  /*12430*/  @P6 STG.E.U16 desc[UR24][R4.64], R62 ;  /* 0x0000003e04006986 */ /* 0x0003e2000c101518 */
[----:B------:R-:W-:Y:S02]  /*12440*/  LEA.HI.X.SX32 R7, R11, R0, 0x1, P3 ;  /* 0x000000000b077211 */ /* 0x000fe400018f0eff */
[----:B------:R-:W-:Y:S01]  /*12450*/  ISETP.LT.AND P3, PT, R156, UR4, !P0 ;  /* 0x000000049c007c0c */ /* 0x000fe2000c761270 */
[----:B------:R-:W-:Y:S02]  /*12460*/  ULDC UR4, c[0x0][0x22c] ;  /* 0x00008b0000047ab9 */ /* 0x000fe40000000800 */
[----:B------:R-:W-:Y:S01]  /*12470*/  @P2 STG.E.U16 desc[UR24][R6.64], R63 ;  /* 0x0000003f06002986 */ /* 0x000fe2000c101518 */
[----:B------:R-:W-:Y:S01]  /*12480*/  ISETP.LT.AND P2, PT, R161, UR4, !P0 ;  /* 0x00000004a1007c0c */ /* 0x000fe2000c741270 */
[----:B------:R-:W-:Y:S01]  /*12490*/  ULDC UR4, c[0x0][0x22c] ;  /* 0x00008b0000047ab9 */ /* 0x000fe20000000800 */
[----:B-1----:R-:W-:-:S04]  /*124a0*/  LEA R4, P6, R9, R2, 0x1 ;  /* 0x0000000209047211 */ /* 0x002fc800078c08ff */
[----:B------:R-:W-:Y:S01]  /*124b0*/  LEA.HI.X.SX32 R5, R9, R0, 0x1, P6 ;  /* 0x0000000009057211 */ /* 0x000fe200030f0eff */
[----:B-----5:R-:W-:Y:S01]  /*124c0*/  IMAD R9, R8, 0x2, R9 ;  /* 0x0000000208097824 */ /* 0x020fe200078e0209 */
[----:B------:R-:W-:Y:S01]  /*124d0*/  ISETP.LT.AND P6, PT, R157, UR4, !P0 ;  /* 0x000000049d007c0c */ /* 0x000fe2000c7c1270 */
[----:B------:R-:W1:Y:S01]  /*124e0*/  LDC R8, c[0x0][0x248] ;  /* 0x00009200ff087b82 */ /* 0x000e620000000800 */
[----:B------:R-:W-:Y:S01]  /*124f0*/  ULDC UR4, c[0x0][0x22c] ;  /* 0x00008b0000047ab9 */ /* 0x000fe20000000800 */
[----:B--2---:R-:W-:Y:S01]  /*12500*/  IMAD R11, R12, 0x2, R9 ;  /* 0x000000020c0b7824 */ /* 0x004fe200078e0209 */
[----:B------:R2:W-:Y:S05]  /*12510*/  @P5 STG.E.U16 desc[UR24][R4.64], R76 ;  /* 0x0000004c04005986 */ /* 0x0005ea000c101518 */
[----:B------:R-:W3:Y:S01]  /*12520*/  LDC R12, c[0x0][0x248] ;  /* 0x00009200ff0c7b82 */ /* 0x000ee20000000800 */
[----:B--2---:R-:W-:-:S02]  /*12530*/  LEA R4, P5, R9, R2, 0x1 ;  /* 0x0000000209047211 */ /* 0x004fc400078a08ff */
[----:B------:R-:W-:Y:S02]  /*12540*/  PRMT R76, R76, 0x7632, R76 ;  /* 0x000076324c4c7816 */ /* 0x000fe4000000004c */
[----:B------:R-:W-:Y:S01]  /*12550*/  LEA.HI.X.SX32 R5, R9, R0, 0x1, P5 ;  /* 0x0000000009057211 */ /* 0x000fe200028f0eff */
[----:B----4-:R-:W-:Y:S01]  /*12560*/  IMAD R9, R10, 0x2, R11 ;  /* 0x000000020a097824 */ /* 0x010fe200078e020b */
[C---:B------:R-:W-:Y:S01]  /*12570*/  LEA R6, P5, R11.reuse, R2, 0x1 ;  /* 0x000000020b067211 */ /* 0x040fe200078a08ff */
[----:B------:R-:W2:Y:S02]  /*12580*/  LDC R10, c[0x0][0x248] ;  /* 0x00009200ff0a7b82 */ /* 0x000ea40000000800 */
[----:B------:R4:W-:Y:S01]  /*12590*/  @P4 STG.E.U16 desc[UR24][R4.64], R77 ;  /* 0x0000004d04004986 */ /* 0x0009e2000c101518 */
[----:B------:R-:W-:Y:S02]  /*125a0*/  LEA.HI.X.SX32 R7, R11, R0, 0x1, P5 ;  /* 0x000000000b077211 */ /* 0x000fe400028f0eff */
[----:B------:R-:W-:Y:S01]  /*125b0*/  ISETP.LT.AND P5, PT, R151, UR4, !P0 ;  /* 0x0000000497007c0c */ /* 0x000fe2000c7a1270 */
[----:B------:R-:W-:-:S02]  /*125c0*/  ULDC UR4, c[0x0][0x22c] ;  /* 0x00008b0000047ab9 */ /* 0x000fc40000000800 */
[----:B------:R5:W-:Y:S01]  /*125d0*/  @P3 STG.E.U16 desc[UR24][R6.64], R78 ;  /* 0x0000004e06003986 */ /* 0x000be2000c101518 */
[----:B------:R-:W-:Y:S01]  /*125e0*/  ISETP.LT.AND P3, PT, R159, UR4, !P0 ;  /* 0x000000049f007c0c */ /* 0x000fe2000c761270 */
[----:B------:R-:W-:Y:S01]  /*125f0*/  ULDC UR4, c[0x0][0x22c] ;  /* 0x00008b0000047ab9 */ /* 0x000fe20000000800 */
[----:B----4-:R-:W-:Y:S02]  /*12600*/  LEA R4, P4, R9, R2, 0x1 ;  /* 0x0000000209047211 */ /* 0x010fe400078808ff */
[----:B------:R-:W-:Y:S02]  /*12610*/  PRMT R77, R77, 0x7632, R77 ;  /* 0x000076324d4d7816 */ /* 0x000fe4000000004d */
[----:B------:R-:W-:Y:S01]  /*12620*/  LEA.HI.X.SX32 R5, R9, R0, 0x1, P4 ;  /* 0x0000000009057211 */ /* 0x000fe200020f0eff */
[----:B-1----:R-:W-:Y:S01]  /*12630*/  IMAD R9, R8, 0x2, R9 ;  /* 0x0000000208097824 */ /* 0x002fe200078e0209 */
[----:B-----5:R-:W-:Y:S02]  /*12640*/  PRMT R78, R78, 0x7632, R78 ;  /* 0x000076324e4e7816 */ /* 0x020fe4000000004e */
[----:B------:R-:W-:Y:S01]  /*12650*/  ISETP.LT.AND P4, PT, R158, UR5, !P0 ;  /* 0x000000059e007c0c */ /* 0x000fe2000c781270 */
[----:B------:R1:W-:Y:S01]  /*12660*/  @P2 STG.E.U16 desc[UR24][R4.64], R79 ;  /* 0x0000004f04002986 */ /* 0x0003e2000c101518 */
[C---:B------:R-:W-:Y:S01]  /*12670*/  LEA R8, P2, R9.reuse, R2, 0x1 ;  /* 0x0000000209087211 */ /* 0x040fe200078408ff */
[----:B---3--:R-:W-:Y:S01]  /*12680*/  IMAD R7, R12, 0x2, R9 ;  /* 0x000000020c077824 */ /* 0x008fe200078e0209 */
[----:B------:R-:W-:Y:S01]  /*12690*/  ULDC UR5, c[0x0][0x22c] ;  /* 0x00008b0000057ab9 */ /* 0x000fe20000000800 */
[----:B------:R-:W3:Y:S01]  /*126a0*/  LDC R12, c[0x0][0x248] ;  /* 0x00009200ff0c7b82 */ /* 0x000ee20000000800 */
[----:B------:R-:W-:Y:S01]  /*126b0*/  LEA.HI.X.SX32 R9, R9, R0, 0x1, P2 ;  /* 0x0000000009097211 */ /* 0x000fe200010f0eff */
[----:B0-----:R-:W-:Y:S01]  /*126c0*/  IMAD R11, R14, 0x2, R7 ;  /* 0x000000020e0b7824 */ /* 0x001fe200078e0207 */
[----:B------:R-:W-:-:S03]  /*126d0*/  LEA R6, P2, R7, R2, 0x1 ;  /* 0x0000000207067211 */ /* 0x000fc600078408ff */
[----:B------:R0:W-:Y:S01]  /*126e0*/  @P6 STG.E.U16 desc[UR24][R8.64], R76 ;  /* 0x0000004c08006986 */ /* 0x0001e2000c101518 */
[----:B------:R-:W-:Y:S01]  /*126f0*/  LEA.HI.X.SX32 R7, R7, R0, 0x1, P2 ;  /* 0x0000000007077211 */ /* 0x000fe200010f0eff */
[----:B------:R-:W4:Y:S01]  /*12700*/  LDC R14, c[0x0][0x248] ;  /* 0x00009200ff0e7b82 */ /* 0x000f220000000800 */
[----:B-1----:R-:W-:Y:S02]  /*12710*/  LEA R4, P6, R11, R2, 0x1 ;  /* 0x000000020b047211 */ /* 0x002fe400078c08ff */
[----:B------:R-:W-:Y:S01]  /*12720*/  ISETP.LT.AND P2, PT, R155, UR4, !P0 ;  /* 0x000000049b007c0c */ /* 0x000fe2000c741270 */
[----:B------:R3:W-:Y:S01]  /*12730*/  @P5 STG.E.U16 desc[UR24][R6.64], R77 ;  /* 0x0000004d06005986 */ /* 0x0007e2000c101518 */
[----:B------:R-:W-:Y:S01]  /*12740*/  LEA.HI.X.SX32 R5, R11, R0, 0x1, P6 ;  /* 0x000000000b057211 */ /* 0x000fe200030f0eff */
[----:B--2---:R-:W-:Y:S01]  /*12750*/  IMAD R11, R10, 0x2, R11 ;  /* 0x000000020a0b7824 */ /* 0x004fe200078e020b */
[----:B------:R-:W-:Y:S01]  /*12760*/  ULDC UR4, c[0x0][0x22c] ;  /* 0x00008b0000047ab9 */ /* 0x000fe20000000800 */
[----:B------:R-:W1:Y:S01]  /*12770*/  LDC R10, c[0x0][0x248] ;  /* 0x00009200ff0a7b82 */ /* 0x000e620000000800 */
[----:B------:R-:W-:Y:S01]  /*12780*/  PRMT R79, R79, 0x7632, R79 ;  /* 0x000076324f4f7816 */ /* 0x000fe2000000004f */
[----:B------:R2:W-:Y:S01]  /*12790*/  @P3 STG.E.U16 desc[UR24][R4.64], R78 ;  /* 0x0000004e04003986 */ /* 0x0005e2000c101518 */
[----:B0-----:R-:W-:-:S02]  /*127a0*/  LEA R8, P6, R11, R2, 0x1 ;  /* 0x000000020b087211 */ /* 0x001fc400078c08ff */
[----:B------:R-:W-:Y:S01]  /*127b0*/  ISETP.LT.AND P5, PT, R145, UR4, !P0 ;  /* 0x0000000491007c0c */ /* 0x000fe2000c7a1270 */
[----:B------:R-:W-:Y:S01]  /*127c0*/  ULDC UR4, c[0x0][0x22c] ;  /* 0x00008b0000047ab9 */ /* 0x000fe20000000800 */
[----:B------:R-:W-:Y:S01]  /*127d0*/  LEA.HI.X.SX32 R9, R11, R0, 0x1, P6 ;  /* 0x000000000b097211 */ /* 0x000fe200030f0eff */
[----:B---3--:R-:W-:Y:S01]  /*127e0*/  IMAD R7, R12, 0x2, R11 ;  /* 0x000000020c077824 */ /* 0x008fe200078e020b */
[----:B------:R-:W-:Y:S01]  /*127f0*/  ISETP.LT.AND P3, PT, R152, UR4, !P0 ;  /* 0x0000000498007c0c */ /* 0x000fe2000c761270 */
[----:B------:R-:W0:Y:S01]  /*12800*/  LDC R12, c[0x0][0x248] ;  /* 0x00009200ff0c7b82 */ /* 0x000e220000000800 */
[----:B------:R-:W-:Y:S01]  /*12810*/  ULDC UR4, c[0x0][0x22c] ;  /* 0x00008b0000047ab9 */ /* 0x000fe20000000800 */
[----:B------:R-:W-:Y:S01]  /*12820*/  IMAD R11, R16, 0x2, R7 ;  /* 0x00000002100b7824 */ /* 0x000fe200078e0207 */
[----:B------:R-:W-:Y:S01]  /*12830*/  LEA R6, P6, R7, R2, 0x1 ;  /* 0x0000000207067211 */ /* 0x000fe200078c08ff */
[----:B------:R3:W-:Y:S01]  /*12840*/  @P4 STG.E.U16 desc[UR24][R8.64], R79 ;  /* 0x0000004f08004986 */ /* 0x0007e2000c101518 */
[----:B------:R-:W-:Y:S01]  /*12850*/  ISETP.LT.AND P4, PT, R149, UR4, !P0 ;  /* 0x0000000495007c0c */ /* 0x000fe2000c781270 */
[----:B------:R-:W-:Y:S01]  /*12860*/  ULDC UR4, c[0x0][0x22c] ;  /* 0x00008b0000047ab9 */ /* 0x000fe20000000800 */
[----:B------:R-:W-:Y:S01]  /*12870*/  LEA.HI.X.SX32 R7, R7, R0, 0x1, P6 ;  /* 0x0000000007077211 */ /* 0x000fe200030f0eff */
[----:B------:R-:W5:Y:S01]  /*12880*/  LDC R16, c[0x0][0x248] ;  /* 0x00009200ff107b82 */ /* 0x000f620000000800 */
[----:B--2---:R-:W-:-:S03]  /*12890*/  LEA R4, P6, R11, R2, 0x1 ;  /* 0x000000020b047211 */ /* 0x004fc600078c08ff */
[----:B------:R0:W-:Y:S01]  /*128a0*/  @P2 STG.E.U16 desc[UR24][R6.64], R92 ;  /* 0x0000005c06002986 */ /* 0x0001e2000c101518 */
[----:B------:R-:W-:Y:S01]  /*128b0*/  LEA.HI.X.SX32 R5, R11, R0, 0x1, P6 ;  /* 0x000000000b057211 */ /* 0x000fe200030f0eff */
[----:B-1----:R-:W-:Y:S01]  /*128c0*/  IMAD R11, R10, 0x2, R11 ;  /* 0x000000020a0b7824 */ /* 0x002fe200078e020b */
[----:B------:R-:W-:Y:S01]  /*128d0*/  ISETP.LT.AND P2, PT, R153, UR4, !P0 ;  /* 0x0000000499007c0c */ /* 0x000fe2000c741270 */
[----:B------:R-:W-:Y:S02]  /*128e0*/  ULDC UR4, c[0x0][0x22c] ;  /* 0x00008b0000047ab9 */ /* 0x000fe40000000800 */
[----:B----4-:R-:W-:Y:S01]  /*128f0*/  IMAD R13, R14, 0x2, R11 ;  /* 0x000000020e0d7824 */ /* 0x010fe200078e020b */
[C---:B---3--:R-:W-:Y:S01]  /*12900*/  LEA R8, P6, R11.reuse, R2, 0x1 ;  /* 0x000000020b087211 */ /* 0x048fe200078c08ff */
[----:B------:R-:W1:Y:S01]  /*12910*/  LDC R14, c[0x0][0x248] ;  /* 0x00009200ff0e7b82 */ /* 0x000e620000000800 */
[----:B------:R2:W-:Y:S01]  /*12920*/  @P5 STG.E.U16 desc[UR24][R4.64], R93 ;  /* 0x0000005d04005986 */ /* 0x0005e2000c101518 */
[----:B------:R-:W-:Y:S01]  /*12930*/  ISETP.LT.AND P5, PT, R148, UR4, !P0 ;  /* 0x0000000494007c0c */ /* 0x000fe2000c7a1270 */
[----:B------:R-:W-:Y:S01]  /*12940*/  ULDC UR4, c[0x0][0x22c] ;  /* 0x00008b0000047ab9 */ /* 0x000fe20000000800 */
[----:B------:R-:W-:Y:S01]  /*12950*/  LEA.HI.X.SX32 R9, R11, R0, 0x1, P6 ;  /* 0x000000000b097211 */ /* 0x000fe200030f0eff */
[----:B0-----:R-:W-:Y:S01]  /*12960*/  IMAD R7, R12, 0x2, R13 ;  /* 0x000000020c077824 */ /* 0x001fe200078e020d */
[----:B------:R-:W-:-:S02]  /*12970*/  LEA R10, P6, R13, R2, 0x1 ;  /* 0x000000020d0a7211 */ /* 0x000fc400078c08ff */
[----:B------:R-:W0:Y:S01]  /*12980*/  LDC R12, c[0x0][0x248] ;  /* 0x00009200ff0c7b82 */ /* 0x000e220000000800 */
[----:B------:R-:W-:Y:S01]  /*12990*/  @P3 STG.E.U16 desc[UR24][R8.64], R94 ;  /* 0x0000005e08003986 */ /* 0x000fe2000c101518 */
[----:B------:R-:W-:Y:S01]  /*129a0*/  LEA.HI.X.SX32 R11, R13, R0, 0x1, P6 ;  /* 0x000000000d0b7211 */ /* 0x000fe200030f0eff */
[----:B-----5:R-:W-:Y:S01]  /*129b0*/  IMAD R13, R16, 0x2, R7 ;  /* 0x00000002100d7824 */ /* 0x020fe200078e0207 */
[----:B--2---:R-:W-:-:S03]  /*129c0*/  LEA R4, P6, R7, R2, 0x1 ;  /* 0x0000000207047211 */ /* 0x004fc600078c08ff */
[----:B------:R2:W-:Y:S01]  /*129d0*/  @P4 STG.E.U16 desc[UR24][R10.64], R95 ;  /* 0x0000005f0a004986 */ /* 0x0005e2000c101518 */
[----:B------:R-:W3:Y:S01]  /*129e0*/  LDC R16, c[0x0][0x248] ;  /* 0x00009200ff107b82 */ /* 0x000ee20000000800 */
[----:B------:R-:W-:Y:S02]  /*129f0*/  LEA.HI.X.SX32 R5, R7, R0, 0x1, P6 ;  /* 0x0000000007057211 */ /* 0x000fe400030f0eff */
[C---:B------:R-:W-:Y:S02]  /*12a00*/  LEA R6, P6, R13.reuse, R2, 0x1 ;  /* 0x000000020d067211 */ /* 0x040fe400078c08ff */
[----:B------:R-:W-:Y:S02]  /*12a10*/  PRMT R92, R92, 0x7632, R92 ;  /* 0x000076325c5c7816 */ /* 0x000fe4000000005c */
[----:B------:R-:W-:Y:S01]  /*12a20*/  LEA.HI.X.SX32 R7, R13, R0, 0x1, P6 ;  /* 0x000000000d077211 */ /* 0x000fe200030f0eff */
[----:B-1----:R-:W-:Y:S01]  /*12a30*/  IMAD R13, R14, 0x2, R13 ;  /* 0x000000020e0d7824 */ /* 0x002fe200078e020d */
[----:B------:R-:W-:Y:S01]  /*12a40*/  PRMT R93, R93, 0x7632, R93 ;  /* 0x000076325d5d7816 */ /* 0x000fe2000000005d */
[----:B------:R-:W1:Y:S01]  /*12a50*/  LDC R14, c[0x0][0x248] ;  /* 0x00009200ff0e7b82 */ /* 0x000e620000000800 */
[----:B------:R-:W-:Y:S01]  /*12a60*/  ISETP.LT.AND P3, PT, R150, UR4, !P0 ;  /* 0x0000000496007c0c */ /* 0x000fe2000c761270 */
[----:B--2---:R-:W-:Y:S01]  /*12a70*/  IMAD R11, R18, 0x2, R13 ;  /* 0x00000002120b7824 */ /* 0x004fe200078e020d */
[----:B------:R2:W-:Y:S01]  /*12a80*/  @P2 STG.E.U16 desc[UR24][R4.64], R92 ;  /* 0x0000005c04002986 */ /* 0x0005e2000c101518 */
[----:B------:R-:W-:Y:S01]  /*12a90*/  PRMT R94, R94, 0x7632, R94 ;  /* 0x000076325e5e7816 */ /* 0x000fe2000000005e */
[----:B------:R-:W-:Y:S01]  /*12aa0*/  ULDC UR4, c[0x0][0x22c] ;  /* 0x00008b0000047ab9 */ /* 0x000fe20000000800 */
[----:B------:R-:W-:Y:S01]  /*12ab0*/  PRMT R95, R95, 0x7632, R95 ;  /* 0x000076325f5f7816 */ /* 0x000fe2000000005f */
[----:B------:R4:W-:Y:S01]  /*12ac0*/  @P5 STG.E.U16 desc[UR24][R6.64], R93 ;  /* 0x0000005d06005986 */ /* 0x0009e2000c101518 */
[C---:B------:R-:W-:Y:S01]  /*12ad0*/  LEA R8, P5, R13.reuse, R2, 0x1 ;  /* 0x000000020d087211 */ /* 0x040fe200078a08ff */
[----:B------:R-:W5:Y:S01]  /*12ae0*/  LDC R18, c[0x0][0x248] ;  /* 0x00009200ff127b82 */ /* 0x000f620000000800 */
[----:B------:R-:W-:Y:S01]  /*12af0*/  ISETP.LT.AND P4, PT, R146, UR4, !P0 ;  /* 0x0000000492007c0c */ /* 0x000fe2000c781270 */
[----:B------:R-:W-:Y:S01]  /*12b00*/  ULDC UR4, c[0x0][0x22c] ;  /* 0x00008b0000047ab9 */ /* 0x000fe20000000800 */
[----:B------:R-:W-:-:S02]  /*12b10*/  LEA.HI.X.SX32 R9, R13, R0, 0x1, P5 ;  /* 0x000000000d097211 */ /* 0x000fc400028f0eff */
[----:B------:R-:W-:Y:S01]  /*12b20*/  ISETP.LT.AND P2, PT, R144, UR4, !P0 ;  /* 0x0000000490007c0c */ /* 0x000fe2000c741270 */
[----:B------:R-:W-:Y:S01]  /*12b30*/  ULDC UR4, c[0x0][0x22c] ;  /* 0x00008b0000047ab9 */ /* 0x000fe20000000800 */
[----:B--2---:R-:W-:Y:S01]  /*12b40*/  LEA R4, P6, R11, R2, 0x1 ;  /* 0x000000020b047211 */ /* 0x004fe200078c08ff */
[----:B------:R-:W-:Y:S01]  /*12b50*/  @P3 STG.E.U16 desc[UR24][R8.64], R94 ;  /* 0x0000005e08003986 */ /* 0x000fe2000c101518 */
[----:B------:R-:W-:Y:S01]  /*12b60*/  ISETP.LT.AND P5, PT, R147, UR4, !P0 ;  /* 0x0000000493007c0c */ /* 0x000fe2000c7a1270 */
[----:B------:R-:W-:Y:S01]  /*12b70*/  ULDC UR4, c[0x0][0x22c] ;  /* 0x00008b0000047ab9 */ /* 0x000fe20000000800 */
[----:B------:R-:W-:Y:S01]  /*12b80*/  LEA.HI.X.SX32 R5, R11, R0, 0x1, P6 ;  /* 0x000000000b057211 */ /* 0x000fe200030f0eff */
[----:B0-----:R-:W-:Y:S02]  /*12b90*/  IMAD R11, R12, 0x2, R11 ;  /* 0x000000020c0b7824 */ /* 0x001fe400078e020b */
[----:B------:R-:W0:Y:S02]  /*12ba0*/  LDC R12, c[0x0][0x248] ;  /* 0x00009200ff0c7b82 */ /* 0x000e240000000800 */
[----:B---3--:R-:W-:Y:S01]  /*12bb0*/  IMAD R13, R16, 0x2, R11 ;  /* 0x00000002100d7824 */ /* 0x008fe200078e020b */
[-C--:B----4-:R-:W-:Y:S01]  /*12bc0*/  LEA R6, P3, R11, R2.reuse, 0x1 ;  /* 0x000000020b067211 */ /* 0x090fe200078608ff */
[----:B------:R2:W-:Y:S01]  /*12bd0*/  @P4 STG.E.U16 desc[UR24][R4.64], R95 ;  /* 0x0000005f04004986 */ /* 0x0005e2000c101518 */
[----:B------:R-:W-:Y:S01]  /*12be0*/  ISETP.LT.AND P4, PT, R141, UR4, !P0 ;  /* 0x000000048d007c0c */ /* 0x000fe2000c781270 */
[----:B------:R-:W-:Y:S01]  /*12bf0*/  ULDC UR4, c[0x0][0x22c] ;  /* 0x00008b0000047ab9 */ /* 0x000fe20000000800 */
[----:B------:R-:W-:Y:S01]  /*12c00*/  LEA R10, P6, R13, R2, 0x1 ;  /* 0x000000020d0a7211 */ /* 0x000fe200078c08ff */
[----:B------:R-:W3:Y:S01]  /*12c10*/  LDC R16, c[0x0][0x248] ;  /* 0x00009200ff107b82 */ /* 0x000ee20000000800 */
[----:B------:R-:W-:-:S02]  /*12c20*/  LEA.HI.X.SX32 R7, R11, R0, 0x1, P3 ;  /* 0x000000000b077211 */ /* 0x000fc400018f0eff */
[----:B------:R-:W-:Y:S01]  /*12c30*/  LEA.HI.X.SX32 R11, R13, R0, 0x1, P6 ;  /* 0x000000000d0b7211 */ /* 0x000fe200030f0eff */
[----:B-1----:R-:W-:Y:S01]  /*12c40*/  IMAD R13, R14, 0x2, R13 ;  /* 0x000000020e0d7824 */ /* 0x002fe200078e020d */
[----:B------:R-:W-:Y:S01]  /*12c50*/  ISETP.LT.AND P3, PT, R139, UR5, !P0 ;  /* 0x000000058b007c0c */ /* 0x000fe2000c761270 */
[----:B------:R1:W-:Y:S01]  /*12c60*/  @P2 STG.E.U16 desc[UR24][R6.64], R64 ;  /* 0x0000004006002986 */ /* 0x0003e2000c101518 */
[----:B------:R-:W-:Y:S01]  /*12c70*/  ULDC UR5, c[0x0][0x22c] ;  /* 0x00008b0000057ab9 */ /* 0x000fe20000000800 */
[----:B------:R-:W4:Y:S01]  /*12c80*/  LDC R14, c[0x0][0x248] ;  /* 0x00009200ff0e7b82 */ /* 0x000f220000000800 */
[----:B-----5:R-:W-:Y:S01]  /*12c90*/  IMAD R15, R18, 0x2, R13 ;  /* 0x00000002120f7824 */ /* 0x020fe200078e020d */
[-C--:B--2---:R-:W-:Y:S01]  /*12ca0*/  LEA R4, P2, R13, R2.reuse, 0x1 ;  /* 0x000000020d047211 */ /* 0x084fe200078408ff */
[----:B------:R2:W-:Y:S01]  /*12cb0*/  @P5 STG.E.U16 desc[UR24][R10.64], R65 ;  /* 0x000000410a005986 */ /* 0x0005e2000c101518 */
[----:B------:R-:W-:Y:S01]  /*12cc0*/  ISETP.LT.AND P5, PT, R142, UR5, !P0 ;  /* 0x000000058e007c0c */ /* 0x000fe2000c7a1270 */
[----:B------:R-:W-:Y:S01]  /*12cd0*/  ULDC UR5, c[0x0][0x22c] ;  /* 0x00008b0000057ab9 */ /* 0x000fe20000000800 */
[----:B------:R-:W-:-:S02]  /*12ce0*/  LEA R8, P6, R15, R2, 0x1 ;  /* 0x000000020f087211 */ /* 0x000fc400078c08ff */
[-C--:B------:R-:W-:Y:S01]  /*12cf0*/  LEA.HI.X.SX32 R5, R13, R0.reuse, 0x1, P2 ;  /* 0x000000000d057211 */ /* 0x080fe200010f0eff */
[----:B------:R-:W5:Y:S01]  /*12d00*/  LDC R18, c[0x0][0x248] ;  /* 0x00009200ff127b82 */ /* 0x000f620000000800 */
[----:B------:R-:W-:Y:S01]  /*12d10*/  LEA.HI.X.SX32 R9, R15, R0, 0x1, P6 ;  /* 0x000000000f097211 */ /* 0x000fe200030f0eff */
[----:B0-----:R-:W-:Y:S01]  /*12d20*/  IMAD R15, R12, 0x2, R15 ;  /* 0x000000020c0f7824 */ /* 0x001fe200078e020f */
[----:B------:R-:W-:Y:S01]  /*12d30*/  ISETP.LT.AND P2, PT, R138, UR4, !P0 ;  /* 0x000000048a007c0c */ /* 0x000fe2000c741270 */
[----:B------:R0:W-:Y:S01]  /*12d40*/  @P4 STG.E.U16 desc[UR24][R4.64], R66 ;  /* 0x0000004204004986 */ /* 0x0001e2000c101518 */
[----:B-1----:R-:W-:Y:S01]  /*12d50*/  PRMT R64, R64, 0x7632, R64 ;  /* 0x0000763240407816 */ /* 0x002fe20000000040 */
[----:B------:R-:W-:Y:S01]  /*12d60*/  ULDC UR4, c[0x0][0x22c] ;  /* 0x00008b0000047ab9 */ /* 0x000fe20000000800 */
[----:B--2---:R-:W-:Y:S01]  /*12d70*/  PRMT R65, R65, 0x7632, R65 ;  /* 0x0000763241417816 */ /* 0x004fe20000000041 */
[----:B------:R-:W1:Y:S01]  /*12d80*/  LDC R10, c[0x0][0x248] ;  /* 0x00009200ff0a7b82 */ /* 0x000e620000000800 */
[----:B------:R3:W-:Y:S01]  /*12d90*/  @P3 STG.E.U16 desc[UR24][R8.64], R67 ;  /* 0x0000004308003986 */ /* 0x0007e2000c101518 */
[----:B------:R-:W-:-:S02]  /*12da0*/  LEA R6, P3, R15, R2, 0x1 ;  /* 0x000000020f067211 */ /* 0x000fc400078608ff */
[----:B------:R-:W-:Y:S01]  /*12db0*/  ISETP.LT.AND P6, PT, R143, UR4, !P0 ;  /* 0x000000048f007c0c */ /* 0x000fe2000c7c1270 */
[----:B------:R-:W-:Y:S01]  /*12dc0*/  ULDC UR4, c[0x0][0x22c] ;  /* 0x00008b0000047ab9 */ /* 0x000fe20000000800 */
[----:B------:R-:W-:Y:S01]  /*12dd0*/  LEA.HI.X.SX32 R7, R15, R0, 0x1, P3 ;  /* 0x000000000f077211 */ /* 0x000fe200018f0eff */
[----:B----4-:R-:W-:Y:S01]  /*12de0*/  IMAD R11, R14, 0x2, R15 ;  /* 0x000000020e0b7824 */ /* 0x010fe200078e020f */
[----:B------:R-:W2:Y:S01]  /*12df0*/  LDC R12, c[0x0][0x248] ;  /* 0x00009200ff0c7b82 */ /* 0x000ea20000000800 */
[----:B0-----:R-:W-:Y:S02]  /*12e00*/  PRMT R66, R66, 0x7632, R66 ;  /* 0x0000763242427816 */ /* 0x001fe40000000042 */
[----:B------:R1:W-:Y:S01]  /*12e10*/  @P2 STG.E.U16 desc[UR24][R6.64], R64 ;  /* 0x0000004006002986 */ /* 0x0003e2000c101518 */
[C---:B------:R-:W-:Y:S01]  /*12e20*/  LEA R4, P3, R11.reuse, R2, 0x1 ;  /* 0x000000020b047211 */ /* 0x040fe200078608ff */
[----:B---3--:R-:W-:Y:S01]  /*12e30*/  IMAD R9, R16, 0x2, R11 ;  /* 0x0000000210097824 */ /* 0x008fe200078e020b */
[----:B------:R-:W-:Y:S01]  /*12e40*/  ISETP.LT.AND P4, PT, R130, UR4, !P0 ;  /* 0x0000000482007c0c */ /* 0x000fe2000c781270 */
[----:B------:R-:W-:Y:S01]  /*12e50*/  ULDC UR4, c[0x0][0x22c] ;  /* 0x00008b0000047ab9 */ /* 0x000fe20000000800 */
[----:B------:R-:W0:Y:S01]  /*12e60*/  LDC R14, c[0x0][0x248] ;  /* 0x00009200ff0e7b82 */ /* 0x000e220000000800 */
[----:B------:R-:W-:-:S02]  /*12e70*/  LEA.HI.X.SX32 R5, R11, R0, 0x1, P3 ;  /* 0x000000000b057211 */ /* 0x000fc400018f0eff */
[----:B------:R-:W-:Y:S01]  /*12e80*/  ISETP.LT.AND P2, PT, R140, UR4, !P0 ;  /* 0x000000048c007c0c */ /* 0x000fe2000c741270 */
[----:B------:R-:W-:Y:S01]  /*12e90*/  ULDC UR4, c[0x0][0x22c] ;  /* 0x00008b0000047ab9 */ /* 0x000fe20000000800 */
[----:B------:R-:W-:Y:S01]  /*12ea0*/  PRMT R67, R67, 0x7632, R67 ;  /* 0x0000763243437816 */ /* 0x000fe20000000043 */
[----:B------:R3:W-:Y:S01]  /*12eb0*/  @P5 STG.E.U16 desc[UR24][R4.64], R65 ;  /* 0x0000004104005986 */ /* 0x0007e2000c101518 */
[C---:B------:R-:W-:Y:S01]  /*12ec0*/  LEA R8, P5, R9.reuse, R2, 0x1 ;  /* 0x0000000209087211 */ /* 0x040fe200078a08ff */
[----:B------:R-:W4:Y:S01]  /*12ed0*/  LDC R16, c[0x0][0x248] ;  /* 0x00009200ff107b82 */ /* 0x000f220000000800 */
[----:B-1----:R-:W-:Y:S01]  /*12ee0*/  IMAD R7, R10, 0x2, R9 ;  /* 0x000000020a077824 */ /* 0x002fe200078e0209 */
[----:B------:R-:W-:Y:S01]  /*12ef0*/  ISETP.LT.AND P3, PT, R136, UR4, !P0 ;  /* 0x0000000488007c0c */ /* 0x000fe2000c761270 */
[----:B------:R-:W-:Y:S01]  /*12f00*/  ULDC UR4, c[0x0][0x22c] ;  /* 0x00008b0000047ab9 */ /* 0x000fe20000000800 */
[----:B------:R-:W-:Y:S02]  /*12f10*/  LEA.HI.X.SX32 R9, R9, R0, 0x1, P5 ;  /* 0x0000000009097211 */ /* 0x000fe400028f0eff */
[----:B------:R-:W-:-:S02]  /*12f20*/  LEA R6, P5, R7, R2, 0x1 ;  /* 0x0000000207067211 */ /* 0x000fc400078a08ff */
[----:B------:R-:W1:Y:S01]  /*12f30*/  LDC R10, c[0x0][0x248] ;  /* 0x00009200ff0a7b82 */ /* 0x000e620000000800 */
[----:B--2---:R-:W-:Y:S01]  /*12f40*/  IMAD R11, R12, 0x2, R7 ;  /* 0x000000020c0b7824 */ /* 0x004fe200078e0207 */
[----:B------:R2:W-:Y:S01]  /*12f50*/  @P6 STG.E.U16 desc[UR24][R8.64], R66 ;  /* 0x0000004208006986 */ /* 0x0005e2000c101518 */
[----:B------:R-:W-:Y:S02]  /*12f60*/  LEA.HI.X.SX32 R7, R7, R0, 0x1, P5 ;  /* 0x0000000007077211 */ /* 0x000fe400028f0eff */
[----:B------:R-:W-:Y:S01]  /*12f70*/  ISETP.LT.AND P5, PT, R132, UR4, !P0 ;  /* 0x0000000484007c0c */ /* 0x000fe2000c7a1270 */
[----:B------:R-:W-:Y:S01]  /*12f80*/  ULDC UR4, c[0x0][0x22c] ;  /* 0x00008b0000047ab9 */ /* 0x000fe20000000800 */
[----:B---3--:R-:W-:Y:S01]  /*12f90*/  LEA R4, P6, R11, R2, 0x1 ;  /* 0x000000020b047211 */ /* 0x008fe200078c08ff */
[----:B------:R-:W3:Y:S01]  /*12fa0*/  LDC R12, c[0x0][0x248] ;  /* 0x00009200ff0c7b82 */ /* 0x000ee20000000800 */
[----:B------:R5:W-:Y:S01]  /*12fb0*/  @P4 STG.E.U16 desc[UR24][R6.64], R67 ;  /* 0x0000004306004986 */ /* 0x000be2000c101518 */
[----:B------:R-:W-:Y:S01]  /*12fc0*/  ISETP.LT.AND P4, PT, R137, UR4, !P0 ;  /* 0x0000000489007c0c */ /* 0x000fe2000c781270 */
[----:B------:R-:W-:Y:S01]  /*12fd0*/  ULDC UR4, c[0x0][0x22c] ;  /* 0x00008b0000047ab9 */ /* 0x000fe20000000800 */
[----:B------:R-:W-:Y:S01]  /*12fe0*/  LEA.HI.X.SX32 R5, R11, R0, 0x1, P6 ;  /* 0x000000000b057211 */ /* 0x000fe200030f0eff */
[----:B0-----:R-:W-:-:S03]  /*12ff0*/  IMAD R11, R14, 0x2, R11 ;  /* 0x000000020e0b7824 */ /* 0x001fc600078e020b */
[----:B------:R-:W0:Y:S01]  /*13000*/  LDC R14, c[0x0][0x248] ;  /* 0x00009200ff0e7b82 */ /* 0x000e220000000800 */
[----:B----4-:R-:W-:Y:S01]  /*13010*/  IMAD R13, R16, 0x2, R11 ;  /* 0x00000002100d7824 */ /* 0x010fe200078e020b */
[----:B--2---:R-:W-:Y:S01]  /*13020*/  LEA R8, P6, R11, R2, 0x1 ;  /* 0x000000020b087211 */ /* 0x004fe200078c08ff */
[----:B------:R2:W-:Y:S01]  /*13030*/  @P2 STG.E.U16 desc[UR24][R4.64], R72 ;  /* 0x0000004804002986 */ /* 0x0005e2000c101518 */
[----:B------:R-:W-:Y:S01]  /*13040*/  ISETP.LT.AND P2, PT, R133, UR4, !P0 ;  /* 0x0000000485007c0c */ /* 0x000fe2000c741270 */
[----:B------:R-:W-:Y:S01]  /*13050*/  ULDC UR4, c[0x0][0x22c] ;  /* 0x00008b0000047ab9 */ /* 0x000fe20000000800 */
[----:B------:R-:W-:Y:S02]  /*13060*/  LEA.HI.X.SX32 R9, R11, R0, 0x1, P6 ;  /* 0x000000000b097211 */ /* 0x000fe400030f0eff */
[----:B------:R-:W4:Y:S01]  /*13070*/  LDC R16, c[0x0][0x248] ;  /* 0x00009200ff107b82 */ /* 0x000f220000000800 */
[----:B-----5:R-:W-:Y:S01]  /*13080*/  LEA R6, P6, R13, R2, 0x1 ;  /* 0x000000020d067211 */ /* 0x020fe200078c08ff */
[----:B-1----:R-:W-:Y:S01]  /*13090*/  IMAD R11, R10, 0x2, R13 ;  /* 0x000000020a0b7824 */ /* 0x002fe200078e020d */
[----:B------:R1:W-:Y:S01]  /*130a0*/  @P3 STG.E.U16 desc[UR24][R8.64], R73 ;  /* 0x0000004908003986 */ /* 0x0003e2000c101518 */
[----:B------:R-:W-:Y:S01]  /*130b0*/  ISETP.LT.AND P3, PT, R127, UR4, !P0 ;  /* 0x000000047f007c0c */ /* 0x000fe2000c761270 */
[----:B------:R-:W-:Y:S01]  /*130c0*/  ULDC UR4, c[0x0][0x22c] ;  /* 0x00008b0000047ab9 */ /* 0x000fe20000000800 */
[----:B------:R-:W-:-:S02]  /*130d0*/  LEA.HI.X.SX32 R7, R13, R0, 0x1, P6 ;  /* 0x000000000d077211 */ /* 0x000fc400030f0eff */
[C---:B--2---:R-:W-:Y:S01]  /*130e0*/  LEA R4, P6, R11.reuse, R2, 0x1 ;  /* 0x000000020b047211 */ /* 0x044fe200078c08ff */
[----:B------:R-:W2:Y:S01]  /*130f0*/  LDC R10, c[0x0][0x248] ;  /* 0x00009200ff0a7b82 */ /* 0x000ea20000000800 */
[----:B------:R-:W-:Y:S01]  /*13100*/  PRMT R72, R72, 0x7632, R72 ;  /* 0x0000763248487816 */ /* 0x000fe20000000048 */
[----:B------:R0:W-:Y:S01]  /*13110*/  @P5 STG.E.U16 desc[UR24][R6.64], R74 ;  /* 0x0000004a06005986 */ /* 0x0001e2000c101518 */
[----:B------:R-:W-:Y:S01]  /*13120*/  LEA.HI.X.SX32 R5, R11, R0, 0x1, P6 ;  /* 0x000000000b057211 */ /* 0x000fe200030f0eff */
[----:B---3--:R-:W-:Y:S01]  /*13130*/  IMAD R11, R12, 0x2, R11 ;  /* 0x000000020c0b7824 */ /* 0x008fe200078e020b */
[----:B------:R-:W-:Y:S01]  /*13140*/  ISETP.LT.AND P6, PT, R135, UR4, !P0 ;  /* 0x0000000487007c0c */ /* 0x000fe2000c7c1270 */
[----:B------:R-:W-:Y:S01]  /*13150*/  ULDC UR4, c[0x0][0x22c] ;  /* 0x00008b0000047ab9 */ /* 0x000fe20000000800 */
[----:B-1----:R-:W-:Y:S01]  /*13160*/  PRMT R73, R73, 0x7632, R73 ;  /* 0x0000763249497816 */ /* 0x002fe20000000049 */
[----:B------:R1:W-:Y:S01]  /*13170*/  @P4 STG.E.U16 desc[UR24][R4.64], R75 ;  /* 0x0000004b04004986 */ /* 0x0003e2000c101518 */
[C---:B------:R-:W-:Y:S01]  /*13180*/  LEA R8, P4, R11.reuse, R2, 0x1 ;  /* 0x000000020b087211 */ /* 0x040fe200078808ff */
[----:B------:R-:W3:Y:S01]  /*13190*/  LDC R12, c[0x0][0x248] ;  /* 0x00009200ff0c7b82 */ /* 0x000ee20000000800 */
[----:B------:R-:W-:Y:S01]  /*131a0*/  ISETP.LT.AND P5, PT, R134, UR5, !P0 ;  /* 0x0000000586007c0c */ /* 0x000fe2000c7a1270 */
[----:B------:R-:W-:Y:S01]  /*131b0*/  ULDC UR5, c[0x0][0x22c] ;  /* 0x00008b0000057ab9 */ /* 0x000fe20000000800 */
[----:B------:R-:W-:Y:S01]  /*131c0*/  LEA.HI.X.SX32 R9, R11, R0, 0x1, P4 ;  /* 0x000000000b097211 */ /* 0x000fe200020f0eff */
[----:B0-----:R-:W-:Y:S01]  /*131d0*/  IMAD R7, R14, 0x2, R11 ;  /* 0x000000020e077824 */ /* 0x001fe200078e020b */
[----:B------:R-:W-:-:S03]  /*131e0*/  PRMT R74, R74, 0x7632, R74 ;  /* 0x000076324a4a7816 */ /* 0x000fc6000000004a */
[----:B----4-:R-:W-:Y:S01]  /*131f0*/  IMAD R11, R16, 0x2, R7 ;  /* 0x00000002100b7824 */ /* 0x010fe200078e0207 */
[----:B------:R-:W-:Y:S01]  /*13200*/  LEA R6, P4, R7, R2, 0x1 ;  /* 0x0000000207067211 */ /* 0x000fe200078808ff */
[----:B------:R-:W0:Y:S01]  /*13210*/  LDC R14, c[0x0][0x248] ;  /* 0x00009200ff0e7b82 */ /* 0x000e220000000800 */
[----:B------:R4:W-:Y:S01]  /*13220*/  @P2 STG.E.U16 desc[UR24][R8.64], R72 ;  /* 0x0000004808002986 */ /* 0x0009e2000c101518 */
[----:B------:R-:W-:Y:S01]  /*13230*/  ISETP.LT.AND P2, PT, R131, UR4, !P0 ;  /* 0x0000000483007c0c */ /* 0x000fe2000c741270 */
[----:B------:R-:W-:Y:S01]  /*13240*/  ULDC UR4, c[0x0][0x22c] ;  /* 0x00008b0000047ab9 */ /* 0x000fe20000000800 */
[----:B------:R-:W-:Y:S02]  /*13250*/  LEA.HI.X.SX32 R7, R7, R0, 0x1, P4 ;  /* 0x0000000007077211 */ /* 0x000fe400020f0eff */
[C---:B-1----:R-:W-:Y:S02]  /*13260*/  LEA R4, P4, R11.reuse, R2, 0x1 ;  /* 0x000000020b047211 */ /* 0x042fe400078808ff */
[----:B------:R-:W1:Y:S01]  /*13270*/  LDC R16, c[0x0][0x248] ;  /* 0x00009200ff107b82 */ /* 0x000e620000000800 */
[----:B------:R3:W-:Y:S01]  /*13280*/  @P3 STG.E.U16 desc[UR24][R6.64], R73 ;  /* 0x0000004906003986 */ /* 0x0007e2000c101518 */
[----:B------:R-:W-:Y:S01]  /*13290*/  LEA.HI.X.SX32 R5, R11, R0, 0x1, P4 ;  /* 0x000000000b057211 */ /* 0x000fe200020f0eff */
[----:B--2---:R-:W-:Y:S01]  /*132a0*/  IMAD R11, R10, 0x2, R11 ;  /* 0x000000020a0b7824 */ /* 0x004fe200078e020b */
[----:B------:R-:W-:-:S02]  /*132b0*/  PRMT R75, R75, 0x7632, R75 ;  /* 0x000076324b4b7816 */ /* 0x000fc4000000004b */
[----:B------:R-:W-:Y:S01]  /*132c0*/  ISETP.LT.AND P3, PT, R121, UR4, !P0 ;  /* 0x0000000479007c0c */ /* 0x000fe2000c761270 */
[----:B------:R2:W-:Y:S01]  /*132d0*/  @P6 STG.E.U16 desc[UR24][R4.64], R74 ;  /* 0x0000004a04006986 */ /* 0x0005e2000c101518 */
[----:B------:R-:W5:Y:S01]  /*132e0*/  LDC R10, c[0x0][0x248] ;  /* 0x00009200ff0a7b82 */ /* 0x000f620000000800 */
[C---:B----4-:R-:W-:Y:S01]  /*132f0*/  LEA R8, P6, R11.reuse, R2, 0x1 ;  /* 0x000000020b087211 */ /* 0x050fe200078c08ff */
[----:B------:R-:W-:Y:S02]  /*13300*/  ULDC UR4, c[0x0][0x22c] ;  /* 0x00008b0000047ab9 */ /* 0x000fe40000000800 */
[----:B------:R-:W-:Y:S01]  /*13310*/  ISETP.LT.AND P4, PT, R128, UR4, !P0 ;  /* 0x0000000480007c0c */ /* 0x000fe2000c781270 */
[----:B---3--:R-:W-:Y:S01]  /*13320*/  IMAD R7, R12, 0x2, R11 ;  /* 0x000000020c077824 */ /* 0x008fe200078e020b */
[----:B------:R-:W-:Y:S01]  /*13330*/  LEA.HI.X.SX32 R9, R11, R0, 0x1, P6 ;  /* 0x000000000b097211 */ /* 0x000fe200030f0eff */
[----:B------:R-:W-:Y:S01]  /*13340*/  ULDC UR4, c[0x0][0x22c] ;  /* 0x00008b0000047ab9 */ /* 0x000fe20000000800 */
[----:B------:R-:W3:Y:S01]  /*13350*/  LDC R12, c[0x0][0x248] ;  /* 0x00009200ff0c7b82 */ /* 0x000ee20000000800 */
[----:B0-----:R-:W-:Y:S01]  /*13360*/  IMAD R11, R14, 0x2, R7 ;  /* 0x000000020e0b7824 */ /* 0x001fe200078e0207 */
[----:B------:R-:W-:Y:S01]  /*13370*/  LEA R6, P6, R7, R2, 0x1 ;  /* 0x0000000207067211 */ /* 0x000fe200078c08ff */
[----:B------:R0:W-:Y:S01]  /*13380*/  @P5 STG.E.U16 desc[UR24][R8.64], R75 ;  /* 0x0000004b08005986 */ /* 0x0001e2000c101518 */
[----:B------:R-:W-:Y:S01]  /*13390*/  ISETP.LT.AND P5, PT, R125, UR4, !P0 ;  /* 0x000000047d007c0c */ /* 0x000fe2000c7a1270 */
[----:B------:R-:W-:Y:S01]  /*133a0*/  ULDC UR4, c[0x0][0x22c] ;  /* 0x00008b0000047ab9 */ /* 0x000fe20000000800 */
[----:B------:R-:W-:-:S02]  /*133b0*/  LEA.HI.X.SX32 R7, R7, R0, 0x1, P6 ;  /* 0x0000000007077211 */ /* 0x000fc400030f0eff */
[C---:B--2---:R-:W-:Y:S01]  /*133c0*/  LEA R4, P6, R11.reuse, R2, 0x1 ;  /* 0x000000020b047211 */ /* 0x044fe200078c08ff */
[----:B------:R-:W2:Y:S02]  /*133d0*/  LDC R14, c[0x0][0x248] ;  /* 0x00009200ff0e7b82 */ /* 0x000ea40000000800 */
[----:B------:R4:W-:Y:S01]  /*133e0*/  @P2 STG.E.U16 desc[UR24][R6.64], R80 ;  /* 0x0000005006002986 */ /* 0x0009e2000c101518 */
[----:B------:R-:W-:Y:S02]  /*133f0*/  LEA.HI.X.SX32 R5, R11, R0, 0x1, P6 ;  /* 0x000000000b057211 */ /* 0x000fe400030f0eff */
[----:B------:R-:W-:Y:S01]  /*13400*/  ISETP.LT.AND P2, PT, R129, UR4, !P0 ;  /* 0x0000000481007c0c */ /* 0x000fe2000c741270 */
[----:B------:R-:W-:Y:S01]  /*13410*/  ULDC UR4, c[0x0][0x22c] ;  /* 0x00008b0000047ab9 */ /* 0x000fe20000000800 */
[----:B-----5:R-:W-:Y:S01]  /*13420*/  IMAD R11, R10, 0x2, R11 ;  /* 0x000000020a0b7824 */ /* 0x020fe200078e020b */
[----:B------:R5:W-:Y:S01]  /*13430*/  @P3 STG.E.U16 desc[UR24][R4.64], R81 ;  /* 0x0000005104003986 */ /* 0x000be2000c101518 */
[----:B------:R-:W-:Y:S01]  /*13440*/  ISETP.LT.AND P3, PT, R124, UR4, !P0 ;  /* 0x000000047c007c0c */ /* 0x000fe2000c761270 */
[----:B------:R-:W-:Y:S01]  /*13450*/  ULDC UR4, c[0x0][0x22c] ;  /* 0x00008b0000047ab9 */ /* 0x000fe20000000800 */
[----:B-1----:R-:W-:Y:S01]  /*13460*/  IMAD R13, R16, 0x2, R11 ;  /* 0x00000002100d7824 */ /* 0x002fe200078e020b */
[C---:B0-----:R-:W-:Y:S01]  /*13470*/  LEA R8, P6, R11.reuse, R2, 0x1 ;  /* 0x000000020b087211 */ /* 0x041fe200078c08ff */
[----:B------:R-:W0:Y:S01]  /*13480*/  LDC R16, c[0x0][0x248] ;  /* 0x00009200ff107b82 */ /* 0x000e220000000800 */
[----:B----4-:R-:W-:Y:S01]  /*13490*/  PRMT R80, R80, 0x7632, R80 ;  /* 0x0000763250507816 */ /* 0x010fe20000000050 */
[----:B---3--:R-:W-:Y:S01]  /*134a0*/  IMAD R7, R12, 0x2, R13 ;  /* 0x000000020c077824 */ /* 0x008fe200078e020d */
[----:B------:R-:W-:-:S02]  /*134b0*/  LEA.HI.X.SX32 R9, R11, R0, 0x1, P6 ;  /* 0x000000000b097211 */ /* 0x000fc400030f0eff */
[----:B------:R-:W-:Y:S02]  /*134c0*/  LEA R10, P6, R13, R2, 0x1 ;  /* 0x000000020d0a7211 */ /* 0x000fe400078c08ff */
[----:B-----5:R-:W-:Y:S01]  /*134d0*/  PRMT R81, R81, 0x7632, R81 ;  /* 0x0000763251517816 */ /* 0x020fe20000000051 */
[----:B------:R-:W1:Y:S01]  /*134e0*/  LDC R12, c[0x0][0x248] ;  /* 0x00009200ff0c7b82 */ /* 0x000e620000000800 */
[----:B------:R-:W-:Y:S01]  /*134f0*/  LEA.HI.X.SX32 R11, R13, R0, 0x1, P6 ;  /* 0x000000000d0b7211 */ /* 0x000fe200030f0eff */
[----:B------:R3:W-:Y:S01]  /*13500*/  @P4 STG.E.U16 desc[UR24][R8.64], R82 ;  /* 0x0000005208004986 */ /* 0x0007e2000c101518 */
[C---:B------:R-:W-:Y:S01]  /*13510*/  LEA R4, P6, R7.reuse, R2, 0x1 ;  /* 0x0000000207047211 */ /* 0x040fe200078c08ff */
[----:B--2---:R-:W-:Y:S01]  /*13520*/  IMAD R13, R14, 0x2, R7 ;  /* 0x000000020e0d7824 */ /* 0x004fe200078e0207 */
[----:B------:R-:W-:Y:S01]  /*13530*/  ISETP.LT.AND P4, PT, R126, UR4, !P0 ;  /* 0x000000047e007c0c */ /* 0x000fe2000c781270 */
[----:B------:R2:W-:Y:S01]  /*13540*/  @P5 STG.E.U16 desc[UR24][R10.64], R83 ;  /* 0x000000530a005986 */ /* 0x0005e2000c101518 */
[----:B------:R-:W-:Y:S01]  /*13550*/  LEA.HI.X.SX32 R5, R7, R0, 0x1, P6 ;  /* 0x0000000007057211 */ /* 0x000fe200030f0eff */
[----:B------:R-:W4:Y:S01]  /*13560*/  LDC R14, c[0x0][0x248] ;  /* 0x00009200ff0e7b82 */ /* 0x000f220000000800 */
[----:B------:R-:W-:Y:S01]  /*13570*/  LEA R6, P6, R13, R2, 0x1 ;  /* 0x000000020d067211 */ /* 0x000fe200078c08ff */
[----:B------:R-:W-:-:S02]  /*13580*/  ULDC UR4, c[0x0][0x22c] ;  /* 0x00008b0000047ab9 */ /* 0x000fc40000000800 */
[----:B------:R5:W-:Y:S01]  /*13590*/  @P2 STG.E.U16 desc[UR24][R4.64], R80 ;  /* 0x0000005004002986 */ /* 0x000be2000c101518 */
[----:B------:R-:W-:Y:S02]  /*135a0*/  LEA.HI.X.SX32 R7, R13, R0, 0x1, P6 ;  /* 0x000000000d077211 */ /* 0x000fe400030f0eff */
[----:B---3--:R-:W-:Y:S01]  /*135b0*/  PRMT R82, R82, 0x7632, R82 ;  /* 0x0000763252527816 */ /* 0x008fe20000000052 */
[----:B0-----:R-:W-:Y:S01]  /*135c0*/  IMAD R13, R16, 0x2, R13 ;  /* 0x00000002100d7824 */ /* 0x001fe200078e020d */
[----:B------:R-:W-:Y:S01]  /*135d0*/  ISETP.LT.AND P5, PT, R122, UR4, !P0 ;  /* 0x000000047a007c0c */ /* 0x000fe2000c7a1270 */
[----:B------:R-:W0:Y:S01]  /*135e0*/  LDC R16, c[0x0][0x248] ;  /* 0x00009200ff107b82 */ /* 0x000e220000000800 */
[----:B------:R3:W-:Y:S01]  /*135f0*/  @P3 STG.E.U16 desc[UR24][R6.64], R81 ;  /* 0x0000005106003986 */ /* 0x0007e2000c101518 */
[----:B--2---:R-:W-:Y:S01]  /*13600*/  IMAD R11, R18, 0x2, R13 ;  /* 0x00000002120b7824 */ /* 0x004fe200078e020d */
[----:B------:R-:W-:Y:S01]  /*13610*/  LEA R8, P3, R13, R2, 0x1 ;  /* 0x000000020d087211 */ /* 0x000fe200078608ff */
[----:B------:R-:W-:Y:S01]  /*13620*/  ULDC UR4, c[0x0][0x22c] ;  /* 0x00008b0000047ab9 */ /* 0x000fe20000000800 */
[----:B------:R-:W-:-:S02]  /*13630*/  PRMT R83, R83, 0x7632, R83 ;  /* 0x0000763253537816 */ /* 0x000fc40000000053 */
[----:B-----5:R-:W-:Y:S01]  /*13640*/  LEA R4, P6, R11, R2, 0x1 ;  /* 0x000000020b047211 */ /* 0x020fe200078c08ff */
[----:B------:R-:W2:Y:S01]  /*13650*/  LDC R18, c[0x0][0x248] ;  /* 0x00009200ff127b82 */ /* 0x000ea20000000800 */
[-C--:B------:R-:W-:Y:S02]  /*13660*/  LEA.HI.X.SX32 R9, R13, R0.reuse, 0x1, P3 ;  /* 0x000000000d097211 */ /* 0x080fe400018f0eff */
[----:B------:R-:W-:Y:S01]  /*13670*/  LEA.HI.X.SX32 R5, R11, R0, 0x1, P6 ;  /* 0x000000000b057211 */ /* 0x000fe200030f0eff */
[----:B-1----:R-:W-:Y:S01]  /*13680*/  IMAD R11, R12, 0x2, R11 ;  /* 0x000000020c0b7824 */ /* 0x002fe200078e020b */
[----:B------:R-:W-:Y:S01]  /*13690*/  ISETP.LT.AND P2, PT, R120, UR4, !P0 ;  /* 0x0000000478007c0c */ /* 0x000fe2000c741270 */
[----:B------:R-:W-:Y:S01]  /*136a0*/  @P4 STG.E.U16 desc[UR24][R8.64], R82 ;  /* 0x0000005208004986 */ /* 0x000fe2000c101518 */
[----:B------:R-:W-:Y:S01]  /*136b0*/  ULDC UR4, c[0x0][0x22c] ;  /* 0x00008b0000047ab9 */ /* 0x000fe20000000800 */
[----:B----4-:R-:W-:Y:S01]  /*136c0*/  IMAD R13, R14, 0x2, R11 ;  /* 0x000000020e0d7824 */ /* 0x010fe200078e020b */
[----:B------:R-:W1:Y:S01]  /*136d0*/  LDC R12, c[0x0][0x248] ;  /* 0x00009200ff0c7b82 */ /* 0x000e620000000800 */
[-C--:B---3--:R-:W-:Y:S01]  /*136e0*/  LEA R6, P4, R11, R2.reuse, 0x1 ;  /* 0x000000020b067211 */ /* 0x088fe200078808ff */
[----:B------:R3:W-:Y:S01]  /*136f0*/  @P5 STG.E.U16 desc[UR24][R4.64], R83 ;  /* 0x0000005304005986 */ /* 0x0007e2000c101518 */
[----:B------:R-:W-:Y:S01]  /*13700*/  ISETP.LT.AND P3, PT, R123, UR4, !P0 ;  /* 0x000000047b007c0c */ /* 0x000fe2000c761270 */
[----:B------:R-:W-:Y:S01]  /*13710*/  ULDC UR4, c[0x0][0x22c] ;  /* 0x00008b0000047ab9 */ /* 0x000fe20000000800 */
[----:B------:R-:W-:-:S02]  /*13720*/  LEA R10, P6, R13, R2, 0x1 ;  /* 0x000000020d0a7211 */ /* 0x000fc400078c08ff */
[-C--:B------:R-:W-:Y:S01]  /*13730*/  LEA.HI.X.SX32 R7, R11, R0.reuse, 0x1, P4 ;  /* 0x000000000b077211 */ /* 0x080fe200020f0eff */
[----:B------:R-:W4:Y:S01]  /*13740*/  LDC R14, c[0x0][0x248] ;  /* 0x00009200ff0e7b82 */ /* 0x000f220000000800 */
[----:B------:R-:W-:Y:S01]  /*13750*/  LEA.HI.X.SX32 R11, R13, R0, 0x1, P6 ;  /* 0x000000000d0b7211 */ /* 0x000fe200030f0eff */
[----:B0-----:R-:W-:Y:S01]  /*13760*/  IMAD R13, R16, 0x2, R13 ;  /* 0x00000002100d7824 */ /* 0x001fe200078e020d */
[----:B------:R-:W-:Y:S01]  /*13770*/  ISETP.LT.AND P5, PT, R58, UR4, !P0 ;  /* 0x000000043a007c0c */ /* 0x000fe2000c7a1270 */
[----:B------:R0:W-:Y:S01]  /*13780*/  @P2 STG.E.U16 desc[UR24][R6.64], R88 ;  /* 0x0000005806002986 */ /* 0x0001e2000c101518 */
[----:B------:R-:W-:Y:S01]  /*13790*/  ISETP.LT.AND P4, PT, R56, UR5, !P0 ;  /* 0x0000000538007c0c */ /* 0x000fe2000c781270 */
[----:B------:R-:W-:Y:S01]  /*137a0*/  ULDC UR4, c[0x0][0x22c] ;  /* 0x00008b0000047ab9 */ /* 0x000fe20000000800 */
[----:B--2---:R-:W-:Y:S01]  /*137b0*/  IMAD R15, R18, 0x2, R13 ;  /* 0x00000002120f7824 */ /* 0x004fe200078e020d */
[----:B------:R-:W2:Y:S01]  /*137c0*/  LDC R16, c[0x0][0x248] ;  /* 0x00009200ff107b82 */ /* 0x000ea20000000800 */
[----:B------:R4:W-:Y:S01]  /*137d0*/  @P3 STG.E.U16 desc[UR24][R10.64], R89 ;  /* 0x000000590a003986 */ /* 0x0009e2000c101518 */
[-C--:B---3--:R-:W-:Y:S01]  /*137e0*/  LEA R4, P2, R13, R2.reuse, 0x1 ;  /* 0x000000020d047211 */ /* 0x088fe200078408ff */
[----:B------:R-:W-:Y:S01]  /*137f0*/  ULDC UR5, c[0x0][0x22c] ;  /* 0x00008b0000057ab9 */ /* 0x000fe20000000800 */
[----:B------:R-:W-:-:S02]  /*13800*/  LEA R8, P6, R15, R2, 0x1 ;  /* 0x000000020f087211 */ /* 0x000fc400078c08ff */
[-C--:B------:R-:W-:Y:S02]  /*13810*/  LEA.HI.X.SX32 R5, R13, R0.reuse, 0x1, P2 ;  /* 0x000000000d057211 */ /* 0x080fe400010f0eff */
[----:B------:R-:W-:Y:S01]  /*13820*/  LEA.HI.X.SX32 R9, R15, R0, 0x1, P6 ;  /* 0x000000000f097211 */ /* 0x000fe200030f0eff */
[----:B-1----:R-:W-:Y:S01]  /*13830*/  IMAD R15, R12, 0x2, R15 ;  /* 0x000000020c0f7824 */ /* 0x002fe200078e020f */
[----:B------:R-:W-:Y:S01]  /*13840*/  ISETP.LT.AND P2, PT, R55, UR4, !P0 ;  /* 0x0000000437007c0c */ /* 0x000fe2000c741270 */
[----:B------:R-:W1:Y:S01]  /*13850*/  LDC R12, c[0x0][0x248] ;  /* 0x00009200ff0c7b82 */ /* 0x000e620000000800 */
[----:B------:R-:W-:Y:S01]  /*13860*/  ISETP.LT.AND P3, PT, R59, UR5, !P0 ;  /* 0x000000053b007c0c */ /* 0x000fe2000c761270 */
[----:B------:R3:W-:Y:S01]  /*13870*/  @P5 STG.E.U16 desc[UR24][R4.64], R90 ;  /* 0x0000005a04005986 */ /* 0x0007e2000c101518 */
[----:B0-----:R-:W-:Y:S01]  /*13880*/  PRMT R88, R88, 0x7632, R88 ;  /* 0x0000763258587816 */ /* 0x001fe20000000058 */
[----:B------:R-:W-:Y:S01]  /*13890*/  ULDC UR4, c[0x0][0x22c] ;  /* 0x00008b0000047ab9 */ /* 0x000fe20000000800 */
[----:B----4-:R-:W-:Y:S01]  /*138a0*/  IMAD R11, R14, 0x2, R15 ;  /* 0x000000020e0b7824 */ /* 0x010fe200078e020f */
[----:B------:R2:W-:Y:S01]  /*138b0*/  @P4 STG.E.U16 desc[UR24][R8.64], R91 ;  /* 0x0000005b08004986 */ /* 0x0005e2000c101518 */
[----:B------:R-:W-:Y:S01]  /*138c0*/  LEA R6, P4, R15, R2, 0x1 ;  /* 0x000000020f067211 */ /* 0x000fe200078808ff */
[----:B------:R-:W0:Y:S01]  /*138d0*/  LDC R10, c[0x0][0x248] ;  /* 0x00009200ff0a7b82 */ /* 0x000e220000000800 */
[----:B------:R-:W-:Y:S01]  /*138e0*/  PRMT R89, R89, 0x7632, R89 ;  /* 0x0000763259597816 */ /* 0x000fe20000000059 */
[----:B------:R-:W-:Y:S01]  /*138f0*/  ULDC UR5, c[0x0][0x22c] ;  /* 0x00008b0000057ab9 */ /* 0x000fe20000000800 */
[----:B------:R-:W-:-:S02]  /*13900*/  LEA.HI.X.SX32 R7, R15, R0, 0x1, P4 ;  /* 0x000000000f077211 */ /* 0x000fc400020f0eff */
[----:B------:R-:W-:Y:S01]  /*13910*/  ISETP.LT.AND P5, PT, R84, UR4, !P0 ;  /* 0x0000000454007c0c */ /* 0x000fe2000c7a1270 */
[----:B------:R-:W-:Y:S01]  /*13920*/  ULDC UR4, c[0x0][0x22c] ;  /* 0x00008b0000047ab9 */ /* 0x000fe20000000800 */
[C---:B---3--:R-:W-:Y:S01]  /*13930*/  LEA R4, P6, R11.reuse, R2, 0x1 ;  /* 0x000000020b047211 */ /* 0x048fe200078c08ff */
[----:B------:R-:W3:Y:S01]  /*13940*/  LDC R14, c[0x0][0x248] ;  /* 0x00009200ff0e7b82 */ /* 0x000ee20000000800 */
[----:B------:R0:W-:Y:S01]  /*13950*/  @P2 STG.E.U16 desc[UR24][R6.64], R88 ;  /* 0x0000005806002986 */ /* 0x0001e2000c101518 */
[----:B--2---:R-:W-:Y:S01]  /*13960*/  IMAD R9, R16, 0x2, R11 ;  /* 0x0000000210097824 */ /* 0x004fe200078e020b */
[----:B------:R-:W-:Y:S02]  /*13970*/  LEA.HI.X.SX32 R5, R11, R0, 0x1, P6 ;  /* 0x000000000b057211 */ /* 0x000fe400030f0eff */
[----:B------:R-:W-:Y:S02]  /*13980*/  PRMT R90, R90, 0x7632, R90 ;  /* 0x000076325a5a7816 */ /* 0x000fe4000000005a */
[----:B------:R-:W-:Y:S01]  /*13990*/  ISETP.LT.AND P4, PT, R47, UR4, !P0 ;  /* 0x000000042f007c0c */ /* 0x000fe2000c781270 */
[----:B------:R-:W2:Y:S01]  /*139a0*/  LDC R16, c[0x0][0x248] ;  /* 0x00009200ff107b82 */ /* 0x000ea20000000800 */
[----:B------:R4:W-:Y:S01]  /*139b0*/  @P3 STG.E.U16 desc[UR24][R4.64], R89 ;  /* 0x0000005904003986 */ /* 0x0009e2000c101518 */
[----:B------:R-:W-:Y:S01]  /*139c0*/  LEA R8, P3, R9, R2, 0x1 ;  /* 0x0000000209087211 */ /* 0x000fe200078608ff */
[----:B------:R-:W-:Y:S01]  /*139d0*/  ULDC UR4, c[0x0][0x22c] ;  /* 0x00008b0000047ab9 */ /* 0x000fe20000000800 */
[----:B------:R-:W-:-:S02]  /*139e0*/  PRMT R91, R91, 0x7632, R91 ;  /* 0x000076325b5b7816 */ /* 0x000fc4000000005b */
[----:B------:R-:W-:Y:S01]  /*139f0*/  ISETP.LT.AND P2, PT, R57, UR4, !P0 ;  /* 0x0000000439007c0c */ /* 0x000fe2000c741270 */
[----:B------:R-:W-:Y:S01]  /*13a00*/  ULDC UR4, c[0x0][0x22c] ;  /* 0x00008b0000047ab9 */ /* 0x000fe20000000800 */
[----:B0-----:R-:W-:Y:S01]  /*13a10*/  IMAD R7, R10, 0x2, R9 ;  /* 0x000000020a077824 */ /* 0x001fe200078e0209 */
[----:B------:R-:W-:Y:S01]  /*13a20*/  LEA.HI.X.SX32 R9, R9, R0, 0x1, P3 ;  /* 0x0000000009097211 */ /* 0x000fe200018f0eff */
[----:B------:R-:W0:Y:S01]  /*13a30*/  LDC R10, c[0x0][0x248] ;  /* 0x00009200ff0a7b82 */ /* 0x000e220000000800 */
[----:B------:R-:W-:Y:S01]  /*13a40*/  ISETP.LT.AND P6, PT, R53, UR4, !P0 ;  /* 0x0000000435007c0c */ /* 0x000fe2000c7c1270 */
[----:B-1----:R-:W-:Y:S01]  /*13a50*/  IMAD R11, R12, 0x2, R7 ;  /* 0x000000020c0b7824 */ /* 0x002fe200078e0207 */
[-C--:B------:R-:W-:Y:S01]  /*13a60*/  LEA R6, P3, R7, R2.reuse, 0x1 ;  /* 0x0000000207067211 */ /* 0x080fe200078608ff */
[----:B------:R1:W-:Y:S01]  /*13a70*/  @P5 STG.E.U16 desc[UR24][R8.64], R90 ;  /* 0x0000005a08005986 */ /* 0x0003e2000c101518 */
[----:B------:R-:W-:Y:S02]  /*13a80*/  ULDC UR4, c[0x0][0x22c] ;  /* 0x00008b0000047ab9 */ /* 0x000fe40000000800 */
[----:B----4-:R-:W-:Y:S01]  /*13a90*/  LEA R4, P5, R11, R2, 0x1 ;  /* 0x000000020b047211 */ /* 0x010fe200078a08ff */
[----:B------:R-:W4:Y:S01]  /*13aa0*/  LDC R12, c[0x0][0x248] ;  /* 0x00009200ff0c7b82 */ /* 0x000f220000000800 */
[----:B------:R-:W-:-:S02]  /*13ab0*/  LEA.HI.X.SX32 R7, R7, R0, 0x1, P3 ;  /* 0x0000000007077211 */ /* 0x000fc400018f0eff */
[----:B------:R-:W-:Y:S01]  /*13ac0*/  LEA.HI.X.SX32 R5, R11, R0, 0x1, P5 ;  /* 0x000000000b057211 */ /* 0x000fe200028f0eff */
[----:B---3--:R-:W-:Y:S01]  /*13ad0*/  IMAD R11, R14, 0x2, R11 ;  /* 0x000000020e0b7824 */ /* 0x008fe200078e020b */
[----:B------:R-:W-:Y:S01]  /*13ae0*/  ISETP.LT.AND P3, PT, R49, UR4, !P0 ;  /* 0x0000000431007c0c */ /* 0x000fe2000c761270 */
[----:B------:R-:W-:Y:S01]  /*13af0*/  ULDC UR4, c[0x0][0x22c] ;  /* 0x00008b0000047ab9 */ /* 0x000fe20000000800 */
[----:B------:R3:W-:Y:S01]  /*13b00*/  @P4 STG.E.U16 desc[UR24][R6.64], R91 ;  /* 0x0000005b06004986 */ /* 0x0007e2000c101518 */
[----:B------:R-:W5:Y:S01]  /*13b10*/  LDC R14, c[0x0][0x248] ;  /* 0x00009200ff0e7b82 */ /* 0x000f620000000800 */
[C---:B-1----:R-:W-:Y:S01]  /*13b20*/  LEA R8, P5, R11.reuse, R2, 0x1 ;  /* 0x000000020b087211 */ /* 0x042fe200078a08ff */
[----:B--2---:R-:W-:Y:S01]  /*13b30*/  IMAD R13, R16, 0x2, R11 ;  /* 0x00000002100d7824 */ /* 0x004fe200078e020b */
[----:B------:R-:W-:Y:S01]  /*13b40*/  ISETP.LT.AND P4, PT, R54, UR4, !P0 ;  /* 0x0000000436007c0c */ /* 0x000fe2000c781270 */
[----:B------:R1:W-:Y:S01]  /*13b50*/  @P2 STG.E.U16 desc[UR24][R4.64], R96 ;  /* 0x0000006004002986 */ /* 0x0003e2000c101518 */
[----:B------:R-:W-:Y:S01]  /*13b60*/  LEA.HI.X.SX32 R9, R11, R0, 0x1, P5 ;  /* 0x000000000b097211 */ /* 0x000fe200028f0eff */
[----:B------:R-:W-:-:S02]  /*13b70*/  ULDC UR4, c[0x0][0x22c] ;  /* 0x00008b0000047ab9 */ /* 0x000fc40000000800 */
[----:B------:R-:W2:Y:S01]  /*13b80*/  LDC R16, c[0x0][0x248] ;  /* 0x00009200ff107b82 */ /* 0x000ea20000000800 */
[----:B0-----:R-:W-:Y:S01]  /*13b90*/  IMAD R11, R10, 0x2, R13 ;  /* 0x000000020a0b7824 */ /* 0x001fe200078e020d */
[----:B------:R0:W-:Y:S01]  /*13ba0*/  @P6 STG.E.U16 desc[UR24][R8.64], R97 ;  /* 0x0000006108006986 */ /* 0x0001e2000c101518 */
[C---:B---3--:R-:W-:Y:S02]  /*13bb0*/  LEA R6, P5, R13.reuse, R2, 0x1 ;  /* 0x000000020d067211 */ /* 0x048fe400078a08ff */
[----:B------:R-:W-:Y:S01]  /*13bc0*/  ISETP.LT.AND P2, PT, R50, UR4, !P0 ;  /* 0x0000000432007c0c */ /* 0x000fe2000c741270 */
[----:B------:R-:W-:Y:S01]  /*13bd0*/  ULDC UR4, c[0x0][0x22c] ;  /* 0x00008b0000047ab9 */ /* 0x000fe20000000800 */
[----:B------:R-:W-:Y:S01]  /*13be0*/  LEA.HI.X.SX32 R7, R13, R0, 0x1, P5 ;  /* 0x000000000d077211 */ /* 0x000fe200028f0eff */
[----:B------:R-:W3:Y:S01]  /*13bf0*/  LDC R10, c[0x0][0x248] ;  /* 0x00009200ff0a7b82 */ /* 0x000ee20000000800 */
[C---:B-1----:R-:W-:Y:S02]  /*13c00*/  LEA R4, P6, R11.reuse, R2, 0x1 ;  /* 0x000000020b047211 */ /* 0x042fe400078c08ff */
[----:B------:R-:W-:Y:S01]  /*13c10*/  ISETP.LT.AND P5, PT, R44, UR4, !P0 ;  /* 0x000000042c007c0c */ /* 0x000fe2000c7a1270 */
[----:B------:R5:W-:Y:S01]  /*13c20*/  @P3 STG.E.U16 desc[UR24][R6.64], R98 ;  /* 0x0000006206003986 */ /* 0x000be2000c101518 */
[----:B------:R-:W-:Y:S01]  /*13c30*/  LEA.HI.X.SX32 R5, R11, R0, 0x1, P6 ;  /* 0x000000000b057211 */ /* 0x000fe200030f0eff */
[----:B----4-:R-:W-:Y:S01]  /*13c40*/  IMAD R11, R12, 0x2, R11 ;  /* 0x000000020c0b7824 */ /* 0x010fe200078e020b */
[----:B------:R-:W-:Y:S01]  /*13c50*/  ULDC UR4, c[0x0][0x22c] ;  /* 0x00008b0000047ab9 */ /* 0x000fe20000000800 */
[----:B------:R-:W1:Y:S01]  /*13c60*/  LDC R12, c[0x0][0x248] ;  /* 0x00009200ff0c7b82 */ /* 0x000e620000000800 */
[----:B------:R-:W-:Y:S01]  /*13c70*/  ISETP.LT.AND P6, PT, R52, UR4, !P0 ;  /* 0x0000000434007c0c */ /* 0x000fe2000c7c1270 */
[----:B------:R4:W-:Y:S01]  /*13c80*/  @P4 STG.E.U16 desc[UR24][R4.64], R99 ;  /* 0x0000006304004986 */ /* 0x0009e2000c101518 */
[----:B0-----:R-:W-:Y:S01]  /*13c90*/  LEA R8, P4, R11, R2, 0x1 ;  /* 0x000000020b087211 */ /* 0x001fe200078808ff */
[----:B------:R-:W-:Y:S01]  /*13ca0*/  ULDC UR4, c[0x0][0x22c] ;  /* 0x00008b0000047ab9 */ /* 0x000fe20000000800 */
[----:B------:R-:W-:-:S02]  /*13cb0*/  PRMT R96, R96, 0x7632, R96 ;  /* 0x0000763260607816 */ /* 0x000fc40000000060 */
[----:B------:R-:W-:Y:S01]  /*13cc0*/  LEA.HI.X.SX32 R9, R11, R0, 0x1, P4 ;  /* 0x000000000b097211 */ /* 0x000fe200020f0eff */
[----:B-----5:R-:W-:Y:S01]  /*13cd0*/  IMAD R7, R14, 0x2, R11 ;  /* 0x000000020e077824 */ /* 0x020fe200078e020b */
[----:B------:R-:W-:Y:S01]  /*13ce0*/  PRMT R97, R97, 0x7632, R97 ;  /* 0x0000763261617816 */ /* 0x000fe20000000061 */
[----:B------:R-:W0:Y:S01]  /*13cf0*/  LDC R14, c[0x0][0x248] ;  /* 0x00009200ff0e7b82 */ /* 0x000e220000000800 */
[----:B------:R-:W-:Y:S01]  /*13d00*/  PRMT R98, R98, 0x7632, R98 ;  /* 0x0000763262627816 */ /* 0x000fe20000000062 */
[----:B--2---:R-:W-:Y:S01]  /*13d10*/  IMAD R11, R16, 0x2, R7 ;  /* 0x00000002100b7824 */ /* 0x004fe200078e0207 */
[----:B------:R-:W-:Y:S01]  /*13d20*/  LEA R6, P4, R7, R2, 0x1 ;  /* 0x0000000207067211 */ /* 0x000fe200078808ff */
[----:B------:R2:W-:Y:S01]  /*13d30*/  @P2 STG.E.U16 desc[UR24][R8.64], R96 ;  /* 0x0000006008002986 */ /* 0x0005e2000c101518 */
[----:B------:R-:W-:Y:S01]  /*13d40*/  ISETP.LT.AND P3, PT, R51, UR5, !P0 ;  /* 0x0000000533007c0c */ /* 0x000fe2000c761270 */
[----:B------:R-:W-:Y:S01]  /*13d50*/  ULDC UR5, c[0x0][0x22c] ;  /* 0x00008b0000057ab9 */ /* 0x000fe20000000800 */
[----:B------:R-:W-:Y:S01]  /*13d60*/  LEA.HI.X.SX32 R7, R7, R0, 0x1, P4 ;  /* 0x0000000007077211 */ /* 0x000fe200020f0eff */
[----:B------:R-:W5:Y:S01]  /*13d70*/  LDC R16, c[0x0][0x248] ;  /* 0x00009200ff107b82 */ /* 0x000f620000000800 */
[----:B----4-:R-:W-:-:S02]  /*13d80*/  LEA R4, P4, R11, R2, 0x1 ;  /* 0x000000020b047211 */ /* 0x010fc400078808ff */
[----:B------:R-:W-:Y:S01]  /*13d90*/  ISETP.LT.AND P2, PT, R48, UR4, !P0 ;  /* 0x0000000430007c0c */ /* 0x000fe2000c741270 */
[----:B------:R1:W-:Y:S01]  /*13da0*/  @P5 STG.E.U16 desc[UR24][R6.64], R97 ;  /* 0x0000006106005986 */ /* 0x0003e2000c101518 */
[----:B------:R-:W-:Y:S01]  /*13db0*/  LEA.HI.X.SX32 R5, R11, R0, 0x1, P4 ;  /* 0x000000000b057211 */ /* 0x000fe200020f0eff */
[----:B---3--:R-:W-:Y:S01]  /*13dc0*/  IMAD R11, R10, 0x2, R11 ;  /* 0x000000020a0b7824 */ /* 0x008fe200078e020b */
[----:B------:R-:W-:Y:S01]  /*13dd0*/  ULDC UR4, c[0x0][0x22c] ;  /* 0x00008b0000047ab9 */ /* 0x000fe20000000800 */
[----:B------:R-:W3:Y:S01]  /*13de0*/  LDC R10, c[0x0][0x248] ;  /* 0x00009200ff0a7b82 */ /* 0x000ee20000000800 */
[----:B------:R-:W-:Y:S01]  /*13df0*/  PRMT R99, R99, 0x7632, R99 ;  /* 0x0000763263637816 */ /* 0x000fe20000000063 */
[----:B------:R4:W-:Y:S01]  /*13e00*/  @P6 STG.E.U16 desc[UR24][R4.64], R98 ;  /* 0x0000006204006986 */ /* 0x0009e2000c101518 */
[C---:B--2---:R-:W-:Y:S02]  /*13e10*/  LEA R8, P6, R11.reuse, R2, 0x1 ;  /* 0x000000020b087211 */ /* 0x044fe400078c08ff */
[----:B------:R-:W-:Y:S01]  /*13e20*/  ISETP.LT.AND P4, PT, R38, UR4, !P0 ;  /* 0x0000000426007c0c */ /* 0x000fe2000c781270 */
[----:B------:R-:W-:Y:S01]  /*13e30*/  ULDC UR4, c[0x0][0x22c] ;  /* 0x00008b0000047ab9 */ /* 0x000fe20000000800 */
[----:B------:R-:W-:Y:S01]  /*13e40*/  LEA.HI.X.SX32 R9, R11, R0, 0x1, P6 ;  /* 0x000000000b097211 */ /* 0x000fe200030f0eff */
[----:B-1----:R-:W-:Y:S01]  /*13e50*/  IMAD R7, R12, 0x2, R11 ;  /* 0x000000020c077824 */ /* 0x002fe200078e020b */
[----:B------:R-:W1:Y:S01]  /*13e60*/  LDC R18, c[0x0][0x248] ;  /* 0x00009200ff127b82 */ /* 0x000e620000000800 */
[----:B------:R-:W-:Y:S01]  /*13e70*/  ISETP.LT.AND P5, PT, R45, UR4, !P0 ;  /* 0x000000042d007c0c */ /* 0x000fe2000c7a1270 */
[----:B------:R-:W-:Y:S01]  /*13e80*/  ULDC UR4, c[0x0][0x22c] ;  /* 0x00008b0000047ab9 */ /* 0x000fe20000000800 */
[----:B0-----:R-:W-:Y:S01]  /*13e90*/  IMAD R11, R14, 0x2, R7 ;  /* 0x000000020e0b7824 */ /* 0x001fe200078e0207 */
[C---:B------:R-:W-:Y:S01]  /*13ea0*/  LEA R6, P6, R7.reuse, R2, 0x1 ;  /* 0x0000000207067211 */ /* 0x040fe200078c08ff */
[----:B------:R0:W-:Y:S01]  /*13eb0*/  @P3 STG.E.U16 desc[UR24][R8.64], R99 ;  /* 0x0000006308003986 */ /* 0x0001e2000c101518 */
[----:B------:R-:W-:Y:S01]  /*13ec0*/  ISETP.LT.AND P3, PT, R42, UR4, !P0 ;  /* 0x000000042a007c0c */ /* 0x000fe2000c761270 */
[----:B------:R-:W-:Y:S01]  /*13ed0*/  ULDC UR4, c[0x0][0x22c] ;  /* 0x00008b0000047ab9 */ /* 0x000fe20000000800 */
[----:B------:R-:W2:Y:S01]  /*13ee0*/  LDC R12, c[0x0][0x248] ;  /* 0x00009200ff0c7b82 */ /* 0x000ea20000000800 */
[----:B------:R-:W-:-:S02]  /*13ef0*/  LEA.HI.X.SX32 R7, R7, R0, 0x1, P6 ;  /* 0x0000000007077211 */ /* 0x000fc400030f0eff */
[----:B----4-:R-:W-:-:S03]  /*13f00*/  LEA R4, P6, R11, R2, 0x1 ;  /* 0x000000020b047211 */ /* 0x010fc600078c08ff */
[----:B------:R4:W-:Y:S01]  /*13f10*/  @P2 STG.E.U16 desc[UR24][R6.64], R100 ;  /* 0x0000006406002986 */ /* 0x0009e2000c101518 */
[----:B------:R-:W-:Y:S01]  /*13f20*/  LEA.HI.X.SX32 R5, R11, R0, 0x1, P6 ;  /* 0x000000000b057211 */ /* 0x000fe200030f0eff */
[----:B------:R-:W1:Y:S01]  /*13f30*/  LDC R14, c[0x0][0x248] ;  /* 0x00009200ff0e7b82 */ /* 0x000e620000000800 */
[----:B---3--:R-:W-:Y:S01]  /*13f40*/  IMAD R11, R10, 0x2, R11 ;  /* 0x000000020a0b7824 */ /* 0x008fe200078e020b */
[----:B------:R-:W-:Y:S01]  /*13f50*/  ISETP.LT.AND P2, PT, R46, UR4, !P0 ;  /* 0x000000042e007c0c */ /* 0x000fe2000c741270 */
[----:B------:R-:W-:Y:S01]  /*13f60*/  ULDC UR4, c[0x0][0x22c] ;  /* 0x00008b0000047ab9 */ /* 0x000fe20000000800 */
[----:B------:R3:W-:Y:S01]  /*13f70*/  @P4 STG.E.U16 desc[UR24][R4.64], R101 ;  /* 0x0000006504004986 */ /* 0x0007e2000c101518 */
[----:B-----5:R-:W-:Y:S01]  /*13f80*/  IMAD R13, R16, 0x2, R11 ;  /* 0x00000002100d7824 */ /* 0x020fe200078e020b */
[----:B0-----:R-:W-:Y:S02]  /*13f90*/  LEA R8, P6, R11, R2, 0x1 ;  /* 0x000000020b087211 */ /* 0x001fe400078c08ff */
[----:B------:R-:W0:Y:S01]  /*13fa0*/  LDC R16, c[0x0][0x248] ;  /* 0x00009200ff107b82 */ /* 0x000e220000000800 */
[----:B------:R-:W-:Y:S01]  /*13fb0*/  ISETP.LT.AND P4, PT, R41, UR4, !P0 ;  /* 0x0000000429007c0c */ /* 0x000fe2000c781270 */
[----:B------:R-:W-:Y:S01]  /*13fc0*/  ULDC UR4, c[0x0][0x22c] ;  /* 0x00008b0000047ab9 */ /* 0x000fe20000000800 */
[----:B------:R-:W-:-:S02]  /*13fd0*/  LEA.HI.X.SX32 R9, R11, R0, 0x1, P6 ;  /* 0x000000000b097211 */ /* 0x000fc400030f0eff */
[C---:B------:R-:W-:Y:S02]  /*13fe0*/  LEA R10, P6, R13.reuse, R2, 0x1 ;  /* 0x000000020d0a7211 */ /* 0x040fe400078c08ff */
[----:B----4-:R-:W-:Y:S01]  /*13ff0*/  PRMT R100, R100, 0x7632, R100 ;  /* 0x0000763264647816 */ /* 0x010fe20000000064 */
[----:B--2---:R-:W-:Y:S01]  /*14000*/  IMAD R7, R12, 0x2, R13 ;  /* 0x000000020c077824 */ /* 0x004fe200078e020d */
[----:B------:R-:W-:Y:S01]  /*14010*/  LEA.HI.X.SX32 R11, R13, R0, 0x1, P6 ;  /* 0x000000000d0b7211 */ /* 0x000fe200030f0eff */
[----:B------:R-:W2:Y:S01]  /*14020*/  LDC R12, c[0x0][0x248] ;  /* 0x00009200ff0c7b82 */ /* 0x000ea20000000800 */
[----:B------:R4:W-:Y:S01]  /*14030*/  @P5 STG.E.U16 desc[UR24][R8.64], R102 ;  /* 0x0000006608005986 */ /* 0x0009e2000c101518 */
[----:B------:R-:W-:Y:S01]  /*14040*/  ISETP.LT.AND P5, PT, R43, UR4, !P0 ;  /* 0x000000042b007c0c */ /* 0x000fe2000c7a1270 */
[----:B------:R-:W-:Y:S01]  /*14050*/  ULDC UR4, c[0x0][0x22c] ;  /* 0x00008b0000047ab9 */ /* 0x000fe20000000800 */
[----:B---3--:R-:W-:Y:S01]  /*14060*/  LEA R4, P6, R7, R2, 0x1 ;  /* 0x0000000207047211 */ /* 0x008fe200078c08ff */
[----:B------:R3:W-:Y:S01]  /*14070*/  @P3 STG.E.U16 desc[UR24][R10.64], R103 ;  /* 0x000000670a003986 */ /* 0x0007e2000c101518 */
[----:B-1----:R-:W-:Y:S01]  /*14080*/  IMAD R13, R14, 0x2, R7 ;  /* 0x000000020e0d7824 */ /* 0x002fe200078e0207 */
[----:B------:R-:W-:Y:S01]  /*14090*/  PRMT R101, R101, 0x7632, R101 ;  /* 0x0000763265657816 */ /* 0x000fe20000000065 */
[----:B------:R-:W1:Y:S01]  /*140a0*/  LDC R14, c[0x0][0x248] ;  /* 0x00009200ff0e7b82 */ /* 0x000e620000000800 */
[----:B------:R-:W-:-:S02]  /*140b0*/  LEA.HI.X.SX32 R5, R7, R0, 0x1, P6 ;  /* 0x0000000007057211 */ /* 0x000fc400030f0eff */
[----:B------:R-:W-:Y:S02]  /*140c0*/  LEA R6, P6, R13, R2, 0x1 ;  /* 0x000000020d067211 */ /* 0x000fe400078c08ff */
[----:B------:R-:W-:Y:S01]  /*140d0*/  ISETP.LT.AND P3, PT, R39, UR4, !P0 ;  /* 0x0000000427007c0c */ /* 0x000fe2000c761270 */
[----:B------:R5:W-:Y:S01]  /*140e0*/  @P2 STG.E.U16 desc[UR24][R4.64], R100 ;  /* 0x0000006404002986 */ /* 0x000be2000c101518 */
[----:B------:R-:W-:Y:S01]  /*140f0*/  LEA.HI.X.SX32 R7, R13, R0, 0x1, P6 ;  /* 0x000000000d077211 */ /* 0x000fe200030f0eff */
[----:B0-----:R-:W-:Y:S01]  /*14100*/  IMAD R13, R16, 0x2, R13 ;  /* 0x00000002100d7824 */ /* 0x001fe200078e020d */
[----:B----4-:R-:W-:Y:S01]  /*14110*/  PRMT R102, R102, 0x7632, R102 ;  /* 0x0000763266667816 */ /* 0x010fe20000000066 */
[----:B------:R-:W0:Y:S01]  /*14120*/  LDC R16, c[0x0][0x248] ;  /* 0x00009200ff107b82 */ /* 0x000e220000000800 */
[----:B---3--:R-:W-:Y:S01]  /*14130*/  PRMT R103, R103, 0x7632, R103 ;  /* 0x0000763267677816 */ /* 0x008fe20000000067 */
[----:B------:R-:W-:Y:S01]  /*14140*/  IMAD R11, R18, 0x2, R13 ;  /* 0x00000002120b7824 */ /* 0x000fe200078e020d */
[----:B------:R3:W-:Y:S01]  /*14150*/  @P4 STG.E.U16 desc[UR24][R6.64], R101 ;  /* 0x0000006506004986 */ /* 0x0007e2000c101518 */
[----:B------:R-:W-:Y:S01]  /*14160*/  LEA R8, P4, R13, R2, 0x1 ;  /* 0x000000020d087211 */ /* 0x000fe200078808ff */
[----:B------:R-:W-:-:S02]  /*14170*/  ULDC UR4, c[0x0][0x22c] ;  /* 0x00008b0000047ab9 */ /* 0x000fc40000000800 */
[----:B------:R-:W-:Y:S01]  /*14180*/  ISETP.LT.AND P2, PT, R37, UR4, !P0 ;  /* 0x0000000425007c0c */ /* 0x000fe2000c741270 */
[----:B------:R-:W4:Y:S01]  /*14190*/  LDC R18, c[0x0][0x248] ;  /* 0x00009200ff127b82 */ /* 0x000f220000000800 */
[----:B-----5:R-:W-:Y:S01]  /*141a0*/  LEA R4, P6, R11, R2, 0x1 ;  /* 0x000000020b047211 */ /* 0x020fe200078c08ff */
[----:B------:R-:W-:Y:S01]  /*141b0*/  ULDC UR4, c[0x0][0x22c] ;  /* 0x00008b0000047ab9 */ /* 0x000fe20000000800 */
[-C--:B------:R-:W-:Y:S02]  /*141c0*/  LEA.HI.X.SX32 R9, R13, R0.reuse, 0x1, P4 ;  /* 0x000000000d097211 */ /* 0x080fe400020f0eff */
[----:B------:R-:W-:Y:S01]  /*141d0*/  LEA.HI.X.SX32 R5, R11, R0, 0x1, P6 ;  /* 0x000000000b057211 */ /* 0x000fe200030f0eff */
[----:B--2---:R-:W-:Y:S01]  /*141e0*/  IMAD R11, R12, 0x2, R11 ;  /* 0x000000020c0b7824 */ /* 0x004fe200078e020b */
[----:B------:R-:W-:Y:S01]  /*141f0*/  ISETP.LT.AND P4, PT, R40, UR4, !P0 ;  /* 0x0000000428007c0c */ /* 0x000fe2000c781270 */
[----:B------:R-:W2:Y:S01]  /*14200*/  LDC R12, c[0x0][0x248] ;  /* 0x00009200ff0c7b82 */ /* 0x000ea20000000800 */
[----:B------:R-:W-:Y:S01]  /*14210*/  @P5 STG.E.U16 desc[UR24][R8.64], R102 ;  /* 0x0000006608005986 */ /* 0x000fe2000c101518 */
[----:B-1----:R-:W-:Y:S01]  /*14220*/  IMAD R13, R14, 0x2, R11 ;  /* 0x000000020e0d7824 */ /* 0x002fe200078e020b */
[----:B------:R-:W-:-:S02]  /*14230*/  ULDC UR4, c[0x0][0x22c] ;  /* 0x00008b0000047ab9 */ /* 0x000fc40000000800 */
[----:B------:R1:W-:Y:S01]  /*14240*/  @P3 STG.E.U16 desc[UR24][R4.64], R103 ;  /* 0x0000006704003986 */ /* 0x0003e2000c101518 */
[-C--:B---3--:R-:W-:Y:S02]  /*14250*/  LEA R6, P3, R11, R2.reuse, 0x1 ;  /* 0x000000020b067211 */ /* 0x088fe400078608ff */
[----:B------:R-:W-:Y:S01]  /*14260*/  LEA R10, P6, R13, R2, 0x1 ;  /* 0x000000020d0a7211 */ /* 0x000fe200078c08ff */
[----:B------:R-:W3:Y:S01]  /*14270*/  LDC R14, c[0x0][0x248] ;  /* 0x00009200ff0e7b82 */ /* 0x000ee20000000800 */
[-C--:B------:R-:W-:Y:S02]  /*14280*/  LEA.HI.X.SX32 R7, R11, R0.reuse, 0x1, P3 ;  /* 0x000000000b077211 */ /* 0x080fe400018f0eff */
[----:B------:R-:W-:Y:S01]  /*14290*/  LEA.HI.X.SX32 R11, R13, R0, 0x1, P6 ;  /* 0x000000000d0b7211 */ /* 0x000fe200030f0eff */
[----:B0-----:R-:W-:Y:S01]  /*142a0*/  IMAD R13, R16, 0x2, R13 ;  /* 0x00000002100d7824 */ /* 0x001fe200078e020d */
[----:B------:R-:W-:Y:S01]  /*142b0*/  ISETP.LT.AND P5, PT, R34, UR4, !P0 ;  /* 0x0000000422007c0c */ /* 0x000fe2000c7a1270 */
[----:B------:R0:W-:Y:S01]  /*142c0*/  @P2 STG.E.U16 desc[UR24][R6.64], R104 ;  /* 0x0000006806002986 */ /* 0x0001e2000c101518 */
[----:B------:R-:W-:Y:S01]  /*142d0*/  ISETP.LT.AND P3, PT, R32, UR5, !P0 ;  /* 0x0000000520007c0c */ /* 0x000fe2000c761270 */
[----:B----4-:R-:W-:Y:S01]  /*142e0*/  IMAD R15, R18, 0x2, R13 ;  /* 0x00000002120f7824 */ /* 0x010fe200078e020d */
[----:B------:R-:W4:Y:S01]  /*142f0*/  LDC R16, c[0x0][0x248] ;  /* 0x00009200ff107b82 */ /* 0x000f220000000800 */
[----:B------:R3:W-:Y:S01]  /*14300*/  @P4 STG.E.U16 desc[UR24][R10.64], R105 ;  /* 0x000000690a004986 */ /* 0x0007e2000c101518 */
[-C--:B-1----:R-:W-:Y:S01]  /*14310*/  LEA R4, P2, R13, R2.reuse, 0x1 ;  /* 0x000000020d047211 */ /* 0x082fe200078408ff */
[----:B------:R-:W-:Y:S01]  /*14320*/  ULDC UR4, c[0x0][0x22c] ;  /* 0x00008b0000047ab9 */ /* 0x000fe20000000800 */
[----:B------:R-:W-:Y:S01]  /*14330*/  LEA R8, P6, R15, R2, 0x1 ;  /* 0x000000020f087211 */ /* 0x000fe200078c08ff */
[----:B------:R-:W-:Y:S01]  /*14340*/  ULDC UR5, c[0x0][0x22c] ;  /* 0x00008b0000057ab9 */ /* 0x000fe20000000800 */
[----:B------:R-:W-:-:S02]  /*14350*/  LEA.HI.X.SX32 R5, R13, R0, 0x1, P2 ;  /* 0x000000000d057211 */ /* 0x000fc400010f0eff */
[----:B------:R-:W-:Y:S01]  /*14360*/  LEA.HI.X.SX32 R9, R15, R0, 0x1, P6 ;  /* 0x000000000f097211 */ /* 0x000fe200030f0eff */
[----:B--2---:R-:W-:Y:S01]  /*14370*/  IMAD R15, R12, 0x2, R15 ;  /* 0x000000020c0f7824 */ /* 0x004fe200078e020f */
[----:B------:R-:W-:Y:S01]  /*14380*/  ISETP.LT.AND P2, PT, R31, UR4, !P0 ;  /* 0x000000041f007c0c */ /* 0x000fe2000c741270 */
[----:B------:R-:W1:Y:S01]  /*14390*/  LDC R12, c[0x0][0x248] ;  /* 0x00009200ff0c7b82 */ /* 0x000e620000000800 */
[----:B------:R-:W-:Y:S01]  /*143a0*/  ISETP.LT.AND P4, PT, R35, UR5, !P0 ;  /* 0x0000000523007c0c */ /* 0x000fe2000c781270 */
[----:B------:R2:W-:Y:S01]  /*143b0*/  @P5 STG.E.U16 desc[UR24][R4.64], R106 ;  /* 0x0000006a04005986 */ /* 0x0005e2000c101518 */
[----:B0-----:R-:W-:Y:S01]  /*143c0*/  PRMT R104, R104, 0x7632, R104 ;  /* 0x0000763268687816 */ /* 0x001fe20000000068 */
[----:B---3--:R-:W-:Y:S01]  /*143d0*/  IMAD R11, R14, 0x2, R15 ;  /* 0x000000020e0b7824 */ /* 0x008fe200078e020f */
[----:B------:R-:W-:Y:S01]  /*143e0*/  ULDC UR4, c[0x0][0x22c] ;  /* 0x00008b0000047ab9 */ /* 0x000fe20000000800 */
        /* <DEDUP_REMOVED lines=8> */
[C---:B--2---:R-:W-:Y:S01]  /*14470*/  LEA R4, P6, R11.reuse, R2, 0x1 ;  /* 0x000000020b047211 */ /* 0x044fe200078c08ff */
[----:B------:R-:W2:Y:S01]  /*14480*/  LDC R14, c[0x0][0x248] ;  /* 0x00009200ff0e7b82 */ /* 0x000ea20000000800 */
[----:B------:R0:W-:Y:S01]  /*14490*/  @P2 STG.E.U16 desc[UR24][R6.64], R104 ;  /* 0x0000006806002986 */ /* 0x0001e2000c101518 */
[----:B----4-:R-:W-:Y:S01]  /*144a0*/  IMAD R9, R16, 0x2, R11 ;  /* 0x0000000210097824 */ /* 0x010fe200078e020b */
[----:B------:R-:W-:Y:S02]  /*144b0*/  LEA.HI.X.SX32 R5, R11, R0, 0x1, P6 ;  /* 0x000000000b057211 */ /* 0x000fe400030f0eff */
[----:B------:R-:W-:Y:S02]  /*144c0*/  PRMT R106, R106, 0x7632, R106 ;  /* 0x000076326a6a7816 */ /* 0x000fe4000000006a */
[----:B------:R-:W-:Y:S01]  /*144d0*/  ISETP.LT.AND P3, PT, R23, UR4, !P0 ;  /* 0x0000000417007c0c */ /* 0x000fe2000c761270 */
[----:B------:R-:W3:Y:S01]  /*144e0*/  LDC R16, c[0x0][0x248] ;  /* 0x00009200ff107b82 */ /* 0x000ee20000000800 */
        /* <DEDUP_REMOVED lines=18> */
[----:B--2---:R-:W-:Y:S01]  /*14610*/  IMAD R11, R14, 0x2, R11 ;  /* 0x000000020e0b7824 */ /* 0x004fe200078e020b */
[----:B------:R-:W-:Y:S01]  /*14620*/  ISETP.LT.AND P4, PT, R25, UR4, !P0 ;  /* 0x0000000419007c0c */ /* 0x000fe2000c781270 */
[----:B------:R-:W-:Y:S01]  /*14630*/  ULDC UR4, c[0x0][0x22c] ;  /* 0x00008b0000047ab9 */ /* 0x000fe20000000800 */
[----:B------:R2:W-:Y:S01]  /*14640*/  @P3 STG.E.U16 desc[UR24][R6.64], R107 ;  /* 0x0000006b06003986 */ /* 0x0005e2000c101518 */
[----:B------:R-:W5:Y:S01]  /*14650*/  LDC R14, c[0x0][0x248] ;  /* 0x00009200ff0e7b82 */ /* 0x000f620000000800 */
[C---:B-1----:R-:W-:Y:S01]  /*14660*/  LEA R8, P5, R11.reuse, R2, 0x1 ;  /* 0x000000020b087211 */ /* 0x042fe200078a08ff */
[----:B---3--:R-:W-:Y:S01]  /*14670*/  IMAD R13, R16, 0x2, R11 ;  /* 0x00000002100d7824 */ /* 0x008fe200078e020b */
[----:B------:R-:W-:Y:S01]  /*14680*/  ISETP.LT.AND P3, PT, R30, UR4, !P0 ;  /* 0x000000041e007c0c */ /* 0x000fe2000c761270 */
[----:B------:R1:W-:Y:S01]  /*14690*/  @P2 STG.E.U16 desc[UR24][R4.64], R108 ;  /* 0x0000006c04002986 */ /* 0x0003e2000c101518 */
[----:B------:R-:W-:Y:S01]  /*146a0*/  LEA.HI.X.SX32 R9, R11, R0, 0x1, P5 ;  /* 0x000000000b097211 */ /* 0x000fe200028f0eff */
[----:B------:R-:W-:-:S02]  /*146b0*/  ULDC UR4, c[0x0][0x22c] ;  /* 0x00008b0000047ab9 */ /* 0x000fc40000000800 */
[----:B------:R-:W3:Y:S01]  /*146c0*/  LDC R16, c[0x0][0x248] ;  /* 0x00009200ff107b82 */ /* 0x000ee20000000800 */
[----:B0-----:R-:W-:Y:S01]  /*146d0*/  IMAD R11, R10, 0x2, R13 ;  /* 0x000000020a0b7824 */ /* 0x001fe200078e020d */
[----:B------:R0:W-:Y:S01]  /*146e0*/  @P6 STG.E.U16 desc[UR24][R8.64], R109 ;  /* 0x0000006d08006986 */ /* 0x0001e2000c101518 */
[C---:B--2---:R-:W-:Y:S02]  /*146f0*/  LEA R6, P5, R13.reuse, R2, 0x1 ;  /* 0x000000020d067211 */ /* 0x044fe400078a08ff */
[----:B------:R-:W-:Y:S01]  /*14700*/  ISETP.LT.AND P2, PT, R26, UR4, !P0 ;  /* 0x000000041a007c0c */ /* 0x000fe2000c741270 */
[----:B------:R-:W-:Y:S01]  /*14710*/  ULDC UR4, c[0x0][0x22c] ;  /* 0x00008b0000047ab9 */ /* 0x000fe20000000800 */
[----:B------:R-:W-:Y:S01]  /*14720*/  LEA.HI.X.SX32 R7, R13, R0, 0x1, P5 ;  /* 0x000000000d077211 */ /* 0x000fe200028f0eff */
[----:B------:R-:W2:Y:S01]  /*14730*/  LDC R10, c[0x0][0x248] ;  /* 0x00009200ff0a7b82 */ /* 0x000ea20000000800 */
[----:B-1----:R-:W-:Y:S02]  /*14740*/  LEA R4, P6, R11, R2, 0x1 ;  /* 0x000000020b047211 */ /* 0x002fe400078c08ff */
        /* <DEDUP_REMOVED lines=16> */
[----:B---3--:R-:W-:Y:S01]  /*14850*/  IMAD R11, R16, 0x2, R7 ;  /* 0x00000002100b7824 */ /* 0x008fe200078e0207 */
        /* <DEDUP_REMOVED lines=10> */
[----:B--2---:R-:W-:Y:S01]  /*14900*/  IMAD R11, R10, 0x2, R11 ;  /* 0x000000020a0b7824 */ /* 0x004fe200078e020b */
[----:B------:R-:W-:Y:S01]  /*14910*/  ULDC UR4, c[0x0][0x22c] ;  /* 0x00008b0000047ab9 */ /* 0x000fe20000000800 */
[----:B------:R-:W2:Y:S01]  /*14920*/  LDC R10, c[0x0][0x248] ;  /* 0x00009200ff0a7b82 */ /* 0x000ea20000000800 */
[----:B------:R-:W-:Y:S01]  /*14930*/  PRMT R111, R111, 0x7632, R111 ;  /* 0x000076326f6f7816 */ /* 0x000fe2000000006f */
[----:B------:R4:W-:Y:S01]  /*14940*/  @P6 STG.E.U16 desc[UR24][R4.64], R110 ;  /* 0x0000006e04006986 */ /* 0x0009e2000c101518 */
[C---:B---3--:R-:W-:Y:S02]  /*14950*/  LEA R8, P6, R11.reuse, R2, 0x1 ;  /* 0x000000020b087211 */ /* 0x048fe400078c08ff */
        /* <DEDUP_REMOVED lines=8> */
[----:B------:R-:W-:Y:S01]  /*149e0*/  LEA R6, P6, R7, R2, 0x1 ;  /* 0x0000000207067211 */ /* 0x000fe200078c08ff */
[----:B------:R0:W-:Y:S01]  /*149f0*/  @P4 STG.E.U16 desc[UR24][R8.64], R111 ;  /* 0x0000006f08004986 */ /* 0x0001e2000c101518 */
[----:B------:R-:W-:Y:S01]  /*14a00*/  ISETP.LT.AND P4, PT, R173, UR4, !P0 ;  /* 0x00000004ad007c0c */ /* 0x000fe2000c781270 */
[----:B------:R-:W-:Y:S01]  /*14a10*/  ULDC UR4, c[0x0][0x22c] ;  /* 0x00008b0000047ab9 */ /* 0x000fe20000000800 */
[----:B------:R-:W3:Y:S01]  /*14a20*/  LDC R12, c[0x0][0x248] ;  /* 0x00009200ff0c7b82 */ /* 0x000ee20000000800 */
[----:B------:R-:W-:-:S02]  /*14a30*/  LEA.HI.X.SX32 R7, R7, R0, 0x1, P6 ;  /* 0x0000000007077211 */ /* 0x000fc400030f0eff */
[----:B----4-:R-:W-:-:S03]  /*14a40*/  LEA R4, P6, R11, R2, 0x1 ;  /* 0x000000020b047211 */ /* 0x010fc600078c08ff */
[----:B------:R4:W-:Y:S01]  /*14a50*/  @P2 STG.E.U16 desc[UR24][R6.64], R112 ;  /* 0x0000007006002986 */ /* 0x0009e2000c101518 */
[----:B------:R-:W-:Y:S01]  /*14a60*/  LEA.HI.X.SX32 R5, R11, R0, 0x1, P6 ;  /* 0x000000000b057211 */ /* 0x000fe200030f0eff */
[----:B------:R-:W1:Y:S01]  /*14a70*/  LDC R14, c[0x0][0x248] ;  /* 0x00009200ff0e7b82 */ /* 0x000e620000000800 */
[----:B--2---:R-:W-:Y:S01]  /*14a80*/  IMAD R11, R10, 0x2, R11 ;  /* 0x000000020a0b7824 */ /* 0x004fe200078e020b */
[----:B------:R-:W-:Y:S01]  /*14a90*/  ISETP.LT.AND P2, PT, R176, UR4, !P0 ;  /* 0x00000004b0007c0c */ /* 0x000fe2000c741270 */
[----:B------:R-:W-:Y:S01]  /*14aa0*/  ULDC UR4, c[0x0][0x22c] ;  /* 0x00008b0000047ab9 */ /* 0x000fe20000000800 */
[----:B------:R2:W-:Y:S01]  /*14ab0*/  @P3 STG.E.U16 desc[UR24][R4.64], R113 ;  /* 0x0000007104003986 */ /* 0x0005e2000c101518 */
[----:B-----5:R-:W-:Y:S01]  /*14ac0*/  IMAD R13, R16, 0x2, R11 ;  /* 0x00000002100d7824 */ /* 0x020fe200078e020b */
[C---:B0-----:R-:W-:Y:S02]  /*14ad0*/  LEA R8, P6, R11.reuse, R2, 0x1 ;  /* 0x000000020b087211 */ /* 0x041fe400078c08ff */
[----:B------:R-:W0:Y:S01]  /*14ae0*/  LDC R16, c[0x0][0x248] ;  /* 0x00009200ff107b82 */ /* 0x000e220000000800 */
[----:B------:R-:W-:Y:S01]  /*14af0*/  ISETP.LT.AND P3, PT, R180, UR4, !P0 ;  /* 0x00000004b4007c0c */ /* 0x000fe2000c761270 */
[----:B------:R-:W-:Y:S01]  /*14b00*/  ULDC UR4, c[0x0][0x22c] ;  /* 0x00008b0000047ab9 */ /* 0x000fe20000000800 */
[----:B------:R-:W-:-:S02]  /*14b10*/  LEA.HI.X.SX32 R9, R11, R0, 0x1, P6 ;  /* 0x000000000b097211 */ /* 0x000fc400030f0eff */
[C---:B------:R-:W-:Y:S02]  /*14b20*/  LEA R10, P6, R13.reuse, R2, 0x1 ;  /* 0x000000020d0a7211 */ /* 0x040fe400078c08ff */
[----:B----4-:R-:W-:Y:S01]  /*14b30*/  PRMT R112, R112, 0x7632, R112 ;  /* 0x0000763270707816 */ /* 0x010fe20000000070 */
[----:B---3--:R-:W-:Y:S01]  /*14b40*/  IMAD R7, R12, 0x2, R13 ;  /* 0x000000020c077824 */ /* 0x008fe200078e020d */
[----:B------:R-:W-:Y:S01]  /*14b50*/  LEA.HI.X.SX32 R11, R13, R0, 0x1, P6 ;  /* 0x000000000d0b7211 */ /* 0x000fe200030f0eff */
[----:B------:R-:W3:Y:S01]  /*14b60*/  LDC R12, c[0x0][0x248] ;  /* 0x00009200ff0c7b82 */ /* 0x000ee20000000800 */
[----:B------:R4:W-:Y:S01]  /*14b70*/  @P5 STG.E.U16 desc[UR24][R8.64], R114 ;  /* 0x0000007208005986 */ /* 0x0009e2000c101518 */
[----:B------:R-:W-:Y:S01]  /*14b80*/  ISETP.LT.AND P5, PT, R181, UR4, !P0 ;  /* 0x00000004b5007c0c */ /* 0x000fe2000c7a1270 */
[----:B------:R-:W-:Y:S01]  /*14b90*/  ULDC UR4, c[0x0][0x22c] ;  /* 0x00008b0000047ab9 */ /* 0x000fe20000000800 */
[----:B--2---:R-:W-:Y:S01]  /*14ba0*/  LEA R4, P6, R7, R2, 0x1 ;  /* 0x0000000207047211 */ /* 0x004fe200078c08ff */
[----:B------:R2:W-:Y:S01]  /*14bb0*/  @P4 STG.E.U16 desc[UR24][R10.64], R115 ;  /* 0x000000730a004986 */ /* 0x0005e2000c101518 */
[----:B-1----:R-:W-:Y:S01]  /*14bc0*/  IMAD R13, R14, 0x2, R7 ;  /* 0x000000020e0d7824 */ /* 0x002fe200078e0207 */
[----:B------:R-:W-:Y:S01]  /*14bd0*/  PRMT R113, R113, 0x7632, R113 ;  /* 0x0000763271717816 */ /* 0x000fe20000000071 */
[----:B------:R-:W1:Y:S01]  /*14be0*/  LDC R14, c[0x0][0x248] ;  /* 0x00009200ff0e7b82 */ /* 0x000e620000000800 */
[----:B------:R-:W-:-:S02]  /*14bf0*/  LEA.HI.X.SX32 R5, R7, R0, 0x1, P6 ;  /* 0x0000000007057211 */ /* 0x000fc400030f0eff */
[C---:B------:R-:W-:Y:S02]  /*14c00*/  LEA R6, P6, R13.reuse, R2, 0x1 ;  /* 0x000000020d067211 */ /* 0x040fe400078c08ff */
[----:B------:R-:W-:Y:S01]  /*14c10*/  ISETP.LT.AND P4, PT, R182, UR4, !P0 ;  /* 0x00000004b6007c0c */ /* 0x000fe2000c781270 */
[----:B------:R5:W-:Y:S01]  /*14c20*/  @P2 STG.E.U16 desc[UR24][R4.64], R112 ;  /* 0x0000007004002986 */ /* 0x000be2000c101518 */
[----:B------:R-:W-:Y:S01]  /*14c30*/  LEA.HI.X.SX32 R7, R13, R0, 0x1, P6 ;  /* 0x000000000d077211 */ /* 0x000fe200030f0eff */
[----:B0-----:R-:W-:Y:S01]  /*14c40*/  IMAD R13, R16, 0x2, R13 ;  /* 0x00000002100d7824 */ /* 0x001fe200078e020d */
[----:B----4-:R-:W-:Y:S01]  /*14c50*/  PRMT R114, R114, 0x7632, R114 ;  /* 0x0000763272727816 */ /* 0x010fe20000000072 */
[----:B------:R-:W0:Y:S01]  /*14c60*/  LDC R16, c[0x0][0x248] ;  /* 0x00009200ff107b82 */ /* 0x000e220000000800 */
[----:B--2---:R-:W-:Y:S01]  /*14c70*/  PRMT R115, R115, 0x7632, R115 ;  /* 0x0000763273737816 */ /* 0x004fe20000000073 */
        /* <DEDUP_REMOVED lines=10> */
[----:B---3--:R-:W-:Y:S01]  /*14d20*/  IMAD R11, R12, 0x2, R11 ;  /* 0x000000020c0b7824 */ /* 0x008fe200078e020b */
[----:B------:R-:W-:Y:S01]  /*14d30*/  ISETP.LT.AND P3, PT, R186, UR4, !P0 ;  /* 0x00000004ba007c0c */ /* 0x000fe2000c761270 */
[----:B------:R-:W3:Y:S01]  /*14d40*/  LDC R12, c[0x0][0x248] ;  /* 0x00009200ff0c7b82 */ /* 0x000ee20000000800 */
[----:B------:R-:W-:Y:S01]  /*14d50*/  @P5 STG.E.U16 desc[UR24][R8.64], R114 ;  /* 0x0000007208005986 */ /* 0x000fe2000c101518 */
[----:B-1----:R-:W-:Y:S01]  /*14d60*/  IMAD R13, R14, 0x2, R11 ;  /* 0x000000020e0d7824 */ /* 0x002fe200078e020b */
[----:B------:R-:W-:-:S02]  /*14d70*/  ULDC UR4, c[0x0][0x22c] ;  /* 0x00008b0000047ab9 */ /* 0x000fc40000000800 */
[----:B------:R1:W-:Y:S01]  /*14d80*/  @P4 STG.E.U16 desc[UR24][R4.64], R115 ;  /* 0x0000007304004986 */ /* 0x0003e2000c101518 */
[-C--:B--2---:R-:W-:Y:S02]  /*14d90*/  LEA R6, P4, R11, R2.reuse, 0x1 ;  /* 0x000000020b067211 */ /* 0x084fe400078808ff */
[----:B------:R-:W2:Y:S01]  /*14da0*/  LDC R14, c[0x0][0x248] ;  /* 0x00009200ff0e7b82 */ /* 0x000ea20000000800 */
[----:B------:R-:W-:Y:S02]  /*14db0*/  LEA R10, P6, R13, R2, 0x1 ;  /* 0x000000020d0a7211 */ /* 0x000fe400078c08ff */
[-C--:B------:R-:W-:Y:S02]  /*14dc0*/  LEA.HI.X.SX32 R7, R11, R0.reuse, 0x1, P4 ;  /* 0x000000000b077211 */ /* 0x080fe400020f0eff */
[----:B------:R-:W-:Y:S01]  /*14dd0*/  LEA.HI.X.SX32 R11, R13, R0, 0x1, P6 ;  /* 0x000000000d0b7211 */ /* 0x000fe200030f0eff */
[----:B0-----:R-:W-:Y:S01]  /*14de0*/  IMAD R13, R16, 0x2, R13 ;  /* 0x00000002100d7824 */ /* 0x001fe200078e020d */
[----:B------:R-:W-:Y:S01]  /*14df0*/  ISETP.LT.AND P5, PT, R188, UR4, !P0 ;  /* 0x00000004bc007c0c */ /* 0x000fe2000c7a1270 */
[----:B------:R-:W0:Y:S01]  /*14e00*/  LDC R20, c[0x0][0x248] ;  /* 0x00009200ff147b82 */ /* 0x000e220000000800 */
[----:B------:R-:W-:Y:S01]  /*14e10*/  @P2 STG.E.U16 desc[UR24][R6.64], R116 ;  /* 0x0000007406002986 */ /* 0x000fe2000c101518 */
[----:B----4-:R-:W-:Y:S01]  /*14e20*/  IMAD R15, R18, 0x2, R13 ;  /* 0x00000002120f7824 */ /* 0x010fe200078e020d */
[-C--:B-1----:R-:W-:Y:S01]  /*14e30*/  LEA R4, P2, R13, R2.reuse, 0x1 ;  /* 0x000000020d047211 */ /* 0x082fe200078408ff */
[----:B------:R-:W-:Y:S01]  /*14e40*/  ULDC UR4, c[0x0][0x22c] ;  /* 0x00008b0000047ab9 */ /* 0x000fe20000000800 */
[----:B------:R2:W-:Y:S01]  /*14e50*/  @P3 STG.E.U16 desc[UR24][R10.64], R117 ;  /* 0x000000750a003986 */ /* 0x0005e2000c101518 */
[----:B------:R-:W-:Y:S01]  /*14e60*/  ISETP.LT.AND P4, PT, R189, UR5, !P0 ;  /* 0x00000005bd007c0c */ /* 0x000fe2000c781270 */
[----:B------:R-:W-:Y:S01]  /*14e70*/  ULDC UR5, c[0x0][0x22c] ;  /* 0x00008b0000057ab9 */ /* 0x000fe20000000800 */
[----:B------:R-:W-:Y:S01]  /*14e80*/  LEA R8, P6, R15, R2, 0x1 ;  /* 0x000000020f087211 */ /* 0x000fe200078c08ff */
[----:B------:R-:W1:Y:S01]  /*14e90*/  LDS.128 R16, [R3] ;  /* 0x0000000003107984 */ /* 0x000e620000000c00 */
[-C--:B------:R-:W-:Y:S01]  /*14ea0*/  LEA.HI.X.SX32 R5, R13, R0.reuse, 0x1, P2 ;  /* 0x000000000d057211 */ /* 0x080fe200010f0eff */
[----:B------:R-:W4:Y:S01]  /*14eb0*/  LDC R22, c[0x0][0x248] ;  /* 0x00009200ff167b82 */ /* 0x000f220000000800 */
[----:B------:R-:W-:Y:S01]  /*14ec0*/  LEA.HI.X.SX32 R9, R15, R0, 0x1, P6 ;  /* 0x000000000f097211 */ /* 0x000fe200030f0eff */
[----:B---3--:R-:W-:Y:S01]  /*14ed0*/  IMAD R15, R12, 0x2, R15 ;  /* 0x000000020c0f7824 */ /* 0x008fe200078e020f */
[----:B------:R-:W-:Y:S01]  /*14ee0*/  ISETP.LT.AND P3, PT, R192, UR4, !P0 ;  /* 0x00000004c0007c0c */ /* 0x000fe2000c761270 */
[----:B------:R3:W-:Y:S01]  /*14ef0*/  @P5 STG.E.U16 desc[UR24][R4.64], R118 ;  /* 0x0000007604005986 */ /* 0x0007e2000c101518 */
[----:B------:R-:W-:Y:S01]  /*14f00*/  ISETP.LT.AND P2, PT, R194, UR5, !P0 ;  /* 0x00000005c2007c0c */ /* 0x000fe2000c741270 */
[----:B--2---:R-:W-:Y:S01]  /*14f10*/  IMAD R11, R14, 0x2, R15 ;  /* 0x000000020e0b7824 */ /* 0x004fe200078e020f */
[----:B------:R-:W-:Y:S01]  /*14f20*/  PRMT R116, R116, 0x7632, R116 ;  /* 0x0000763274747816 */ /* 0x000fe20000000074 */
[----:B------:R-:W2:Y:S01]  /*14f30*/  LDC R10, c[0x0][0x248] ;  /* 0x00009200ff0a7b82 */ /* 0x000ea20000000800 */
[----:B------:R5:W-:Y:S01]  /*14f40*/  @P4 STG.E.U16 desc[UR24][R8.64], R119 ;  /* 0x0000007708004986 */ /* 0x000be2000c101518 */
[----:B------:R-:W-:Y:S01]  /*14f50*/  LEA R6, P4, R15, R2, 0x1 ;  /* 0x000000020f067211 */ /* 0x000fe200078808ff */
[----:B------:R-:W-:Y:S01]  /*14f60*/  ULDC UR4, c[0x0][0x22c] ;  /* 0x00008b0000047ab9 */ /* 0x000fe20000000800 */
[----:B------:R-:W-:Y:S01]  /*14f70*/  PRMT R117, R117, 0x7632, R117 ;  /* 0x0000763275757816 */ /* 0x000fe20000000075 */
[----:B0-----:R-:W-:Y:S01]  /*14f80*/  IMAD R13, R20, 0x2, R11 ;  /* 0x00000002140d7824 */ /* 0x001fe200078e020b */
[----:B------:R-:W-:-:S02]  /*14f90*/  LEA.HI.X.SX32 R7, R15, R0, 0x1, P4 ;  /* 0x000000000f077211 */ /* 0x000fc400020f0eff */
[----:B------:R-:W0:Y:S01]  /*14fa0*/  LDC R12, c[0x0][0x248] ;  /* 0x00009200ff0c7b82 */ /* 0x000e220000000800 */
[C---:B---3--:R-:W-:Y:S02]  /*14fb0*/  LEA R4, P6, R11.reuse, R2, 0x1 ;  /* 0x000000020b047211 */ /* 0x048fe400078c08ff */
[----:B------:R3:W-:Y:S01]  /*14fc0*/  @P3 STG.E.U16 desc[UR24][R6.64], R116 ;  /* 0x0000007406003986 */ /* 0x0007e2000c101518 */
[----:B------:R-:W-:Y:S01]  /*14fd0*/  ISETP.LT.AND P5, PT, R198, UR4, !P0 ;  /* 0x00000004c6007c0c */ /* 0x000fe2000c7a1270 */
[----:B------:R-:W-:Y:S01]  /*14fe0*/  ULDC UR4, c[0x0][0x22c] ;  /* 0x00008b0000047ab9 */ /* 0x000fe20000000800 */
[----:B------:R-:W-:Y:S02]  /*14ff0*/  LEA.HI.X.SX32 R5, R11, R0, 0x1, P6 ;  /* 0x000000000b057211 */ /* 0x000fe400030f0eff */
[----:B------:R-:W1:Y:S01]  /*15000*/  LDC R14, c[0x0][0x248] ;  /* 0x00009200ff0e7b82 */ /* 0x000e620000000800 */
[----:B-----5:R-:W-:Y:S02]  /*15010*/  LEA R8, P6, R13, R2, 0x1 ;  /* 0x000000020d087211 */ /* 0x020fe400078c08ff */
[----:B------:R5:W-:Y:S01]  /*15020*/  @P2 STG.E.U16 desc[UR24][R4.64], R117 ;  /* 0x0000007504002986 */ /* 0x000be2000c101518 */
[----:B------:R-:W-:Y:S01]  /*15030*/  ISETP.LT.AND P4, PT, R199, UR4, !P0 ;  /* 0x00000004c7007c0c */ /* 0x000fe2000c781270 */
[----:B------:R-:W-:Y:S01]  /*15040*/  ULDC UR4, c[0x0][0x22c] ;  /* 0x00008b0000047ab9 */ /* 0x000fe20000000800 */
[----:B------:R-:W-:Y:S01]  /*15050*/  LEA.HI.X.SX32 R9, R13, R0, 0x1, P6 ;  /* 0x000000000d097211 */ /* 0x000fe200030f0eff */
[----:B--2---:R-:W-:Y:S01]  /*15060*/  IMAD R13, R10, 0x2, R13 ;  /* 0x000000020a0d7824 */ /* 0x004fe200078e020d */
[----:B------:R-:W2:Y:S01]  /*15070*/  LDC R20, c[0x0][0x248] ;  /* 0x00009200ff147b82 */ /* 0x000ea20000000800 */
[----:B------:R-:W-:-:S02]  /*15080*/  PRMT R118, R118, 0x7632, R118 ;  /* 0x0000763276767816 */ /* 0x000fc40000000076 */
[----:B------:R-:W-:Y:S01]  /*15090*/  ISETP.LT.AND P3, PT, R200, UR4, !P0 ;  /* 0x00000004c8007c0c */ /* 0x000fe2000c761270 */
[----:B------:R-:W-:Y:S01]  /*150a0*/  ULDC UR4, c[0x0][0x22c] ;  /* 0x00008b0000047ab9 */ /* 0x000fe20000000800 */
[C---:B---3--:R-:W-:Y:S01]  /*150b0*/  LEA R6, P6, R13.reuse, R2, 0x1 ;  /* 0x000000020d067211 */ /* 0x048fe200078c08ff */
[----:B------:R3:W-:Y:S01]  /*150c0*/  @P5 STG.E.U16 desc[UR24][R8.64], R118 ;  /* 0x0000007608005986 */ /* 0x0007e2000c101518 */
[----:B0-----:R-:W-:Y:S01]  /*150d0*/  IMAD R3, R12, 0x2, R13 ;  /* 0x000000020c037824 */ /* 0x001fe200078e020d */
[----:B------:R-:W0:Y:S01]  /*150e0*/  LDC R10, c[0x0][0x248] ;  /* 0x00009200ff0a7b82 */ /* 0x000e220000000800 */
[----:B------:R-:W-:Y:S02]  /*150f0*/  LEA.HI.X.SX32 R7, R13, R0, 0x1, P6 ;  /* 0x000000000d077211 */ /* 0x000fe400030f0eff */
[----:B------:R-:W-:Y:S01]  /*15100*/  ISETP.LT.AND P2, PT, R201, UR4, !P0 ;  /* 0x00000004c9007c0c */ /* 0x000fe2000c741270 */
[----:B------:R-:W-:Y:S01]  /*15110*/  ULDC UR4, c[0x0][0x22c] ;  /* 0x00008b0000047ab9 */ /* 0x000fe20000000800 */
[----:B-----5:R-:W-:-:S02]  /*15120*/  LEA R4, P6, R3, R2, 0x1 ;  /* 0x0000000203047211 */ /* 0x020fc400078c08ff */
[----:B------:R-:W-:Y:S01]  /*15130*/  PRMT R119, R119, 0x7632, R119 ;  /* 0x0000763277777816 */ /* 0x000fe20000000077 */
[----:B------:R-:W5:Y:S01]  /*15140*/  LDC R12, c[0x0][0x248] ;  /* 0x00009200ff0c7b82 */ /* 0x000f620000000800 */
[----:B------:R-:W-:Y:S01]  /*15150*/  LEA.HI.X.SX32 R5, R3, R0, 0x1, P6 ;  /* 0x0000000003057211 */ /* 0x000fe200030f0eff */
[----:B-1----:R-:W-:Y:S01]  /*15160*/  IMAD R3, R14, 0x2, R3 ;  /* 0x000000020e037824 */ /* 0x002fe200078e0203 */
[----:B------:R-:W-:Y:S01]  /*15170*/  ISETP.LT.AND P5, PT, R208, UR4, !P0 ;  /* 0x00000004d0007c0c */ /* 0x000fe2000c7a1270 */
[----:B------:R1:W-:Y:S01]  /*15180*/  @P4 STG.E.U16 desc[UR24][R6.64], R119 ;  /* 0x0000007706004986 */ /* 0x0003e2000c101518 */
[----:B------:R-:W-:Y:S02]  /*15190*/  ULDC UR4, c[0x0][0x22c] ;  /* 0x00008b0000047ab9 */ /* 0x000fe40000000800 */
[----:B---3--:R-:W-:Y:S01]  /*151a0*/  LEA R8, P6, R3, R2, 0x1 ;  /* 0x0000000203087211 */ /* 0x008fe200078c08ff */
[----:B------:R-:W3:Y:S01]  /*151b0*/  LDC R14, c[0x0][0x248] ;  /* 0x00009200ff0e7b82 */ /* 0x000ee20000000800 */
[----:B------:R-:W-:Y:S01]  /*151c0*/  ISETP.LT.AND P4, PT, R209, UR4, !P0 ;  /* 0x00000004d1007c0c */ /* 0x000fe2000c781270 */
[----:B------:R-:W-:Y:S01]  /*151d0*/  ULDC UR4, c[0x0][0x22c] ;  /* 0x00008b0000047ab9 */ /* 0x000fe20000000800 */
[----:B------:R-:W-:Y:S01]  /*151e0*/  LEA.HI.X.SX32 R9, R3, R0, 0x1, P6 ;  /* 0x0000000003097211 */ /* 0x000fe200030f0eff */
[----:B------:R4:W-:Y:S01]  /*151f0*/  @P3 STG.E.U16 desc[UR24][R4.64], R16 ;  /* 0x0000001004003986 */ /* 0x0009e2000c101518 */
[----:B------:R-:W-:Y:S01]  /*15200*/  ISETP.LT.AND P3, PT, R212, UR4, !P0 ;  /* 0x00000004d4007c0c */ /* 0x000fe2000c761270 */
[----:B------:R-:W-:Y:S01]  /*15210*/  ULDC UR4, c[0x0][0x22c] ;  /* 0x00008b0000047ab9 */ /* 0x000fe20000000800 */
[----:B0-----:R-:W-:Y:S01]  /*15220*/  IMAD R11, R10, 0x2, R3 ;  /* 0x000000020a0b7824 */ /* 0x001fe200078e0203 */
[----:B------:R-:W0:Y:S01]  /*15230*/  LDC R24, c[0x0][0x248] ;  /* 0x00009200ff187b82 */ /* 0x000e220000000800 */
[----:B------:R3:W-:Y:S01]  /*15240*/  @P2 STG.E.U16 desc[UR24][R8.64], R17 ;  /* 0x0000001108002986 */ /* 0x0007e2000c101518 */
[----:B------:R-:W-:Y:S01]  /*15250*/  ISETP.LT.AND P2, PT, R213, UR4, !P0 ;  /* 0x00000004d5007c0c */ /* 0x000fe2000c741270 */
[----:B------:R-:W-:Y:S01]  /*15260*/  ULDC UR4, c[0x0][0x22c] ;  /* 0x00008b0000047ab9 */ /* 0x000fe20000000800 */
[----:B-1----:R-:W-:-:S02]  /*15270*/  LEA R6, P6, R11, R2, 0x1 ;  /* 0x000000020b067211 */ /* 0x002fc400078c08ff */
[----:B------:R-:W-:Y:S01]  /*15280*/  ISETP.LT.AND P0, PT, R174, UR4, !P0 ;  /* 0x00000004ae007c0c */ /* 0x000fe2000c701270 */
[----:B-----5:R-:W-:Y:S01]  /*15290*/  IMAD R3, R12, 0x2, R11 ;  /* 0x000000020c037824 */ /* 0x020fe200078e020b */
[----:B------:R-:W-:Y:S02]  /*152a0*/  LEA.HI.X.SX32 R7, R11, R0, 0x1, P6 ;  /* 0x000000000b077211 */ /* 0x000fe400030f0eff */
[----:B----4-:R-:W-:Y:S01]  /*152b0*/  PRMT R16, R16, 0x7632, R16 ;  /* 0x0000763210107816 */ /* 0x010fe20000000010 */
[----:B--2---:R-:W-:Y:S01]  /*152c0*/  IMAD R11, R20, 0x2, R3 ;  /* 0x00000002140b7824 */ /* 0x004fe200078e0203 */
[----:B------:R-:W-:Y:S01]  /*152d0*/  LEA R4, P6, R3, R2, 0x1 ;  /* 0x0000000203047211 */ /* 0x000fe200078c08ff */
[----:B------:R1:W-:Y:S01]  /*152e0*/  @P5 STG.E.U16 desc[UR24][R6.64], R18 ;  /* 0x0000001206005986 */ /* 0x0003e2000c101518 */
[----:B---3--:R-:W-:Y:S02]  /*152f0*/  PRMT R17, R17, 0x7632, R17 ;  /* 0x0000763211117816 */ /* 0x008fe40000000011 */
[----:B------:R-:W-:Y:S01]  /*15300*/  LEA.HI.X.SX32 R5, R3, R0, 0x1, P6 ;  /* 0x0000000003057211 */ /* 0x000fe200030f0eff */
[----:B------:R-:W-:Y:S01]  /*15310*/  IMAD R3, R14, 0x2, R11 ;  /* 0x000000020e037824 */ /* 0x000fe200078e020b */
[----:B------:R-:W-:-:S03]  /*15320*/  LEA R10, P5, R11, R2, 0x1 ;  /* 0x000000020b0a7211 */ /* 0x000fc600078a08ff */
[----:B------:R-:W-:Y:S01]  /*15330*/  IMAD R13, R22, 0x2, R3 ;  /* 0x00000002160d7824 */ /* 0x000fe200078e0203 */
[----:B------:R-:W-:Y:S01]  /*15340*/  LEA.HI.X.SX32 R11, R11, R0, 0x1, P5 ;  /* 0x000000000b0b7211 */ /* 0x000fe200028f0eff */
[----:B------:R2:W-:Y:S01]  /*15350*/  @P4 STG.E.U16 desc[UR24][R4.64], R19 ;  /* 0x0000001304004986 */ /* 0x0005e2000c101518 */
[-C--:B------:R-:W-:Y:S01]  /*15360*/  LEA R8, P4, R3, R2.reuse, 0x1 ;  /* 0x0000000203087211 */ /* 0x080fe200078808ff */
[----:B0-----:R-:W-:Y:S01]  /*15370*/  IMAD R15, R24, 0x2, R13 ;  /* 0x00000002180f7824 */ /* 0x001fe200078e020d */
[----:B-1----:R-:W-:Y:S01]  /*15380*/  PRMT R18, R18, 0x7632, R18 ;  /* 0x0000763212127816 */ /* 0x002fe20000000012 */
[----:B------:R2:W-:Y:S01]  /*15390*/  @P3 STG.E.U16 desc[UR24][R10.64], R16 ;  /* 0x000000100a003986 */ /* 0x0005e2000c101518 */
[----:B------:R-:W-:Y:S02]  /*153a0*/  LEA R6, P3, R13, R2, 0x1 ;  /* 0x000000020d067211 */ /* 0x000fe400078608ff */
[-C--:B------:R-:W-:Y:S02]  /*153b0*/  LEA.HI.X.SX32 R9, R3, R0.reuse, 0x1, P4 ;  /* 0x0000000003097211 */ /* 0x080fe400020f0eff */
[----:B------:R-:W-:-:S02]  /*153c0*/  LEA.HI.X.SX32 R7, R13, R0, 0x1, P3 ;  /* 0x000000000d077211 */ /* 0x000fc400018f0eff */
[C---:B------:R-:W-:Y:S01]  /*153d0*/  LEA R2, P3, R15.reuse, R2, 0x1 ;  /* 0x000000020f027211 */ /* 0x040fe200078608ff */
[----:B------:R2:W-:Y:S03]  /*153e0*/  @P2 STG.E.U16 desc[UR24][R8.64], R17 ;  /* 0x0000001108002986 */ /* 0x0005e6000c101518 */
[----:B------:R-:W-:Y:S01]  /*153f0*/  LEA.HI.X.SX32 R3, R15, R0, 0x1, P3 ;  /* 0x000000000f037211 */ /* 0x000fe200018f0eff */
[----:B------:R2:W-:Y:S01]  /*15400*/  @P0 STG.E.U16 desc[UR24][R6.64], R18 ;  /* 0x0000001206000986 */ /* 0x0005e2000c101518 */
[----:B------:R-:W-:Y:S07]  /*15410*/  @!P1 EXIT ;  /* 0x000000000000994d */ /* 0x000fee0003800000 */
[----:B--2---:R-:W-:-:S05]  /*15420*/  PRMT R19, R19, 0x7632, R19 ;  /* 0x0000763213137816 */ /* 0x004fca0000000013 */
[----:B------:R-:W-:Y:S01]  /*15430*/  STG.E.U16 desc[UR24][R2.64], R19 ;  /* 0x0000001302007986 */ /* 0x000fe2000c101518 */
[----:B------:R-:W-:Y:S05]  /*15440*/  EXIT ;  /* 0x000000000000794d */ /* 0x000fea0003800000 */
.L_x_2:
[----:B------:R-:W-:-:S00]  /*15450*/  BRA `(.L_x_2) ;  /* 0xfffffffc00fc7947 */ /* 0x000fc0000383ffff */
[----:B------:R-:W-:-:S00]  /*15460*/  NOP ;  /* 0x0000000000007918 */ /* 0x000fc00000000000 */
        /* <DEDUP_REMOVED lines=9> */
.L_x_3:


//--------------------- .nv.shared.matmul_kernel  --------------------------
	.section	.nv.shared.matmul_kernel,"aw",@nobits
	.sectionflags	@""
	.align	16
	.zero		1024


//--------------------- .nv.shared.reserved.0     --------------------------
	.section	.nv.shared.reserved.0,"aw",@nobits
	.weak		__nv_reservedSMEM_offset_0_alias
	.size		__nv_reservedSMEM_offset_0_alias, 0, 0
	.other		__nv_reservedSMEM_offset_0_alias,@"STO_CUDA_RESERVED_SHARED STV_DEFAULT"
__nv_reservedSMEM_offset_0_alias:
	.zero		0


//--------------------- .nv.constant0.matmul_kernel --------------------------
	.section	.nv.constant0.matmul_kernel,"a",@progbits
	.sectionflags	@""
	.align	4
.nv.constant0.matmul_kernel:
	.zero		608


//--------------------- SYMBOLS --------------------------

	.type		.nv.reservedSmem.offset0,@object
	.size		.nv.reservedSmem.offset0,0x4
